//
// Generated by NVIDIA NVVM Compiler
//
// Compiler Build ID: CL-36424714
// Cuda compilation tools, release 13.0, V13.0.88
// Based on NVVM 20.0.0
//

.version 9.0
.target sm_100
.address_size 64

	// .globl	_Z16computeLocalHistPjiPiii
// _ZZN3cub18CUB_300001_SM_10006detail10radix_sort31DeviceRadixSortSingleTileKernelINS1_5radix10policy_hubIjNS0_8NullTypeEyE10Policy1000ELNS0_9SortOrderE0EjS6_yNS1_21identity_decomposer_tEEEvPKT1_PSB_PKT2_PSF_T3_iiT4_E12temp_storage has been demoted
// _ZZN3cub18CUB_300001_SM_10006detail10radix_sort30DeviceRadixSortHistogramKernelINS1_5radix10policy_hubIjNS0_8NullTypeEyE10Policy1000ELNS0_9SortOrderE0EjyNS1_21identity_decomposer_tEEEvPT2_PKT1_SB_iiT3_E12temp_storage has been demoted
// _ZZN3cub18CUB_300001_SM_10006detail10radix_sort33DeviceRadixSortExclusiveSumKernelINS1_5radix10policy_hubIjNS0_8NullTypeEyE10Policy1000EyEEvPT0_E12temp_storage has been demoted
// _ZZN3cub18CUB_300001_SM_10006detail10radix_sort29DeviceRadixSortOnesweepKernelINS1_5radix10policy_hubIjNS0_8NullTypeEyE10Policy1000ELNS0_9SortOrderE0EjS6_yiiNS1_21identity_decomposer_tEEEvPT5_SC_PT3_PKSD_PT1_PKSH_PT2_PKSL_T4_iiT6_E1s has been demoted
.global .align 1 .b8 _ZN34_INTERNAL_1360c26f_4_k_cu_e839a9cc4cuda3std3__45__cpo5beginE[1];
.global .align 1 .b8 _ZN34_INTERNAL_1360c26f_4_k_cu_e839a9cc4cuda3std3__45__cpo3endE[1];
.global .align 1 .b8 _ZN34_INTERNAL_1360c26f_4_k_cu_e839a9cc4cuda3std3__45__cpo6cbeginE[1];
.global .align 1 .b8 _ZN34_INTERNAL_1360c26f_4_k_cu_e839a9cc4cuda3std3__45__cpo4cendE[1];
.global .align 1 .b8 _ZN34_INTERNAL_1360c26f_4_k_cu_e839a9cc4cuda3std3__45__cpo6rbeginE[1];
.global .align 1 .b8 _ZN34_INTERNAL_1360c26f_4_k_cu_e839a9cc4cuda3std3__45__cpo4rendE[1];
.global .align 1 .b8 _ZN34_INTERNAL_1360c26f_4_k_cu_e839a9cc4cuda3std3__45__cpo7crbeginE[1];
.global .align 1 .b8 _ZN34_INTERNAL_1360c26f_4_k_cu_e839a9cc4cuda3std3__45__cpo5crendE[1];
.global .align 1 .b8 _ZN34_INTERNAL_1360c26f_4_k_cu_e839a9cc4cuda3std3__436_GLOBAL__N__1360c26f_4_k_cu_e839a9cc6ignoreE[1];
.global .align 1 .b8 _ZN34_INTERNAL_1360c26f_4_k_cu_e839a9cc4cuda3std3__419piecewise_constructE[1];
.global .align 1 .b8 _ZN34_INTERNAL_1360c26f_4_k_cu_e839a9cc4cuda3std3__48in_placeE[1];
.global .align 1 .b8 _ZN34_INTERNAL_1360c26f_4_k_cu_e839a9cc4cuda3std3__420unreachable_sentinelE[1];
.global .align 1 .b8 _ZN34_INTERNAL_1360c26f_4_k_cu_e839a9cc4cuda3std3__47nulloptE[1];
.global .align 1 .b8 _ZN34_INTERNAL_1360c26f_4_k_cu_e839a9cc4cuda3std3__48unexpectE[1];
.global .align 1 .b8 _ZN34_INTERNAL_1360c26f_4_k_cu_e839a9cc4cuda3std6ranges3__45__cpo4swapE[1];
.global .align 1 .b8 _ZN34_INTERNAL_1360c26f_4_k_cu_e839a9cc4cuda3std6ranges3__45__cpo9iter_moveE[1];
.global .align 1 .b8 _ZN34_INTERNAL_1360c26f_4_k_cu_e839a9cc4cuda3std6ranges3__45__cpo5beginE[1];
.global .align 1 .b8 _ZN34_INTERNAL_1360c26f_4_k_cu_e839a9cc4cuda3std6ranges3__45__cpo3endE[1];
.global .align 1 .b8 _ZN34_INTERNAL_1360c26f_4_k_cu_e839a9cc4cuda3std6ranges3__45__cpo6cbeginE[1];
.global .align 1 .b8 _ZN34_INTERNAL_1360c26f_4_k_cu_e839a9cc4cuda3std6ranges3__45__cpo4cendE[1];
.global .align 1 .b8 _ZN34_INTERNAL_1360c26f_4_k_cu_e839a9cc4cuda3std6ranges3__45__cpo7advanceE[1];
.global .align 1 .b8 _ZN34_INTERNAL_1360c26f_4_k_cu_e839a9cc4cuda3std6ranges3__45__cpo9iter_swapE[1];
.global .align 1 .b8 _ZN34_INTERNAL_1360c26f_4_k_cu_e839a9cc4cuda3std6ranges3__45__cpo4nextE[1];
.global .align 1 .b8 _ZN34_INTERNAL_1360c26f_4_k_cu_e839a9cc4cuda3std6ranges3__45__cpo4prevE[1];
.global .align 1 .b8 _ZN34_INTERNAL_1360c26f_4_k_cu_e839a9cc4cuda3std6ranges3__45__cpo4dataE[1];
.global .align 1 .b8 _ZN34_INTERNAL_1360c26f_4_k_cu_e839a9cc4cuda3std6ranges3__45__cpo5cdataE[1];
.global .align 1 .b8 _ZN34_INTERNAL_1360c26f_4_k_cu_e839a9cc4cuda3std6ranges3__45__cpo4sizeE[1];
.global .align 1 .b8 _ZN34_INTERNAL_1360c26f_4_k_cu_e839a9cc4cuda3std6ranges3__45__cpo5ssizeE[1];
.global .align 1 .b8 _ZN34_INTERNAL_1360c26f_4_k_cu_e839a9cc4cuda3std6ranges3__45__cpo8distanceE[1];
.global .align 1 .b8 _ZN34_INTERNAL_1360c26f_4_k_cu_e839a9cc6thrust24THRUST_300001_SM_1000_NS8cuda_cub3parE[1];
.global .align 1 .b8 _ZN34_INTERNAL_1360c26f_4_k_cu_e839a9cc6thrust24THRUST_300001_SM_1000_NS8cuda_cub10par_nosyncE[1];
.global .align 1 .b8 _ZN34_INTERNAL_1360c26f_4_k_cu_e839a9cc6thrust24THRUST_300001_SM_1000_NS6system6detail10sequential3seqE[1];
.global .align 1 .b8 _ZN34_INTERNAL_1360c26f_4_k_cu_e839a9cc6thrust24THRUST_300001_SM_1000_NS6system3cpp3parE[1];
.global .align 1 .b8 _ZN34_INTERNAL_1360c26f_4_k_cu_e839a9cc6thrust24THRUST_300001_SM_1000_NS12placeholders2_1E[1];
.global .align 1 .b8 _ZN34_INTERNAL_1360c26f_4_k_cu_e839a9cc6thrust24THRUST_300001_SM_1000_NS12placeholders2_2E[1];
.global .align 1 .b8 _ZN34_INTERNAL_1360c26f_4_k_cu_e839a9cc6thrust24THRUST_300001_SM_1000_NS12placeholders2_3E[1];
.global .align 1 .b8 _ZN34_INTERNAL_1360c26f_4_k_cu_e839a9cc6thrust24THRUST_300001_SM_1000_NS12placeholders2_4E[1];
.global .align 1 .b8 _ZN34_INTERNAL_1360c26f_4_k_cu_e839a9cc6thrust24THRUST_300001_SM_1000_NS12placeholders2_5E[1];
.global .align 1 .b8 _ZN34_INTERNAL_1360c26f_4_k_cu_e839a9cc6thrust24THRUST_300001_SM_1000_NS12placeholders2_6E[1];
.global .align 1 .b8 _ZN34_INTERNAL_1360c26f_4_k_cu_e839a9cc6thrust24THRUST_300001_SM_1000_NS12placeholders2_7E[1];
.global .align 1 .b8 _ZN34_INTERNAL_1360c26f_4_k_cu_e839a9cc6thrust24THRUST_300001_SM_1000_NS12placeholders2_8E[1];
.global .align 1 .b8 _ZN34_INTERNAL_1360c26f_4_k_cu_e839a9cc6thrust24THRUST_300001_SM_1000_NS12placeholders2_9E[1];
.global .align 1 .b8 _ZN34_INTERNAL_1360c26f_4_k_cu_e839a9cc6thrust24THRUST_300001_SM_1000_NS12placeholders3_10E[1];
.global .align 1 .b8 _ZN34_INTERNAL_1360c26f_4_k_cu_e839a9cc6thrust24THRUST_300001_SM_1000_NS3seqE[1];
.global .align 1 .b8 _ZN34_INTERNAL_1360c26f_4_k_cu_e839a9cc6thrust24THRUST_300001_SM_1000_NS6deviceE[1];
.extern .shared .align 16 .b8 s_hist[];
.extern .shared .align 16 .b8 s_in[];

.visible .entry _Z16computeLocalHistPjiPiii(
	.param .u64 .ptr .align 1 _Z16computeLocalHistPjiPiii_param_0,
	.param .u32 _Z16computeLocalHistPjiPiii_param_1,
	.param .u64 .ptr .align 1 _Z16computeLocalHistPjiPiii_param_2,
	.param .u32 _Z16computeLocalHistPjiPiii_param_3,
	.param .u32 _Z16computeLocalHistPjiPiii_param_4
)
{
	.reg .pred 	%p<8>;
	.reg .b32 	%r<36>;
	.reg .b64 	%rd<9>;

	ld.param.u64 	%rd2, [_Z16computeLocalHistPjiPiii_param_0];
	ld.param.u32 	%r12, [_Z16computeLocalHistPjiPiii_param_1];
	ld.param.u64 	%rd3, [_Z16computeLocalHistPjiPiii_param_2];
	ld.param.u32 	%r13, [_Z16computeLocalHistPjiPiii_param_3];
	ld.param.u32 	%r14, [_Z16computeLocalHistPjiPiii_param_4];
	mov.u32 	%r1, %ntid.x;
	mov.u32 	%r2, %ctaid.x;
	mov.u32 	%r3, %tid.x;
	mad.lo.s32 	%r4, %r1, %r2, %r3;
	setp.lt.s32 	%p1, %r13, 1;
	@%p1 bra 	$L__BB0_5;
	mov.b32 	%r34, 0;
$L__BB0_2:
	add.s32 	%r6, %r34, %r3;
	setp.ge.u32 	%p2, %r6, %r13;
	@%p2 bra 	$L__BB0_4;
	shl.b32 	%r16, %r6, 2;
	mov.u32 	%r17, s_hist;
	add.s32 	%r18, %r17, %r16;
	mov.b32 	%r19, 0;
	st.shared.u32 	[%r18], %r19;
$L__BB0_4:
	add.s32 	%r34, %r34, %r1;
	setp.lt.s32 	%p3, %r34, %r13;
	@%p3 bra 	$L__BB0_2;
$L__BB0_5:
	bar.sync 	0;
	setp.ge.s32 	%p4, %r4, %r12;
	@%p4 bra 	$L__BB0_7;
	cvta.to.global.u64 	%rd4, %rd2;
	mul.wide.s32 	%rd5, %r4, 4;
	add.s64 	%rd6, %rd4, %rd5;
	ld.global.u32 	%r20, [%rd6];
	shr.u32 	%r21, %r20, %r14;
	add.s32 	%r22, %r13, -1;
	and.b32  	%r23, %r21, %r22;
	shl.b32 	%r24, %r23, 2;
	mov.u32 	%r25, s_hist;
	add.s32 	%r26, %r25, %r24;
	atom.shared.add.u32 	%r27, [%r26], 1;
$L__BB0_7:
	setp.lt.s32 	%p5, %r13, 1;
	bar.sync 	0;
	@%p5 bra 	$L__BB0_12;
	mov.u32 	%r8, %nctaid.x;
	cvta.to.global.u64 	%rd1, %rd3;
	mov.b32 	%r35, 0;
	mov.u32 	%r30, s_hist;
$L__BB0_9:
	add.s32 	%r10, %r35, %r3;
	setp.ge.u32 	%p6, %r10, %r13;
	@%p6 bra 	$L__BB0_11;
	shl.b32 	%r29, %r10, 2;
	add.s32 	%r31, %r30, %r29;
	ld.shared.u32 	%r32, [%r31];
	mad.lo.s32 	%r33, %r10, %r8, %r2;
	mul.wide.u32 	%rd7, %r33, 4;
	add.s64 	%rd8, %rd1, %rd7;
	st.global.u32 	[%rd8], %r32;
$L__BB0_11:
	add.s32 	%r35, %r35, %r1;
	setp.lt.s32 	%p7, %r35, %r13;
	@%p7 bra 	$L__BB0_9;
$L__BB0_12:
	ret;

}
	// .globl	_Z12addBlkKernelPiiS_
.visible .entry _Z12addBlkKernelPiiS_(
	.param .u64 .ptr .align 1 _Z12addBlkKernelPiiS__param_0,
	.param .u32 _Z12addBlkKernelPiiS__param_1,
	.param .u64 .ptr .align 1 _Z12addBlkKernelPiiS__param_2
)
{
	.reg .pred 	%p<4>;
	.reg .b32 	%r<10>;
	.reg .b64 	%rd<9>;

	ld.param.u64 	%rd1, [_Z12addBlkKernelPiiS__param_0];
	ld.param.u32 	%r3, [_Z12addBlkKernelPiiS__param_1];
	ld.param.u64 	%rd2, [_Z12addBlkKernelPiiS__param_2];
	mov.u32 	%r4, %ntid.x;
	mov.u32 	%r1, %ctaid.x;
	mov.u32 	%r5, %tid.x;
	mad.lo.s32 	%r2, %r4, %r1, %r5;
	setp.ge.s32 	%p1, %r2, %r3;
	setp.eq.s32 	%p2, %r1, 0;
	or.pred  	%p3, %p2, %p1;
	@%p3 bra 	$L__BB1_2;
	cvta.to.global.u64 	%rd3, %rd2;
	cvta.to.global.u64 	%rd4, %rd1;
	add.s32 	%r6, %r1, -1;
	mul.wide.u32 	%rd5, %r6, 4;
	add.s64 	%rd6, %rd3, %rd5;
	ld.global.u32 	%r7, [%rd6];
	mul.wide.s32 	%rd7, %r2, 4;
	add.s64 	%rd8, %rd4, %rd7;
	ld.global.u32 	%r8, [%rd8];
	add.s32 	%r9, %r8, %r7;
	st.global.u32 	[%rd8], %r9;
$L__BB1_2:
	ret;

}
	// .globl	_Z13scanBlkKernelPiiS_S_
.visible .entry _Z13scanBlkKernelPiiS_S_(
	.param .u64 .ptr .align 1 _Z13scanBlkKernelPiiS_S__param_0,
	.param .u32 _Z13scanBlkKernelPiiS_S__param_1,
	.param .u64 .ptr .align 1 _Z13scanBlkKernelPiiS_S__param_2,
	.param .u64 .ptr .align 1 _Z13scanBlkKernelPiiS_S__param_3
)
{
	.reg .pred 	%p<10>;
	.reg .b32 	%r<29>;
	.reg .b64 	%rd<13>;

	ld.param.u64 	%rd1, [_Z13scanBlkKernelPiiS_S__param_0];
	ld.param.u32 	%r10, [_Z13scanBlkKernelPiiS_S__param_1];
	ld.param.u64 	%rd2, [_Z13scanBlkKernelPiiS_S__param_2];
	ld.param.u64 	%rd3, [_Z13scanBlkKernelPiiS_S__param_3];
	mov.u32 	%r1, %ntid.x;
	mov.u32 	%r2, %ctaid.x;
	mov.u32 	%r3, %tid.x;
	mad.lo.s32 	%r4, %r1, %r2, %r3;
	setp.ge.s32 	%p1, %r4, %r10;
	shl.b32 	%r11, %r3, 2;
	mov.u32 	%r12, s_in;
	add.s32 	%r5, %r12, %r11;
	@%p1 bra 	$L__BB2_2;
	cvta.to.global.u64 	%rd4, %rd1;
	mul.wide.s32 	%rd5, %r4, 4;
	add.s64 	%rd6, %rd4, %rd5;
	ld.global.u32 	%r14, [%rd6];
	st.shared.u32 	[%r5], %r14;
	bra.uni 	$L__BB2_3;
$L__BB2_2:
	mov.b32 	%r13, 0;
	st.shared.u32 	[%r5], %r13;
$L__BB2_3:
	bar.sync 	0;
	setp.lt.u32 	%p2, %r1, 2;
	@%p2 bra 	$L__BB2_10;
	mov.b32 	%r27, 1;
$L__BB2_5:
	setp.lt.u32 	%p3, %r3, %r27;
	mov.b32 	%r28, 0;
	@%p3 bra 	$L__BB2_7;
	sub.s32 	%r17, %r3, %r27;
	shl.b32 	%r18, %r17, 2;
	add.s32 	%r20, %r12, %r18;
	ld.shared.u32 	%r28, [%r20];
$L__BB2_7:
	setp.lt.u32 	%p4, %r3, %r27;
	bar.sync 	0;
	@%p4 bra 	$L__BB2_9;
	ld.shared.u32 	%r21, [%r5];
	add.s32 	%r22, %r21, %r28;
	st.shared.u32 	[%r5], %r22;
$L__BB2_9:
	bar.sync 	0;
	shl.b32 	%r27, %r27, 1;
	setp.lt.u32 	%p5, %r27, %r1;
	@%p5 bra 	$L__BB2_5;
$L__BB2_10:
	setp.ge.s32 	%p6, %r4, %r10;
	@%p6 bra 	$L__BB2_12;
	ld.shared.u32 	%r23, [%r5];
	cvta.to.global.u64 	%rd7, %rd2;
	mul.wide.s32 	%rd8, %r4, 4;
	add.s64 	%rd9, %rd7, %rd8;
	st.global.u32 	[%rd9], %r23;
$L__BB2_12:
	setp.eq.s64 	%p7, %rd3, 0;
	add.s32 	%r24, %r1, -1;
	setp.ne.s32 	%p8, %r3, %r24;
	or.pred  	%p9, %p7, %p8;
	@%p9 bra 	$L__BB2_14;
	ld.shared.u32 	%r26, [%r5];
	cvta.to.global.u64 	%rd10, %rd3;
	mul.wide.u32 	%rd11, %r2, 4;
	add.s64 	%rd12, %rd10, %rd11;
	st.global.u32 	[%rd12], %r26;
$L__BB2_14:
	ret;

}
	// .globl	_ZN3cub18CUB_300001_SM_10006detail11EmptyKernelIvEEvv
.visible .entry _ZN3cub18CUB_300001_SM_10006detail11EmptyKernelIvEEvv()
{


	ret;

}
	// .globl	_ZN3cub18CUB_300001_SM_10006detail10radix_sort31DeviceRadixSortSingleTileKernelINS1_5radix10policy_hubIjNS0_8NullTypeEyE10Policy1000ELNS0_9SortOrderE0EjS6_yNS1_21identity_decomposer_tEEEvPKT1_PSB_PKT2_PSF_T3_iiT4_
.visible .entry _ZN3cub18CUB_300001_SM_10006detail10radix_sort31DeviceRadixSortSingleTileKernelINS1_5radix10policy_hubIjNS0_8NullTypeEyE10Policy1000ELNS0_9SortOrderE0EjS6_yNS1_21identity_decomposer_tEEEvPKT1_PSB_PKT2_PSF_T3_iiT4_(
	.param .u64 .ptr .align 1 _ZN3cub18CUB_300001_SM_10006detail10radix_sort31DeviceRadixSortSingleTileKernelINS1_5radix10policy_hubIjNS0_8NullTypeEyE10Policy1000ELNS0_9SortOrderE0EjS6_yNS1_21identity_decomposer_tEEEvPKT1_PSB_PKT2_PSF_T3_iiT4__param_0,
	.param .u64 .ptr .align 1 _ZN3cub18CUB_300001_SM_10006detail10radix_sort31DeviceRadixSortSingleTileKernelINS1_5radix10policy_hubIjNS0_8NullTypeEyE10Policy1000ELNS0_9SortOrderE0EjS6_yNS1_21identity_decomposer_tEEEvPKT1_PSB_PKT2_PSF_T3_iiT4__param_1,
	.param .u64 .ptr .align 1 _ZN3cub18CUB_300001_SM_10006detail10radix_sort31DeviceRadixSortSingleTileKernelINS1_5radix10policy_hubIjNS0_8NullTypeEyE10Policy1000ELNS0_9SortOrderE0EjS6_yNS1_21identity_decomposer_tEEEvPKT1_PSB_PKT2_PSF_T3_iiT4__param_2,
	.param .u64 .ptr .align 1 _ZN3cub18CUB_300001_SM_10006detail10radix_sort31DeviceRadixSortSingleTileKernelINS1_5radix10policy_hubIjNS0_8NullTypeEyE10Policy1000ELNS0_9SortOrderE0EjS6_yNS1_21identity_decomposer_tEEEvPKT1_PSB_PKT2_PSF_T3_iiT4__param_3,
	.param .u64 _ZN3cub18CUB_300001_SM_10006detail10radix_sort31DeviceRadixSortSingleTileKernelINS1_5radix10policy_hubIjNS0_8NullTypeEyE10Policy1000ELNS0_9SortOrderE0EjS6_yNS1_21identity_decomposer_tEEEvPKT1_PSB_PKT2_PSF_T3_iiT4__param_4,
	.param .u32 _ZN3cub18CUB_300001_SM_10006detail10radix_sort31DeviceRadixSortSingleTileKernelINS1_5radix10policy_hubIjNS0_8NullTypeEyE10Policy1000ELNS0_9SortOrderE0EjS6_yNS1_21identity_decomposer_tEEEvPKT1_PSB_PKT2_PSF_T3_iiT4__param_5,
	.param .u32 _ZN3cub18CUB_300001_SM_10006detail10radix_sort31DeviceRadixSortSingleTileKernelINS1_5radix10policy_hubIjNS0_8NullTypeEyE10Policy1000ELNS0_9SortOrderE0EjS6_yNS1_21identity_decomposer_tEEEvPKT1_PSB_PKT2_PSF_T3_iiT4__param_6,
	.param .align 1 .b8 _ZN3cub18CUB_300001_SM_10006detail10radix_sort31DeviceRadixSortSingleTileKernelINS1_5radix10policy_hubIjNS0_8NullTypeEyE10Policy1000ELNS0_9SortOrderE0EjS6_yNS1_21identity_decomposer_tEEEvPKT1_PSB_PKT2_PSF_T3_iiT4__param_7[1]
)
.maxntid 256
.minnctapersm 1
{
	.reg .pred 	%p<52>;
	.reg .b16 	%rs<39>;
	.reg .b32 	%r<706>;
	.reg .b64 	%rd<29>;
	// demoted variable
	.shared .align 16 .b8 _ZZN3cub18CUB_300001_SM_10006detail10radix_sort31DeviceRadixSortSingleTileKernelINS1_5radix10policy_hubIjNS0_8NullTypeEyE10Policy1000ELNS0_9SortOrderE0EjS6_yNS1_21identity_decomposer_tEEEvPKT1_PSB_PKT2_PSF_T3_iiT4_E12temp_storage[33856];
	ld.param.u64 	%rd5, [_ZN3cub18CUB_300001_SM_10006detail10radix_sort31DeviceRadixSortSingleTileKernelINS1_5radix10policy_hubIjNS0_8NullTypeEyE10Policy1000ELNS0_9SortOrderE0EjS6_yNS1_21identity_decomposer_tEEEvPKT1_PSB_PKT2_PSF_T3_iiT4__param_0];
	ld.param.u64 	%rd3, [_ZN3cub18CUB_300001_SM_10006detail10radix_sort31DeviceRadixSortSingleTileKernelINS1_5radix10policy_hubIjNS0_8NullTypeEyE10Policy1000ELNS0_9SortOrderE0EjS6_yNS1_21identity_decomposer_tEEEvPKT1_PSB_PKT2_PSF_T3_iiT4__param_1];
	ld.param.u64 	%rd4, [_ZN3cub18CUB_300001_SM_10006detail10radix_sort31DeviceRadixSortSingleTileKernelINS1_5radix10policy_hubIjNS0_8NullTypeEyE10Policy1000ELNS0_9SortOrderE0EjS6_yNS1_21identity_decomposer_tEEEvPKT1_PSB_PKT2_PSF_T3_iiT4__param_4];
	ld.param.u32 	%r189, [_ZN3cub18CUB_300001_SM_10006detail10radix_sort31DeviceRadixSortSingleTileKernelINS1_5radix10policy_hubIjNS0_8NullTypeEyE10Policy1000ELNS0_9SortOrderE0EjS6_yNS1_21identity_decomposer_tEEEvPKT1_PSB_PKT2_PSF_T3_iiT4__param_5];
	ld.param.u32 	%r190, [_ZN3cub18CUB_300001_SM_10006detail10radix_sort31DeviceRadixSortSingleTileKernelINS1_5radix10policy_hubIjNS0_8NullTypeEyE10Policy1000ELNS0_9SortOrderE0EjS6_yNS1_21identity_decomposer_tEEEvPKT1_PSB_PKT2_PSF_T3_iiT4__param_6];
	cvta.to.global.u64 	%rd6, %rd5;
	cvt.u32.u64 	%r1, %rd4;
	mov.u32 	%r2, %tid.x;
	mul.lo.s32 	%r3, %r2, 19;
	setp.ge.s32 	%p1, %r3, %r1;
	mul.wide.u32 	%rd7, %r3, 4;
	add.s64 	%rd1, %rd6, %rd7;
	mov.b32 	%r703, -1;
	@%p1 bra 	$L__BB4_2;
	ld.global.u32 	%r703, [%rd1];
$L__BB4_2:
	add.s32 	%r193, %r3, 1;
	setp.ge.s32 	%p2, %r193, %r1;
	mov.b32 	%r702, -1;
	@%p2 bra 	$L__BB4_4;
	ld.global.u32 	%r702, [%rd1+4];
$L__BB4_4:
	add.s32 	%r195, %r3, 2;
	setp.ge.s32 	%p3, %r195, %r1;
	mov.b32 	%r701, -1;
	@%p3 bra 	$L__BB4_6;
	ld.global.u32 	%r701, [%rd1+8];
$L__BB4_6:
	add.s32 	%r197, %r3, 3;
	setp.ge.s32 	%p4, %r197, %r1;
	mov.b32 	%r700, -1;
	@%p4 bra 	$L__BB4_8;
	ld.global.u32 	%r700, [%rd1+12];
$L__BB4_8:
	add.s32 	%r199, %r3, 4;
	setp.ge.s32 	%p5, %r199, %r1;
	mov.b32 	%r699, -1;
	@%p5 bra 	$L__BB4_10;
	ld.global.u32 	%r699, [%rd1+16];
$L__BB4_10:
	add.s32 	%r201, %r3, 5;
	setp.ge.s32 	%p6, %r201, %r1;
	mov.b32 	%r698, -1;
	@%p6 bra 	$L__BB4_12;
	ld.global.u32 	%r698, [%rd1+20];
$L__BB4_12:
	add.s32 	%r203, %r3, 6;
	setp.ge.s32 	%p7, %r203, %r1;
	mov.b32 	%r697, -1;
	@%p7 bra 	$L__BB4_14;
	ld.global.u32 	%r697, [%rd1+24];
$L__BB4_14:
	add.s32 	%r205, %r3, 7;
	setp.ge.s32 	%p8, %r205, %r1;
	mov.b32 	%r696, -1;
	@%p8 bra 	$L__BB4_16;
	ld.global.u32 	%r696, [%rd1+28];
$L__BB4_16:
	add.s32 	%r207, %r3, 8;
	setp.ge.s32 	%p9, %r207, %r1;
	mov.b32 	%r695, -1;
	@%p9 bra 	$L__BB4_18;
	ld.global.u32 	%r695, [%rd1+32];
$L__BB4_18:
	add.s32 	%r209, %r3, 9;
	setp.ge.s32 	%p10, %r209, %r1;
	mov.b32 	%r694, -1;
	@%p10 bra 	$L__BB4_20;
	ld.global.u32 	%r694, [%rd1+36];
$L__BB4_20:
	add.s32 	%r211, %r3, 10;
	setp.ge.s32 	%p11, %r211, %r1;
	mov.b32 	%r693, -1;
	@%p11 bra 	$L__BB4_22;
	ld.global.u32 	%r693, [%rd1+40];
$L__BB4_22:
	add.s32 	%r213, %r3, 11;
	setp.ge.s32 	%p12, %r213, %r1;
	mov.b32 	%r692, -1;
	@%p12 bra 	$L__BB4_24;
	ld.global.u32 	%r692, [%rd1+44];
$L__BB4_24:
	add.s32 	%r215, %r3, 12;
	setp.ge.s32 	%p13, %r215, %r1;
	mov.b32 	%r691, -1;
	@%p13 bra 	$L__BB4_26;
	ld.global.u32 	%r691, [%rd1+48];
$L__BB4_26:
	add.s32 	%r217, %r3, 13;
	setp.ge.s32 	%p14, %r217, %r1;
	mov.b32 	%r690, -1;
	@%p14 bra 	$L__BB4_28;
	ld.global.u32 	%r690, [%rd1+52];
$L__BB4_28:
	add.s32 	%r219, %r3, 14;
	setp.ge.s32 	%p15, %r219, %r1;
	mov.b32 	%r689, -1;
	@%p15 bra 	$L__BB4_30;
	ld.global.u32 	%r689, [%rd1+56];
$L__BB4_30:
	add.s32 	%r221, %r3, 15;
	setp.ge.s32 	%p16, %r221, %r1;
	mov.b32 	%r688, -1;
	@%p16 bra 	$L__BB4_32;
	ld.global.u32 	%r688, [%rd1+60];
$L__BB4_32:
	add.s32 	%r223, %r3, 16;
	setp.ge.s32 	%p17, %r223, %r1;
	mov.b32 	%r687, -1;
	@%p17 bra 	$L__BB4_34;
	ld.global.u32 	%r687, [%rd1+64];
$L__BB4_34:
	add.s32 	%r225, %r3, 17;
	setp.ge.s32 	%p18, %r225, %r1;
	mov.b32 	%r686, -1;
	@%p18 bra 	$L__BB4_36;
	ld.global.u32 	%r686, [%rd1+68];
$L__BB4_36:
	add.s32 	%r227, %r3, 18;
	setp.ge.s32 	%p19, %r227, %r1;
	mov.b32 	%r685, -1;
	@%p19 bra 	$L__BB4_38;
	ld.global.u32 	%r685, [%rd1+72];
$L__BB4_38:
	bar.sync 	0;
	shr.u32 	%r42, %r2, 5;
	shl.b32 	%r229, %r2, 2;
	mov.u32 	%r230, _ZZN3cub18CUB_300001_SM_10006detail10radix_sort31DeviceRadixSortSingleTileKernelINS1_5radix10policy_hubIjNS0_8NullTypeEyE10Policy1000ELNS0_9SortOrderE0EjS6_yNS1_21identity_decomposer_tEEEvPKT1_PSB_PKT2_PSF_T3_iiT4_E12temp_storage;
	add.s32 	%r43, %r230, %r229;
	shl.b32 	%r231, %r2, 7;
	add.s32 	%r44, %r43, %r231;
	shl.b32 	%r232, %r42, 2;
	add.s32 	%r233, %r230, %r232;
	add.s32 	%r45, %r233, 33792;
	mad.lo.s32 	%r46, %r2, -56, %r44;
	add.s32 	%r684, %r189, 6;
	sub.s32 	%r683, %r190, %r189;
$L__BB4_39:
	add.s32 	%r293, %r684, -6;
	min.s32 	%r236, %r683, 6;
	mov.b32 	%r322, 0;
	st.shared.u32 	[%r43], %r322;
	st.shared.u32 	[%r43+1024], %r322;
	st.shared.u32 	[%r43+2048], %r322;
	st.shared.u32 	[%r43+3072], %r322;
	st.shared.u32 	[%r43+4096], %r322;
	st.shared.u32 	[%r43+5120], %r322;
	st.shared.u32 	[%r43+6144], %r322;
	st.shared.u32 	[%r43+7168], %r322;
	st.shared.u32 	[%r43+8192], %r322;
	st.shared.u32 	[%r43+9216], %r322;
	st.shared.u32 	[%r43+10240], %r322;
	st.shared.u32 	[%r43+11264], %r322;
	st.shared.u32 	[%r43+12288], %r322;
	st.shared.u32 	[%r43+13312], %r322;
	st.shared.u32 	[%r43+14336], %r322;
	st.shared.u32 	[%r43+15360], %r322;
	st.shared.u32 	[%r43+16384], %r322;
	st.shared.u32 	[%r43+17408], %r322;
	st.shared.u32 	[%r43+18432], %r322;
	st.shared.u32 	[%r43+19456], %r322;
	st.shared.u32 	[%r43+20480], %r322;
	st.shared.u32 	[%r43+21504], %r322;
	st.shared.u32 	[%r43+22528], %r322;
	st.shared.u32 	[%r43+23552], %r322;
	st.shared.u32 	[%r43+24576], %r322;
	st.shared.u32 	[%r43+25600], %r322;
	st.shared.u32 	[%r43+26624], %r322;
	st.shared.u32 	[%r43+27648], %r322;
	st.shared.u32 	[%r43+28672], %r322;
	st.shared.u32 	[%r43+29696], %r322;
	st.shared.u32 	[%r43+30720], %r322;
	st.shared.u32 	[%r43+31744], %r322;
	st.shared.u32 	[%r43+32768], %r322;
	// begin inline asm
	bmsk.clamp.b32 %r234, %r322, %r236;
	// end inline asm
	// begin inline asm
	shr.b32 %r237, %r703, %r293;
	// end inline asm
	and.b32  	%r325, %r234, %r237;
	shl.b32 	%r326, %r325, 10;
	and.b32  	%r327, %r326, 31744;
	add.s32 	%r328, %r43, %r327;
	shr.u32 	%r329, %r325, 4;
	and.b32  	%r330, %r329, 268435454;
	add.s32 	%r71, %r328, %r330;
	ld.shared.u16 	%rs1, [%r71];
	add.s16 	%rs20, %rs1, 1;
	st.shared.u16 	[%r71], %rs20;
	// begin inline asm
	shr.b32 %r240, %r702, %r293;
	// end inline asm
	and.b32  	%r331, %r234, %r240;
	shl.b32 	%r332, %r331, 10;
	and.b32  	%r333, %r332, 31744;
	add.s32 	%r334, %r43, %r333;
	shr.u32 	%r335, %r331, 4;
	and.b32  	%r336, %r335, 268435454;
	add.s32 	%r72, %r334, %r336;
	ld.shared.u16 	%rs2, [%r72];
	add.s16 	%rs21, %rs2, 1;
	st.shared.u16 	[%r72], %rs21;
	// begin inline asm
	shr.b32 %r243, %r701, %r293;
	// end inline asm
	and.b32  	%r337, %r234, %r243;
	shl.b32 	%r338, %r337, 10;
	and.b32  	%r339, %r338, 31744;
	add.s32 	%r340, %r43, %r339;
	shr.u32 	%r341, %r337, 4;
	and.b32  	%r342, %r341, 268435454;
	add.s32 	%r73, %r340, %r342;
	ld.shared.u16 	%rs3, [%r73];
	add.s16 	%rs22, %rs3, 1;
	st.shared.u16 	[%r73], %rs22;
	// begin inline asm
	shr.b32 %r246, %r700, %r293;
	// end inline asm
	and.b32  	%r343, %r234, %r246;
	shl.b32 	%r344, %r343, 10;
	and.b32  	%r345, %r344, 31744;
	add.s32 	%r346, %r43, %r345;
	shr.u32 	%r347, %r343, 4;
	and.b32  	%r348, %r347, 268435454;
	add.s32 	%r74, %r346, %r348;
	ld.shared.u16 	%rs4, [%r74];
	add.s16 	%rs23, %rs4, 1;
	st.shared.u16 	[%r74], %rs23;
	// begin inline asm
	shr.b32 %r249, %r699, %r293;
	// end inline asm
	and.b32  	%r349, %r234, %r249;
	shl.b32 	%r350, %r349, 10;
	and.b32  	%r351, %r350, 31744;
	add.s32 	%r352, %r43, %r351;
	shr.u32 	%r353, %r349, 4;
	and.b32  	%r354, %r353, 268435454;
	add.s32 	%r75, %r352, %r354;
	ld.shared.u16 	%rs5, [%r75];
	add.s16 	%rs24, %rs5, 1;
	st.shared.u16 	[%r75], %rs24;
	// begin inline asm
	shr.b32 %r252, %r698, %r293;
	// end inline asm
	and.b32  	%r355, %r234, %r252;
	shl.b32 	%r356, %r355, 10;
	and.b32  	%r357, %r356, 31744;
	add.s32 	%r358, %r43, %r357;
	shr.u32 	%r359, %r355, 4;
	and.b32  	%r360, %r359, 268435454;
	add.s32 	%r76, %r358, %r360;
	ld.shared.u16 	%rs6, [%r76];
	add.s16 	%rs25, %rs6, 1;
	st.shared.u16 	[%r76], %rs25;
	// begin inline asm
	shr.b32 %r255, %r697, %r293;
	// end inline asm
	and.b32  	%r361, %r234, %r255;
	shl.b32 	%r362, %r361, 10;
	and.b32  	%r363, %r362, 31744;
	add.s32 	%r364, %r43, %r363;
	shr.u32 	%r365, %r361, 4;
	and.b32  	%r366, %r365, 268435454;
	add.s32 	%r77, %r364, %r366;
	ld.shared.u16 	%rs7, [%r77];
	add.s16 	%rs26, %rs7, 1;
	st.shared.u16 	[%r77], %rs26;
	// begin inline asm
	shr.b32 %r258, %r696, %r293;
	// end inline asm
	and.b32  	%r367, %r234, %r258;
	shl.b32 	%r368, %r367, 10;
	and.b32  	%r369, %r368, 31744;
	add.s32 	%r370, %r43, %r369;
	shr.u32 	%r371, %r367, 4;
	and.b32  	%r372, %r371, 268435454;
	add.s32 	%r78, %r370, %r372;
	ld.shared.u16 	%rs8, [%r78];
	add.s16 	%rs27, %rs8, 1;
	st.shared.u16 	[%r78], %rs27;
	// begin inline asm
	shr.b32 %r261, %r695, %r293;
	// end inline asm
	and.b32  	%r373, %r234, %r261;
	shl.b32 	%r374, %r373, 10;
	and.b32  	%r375, %r374, 31744;
	add.s32 	%r376, %r43, %r375;
	shr.u32 	%r377, %r373, 4;
	and.b32  	%r378, %r377, 268435454;
	add.s32 	%r79, %r376, %r378;
	ld.shared.u16 	%rs9, [%r79];
	add.s16 	%rs28, %rs9, 1;
	st.shared.u16 	[%r79], %rs28;
	// begin inline asm
	shr.b32 %r264, %r694, %r293;
	// end inline asm
	and.b32  	%r379, %r234, %r264;
	shl.b32 	%r380, %r379, 10;
	and.b32  	%r381, %r380, 31744;
	add.s32 	%r382, %r43, %r381;
	shr.u32 	%r383, %r379, 4;
	and.b32  	%r384, %r383, 268435454;
	add.s32 	%r80, %r382, %r384;
	ld.shared.u16 	%rs10, [%r80];
	add.s16 	%rs29, %rs10, 1;
	st.shared.u16 	[%r80], %rs29;
	// begin inline asm
	shr.b32 %r267, %r693, %r293;
	// end inline asm
	and.b32  	%r385, %r234, %r267;
	shl.b32 	%r386, %r385, 10;
	and.b32  	%r387, %r386, 31744;
	add.s32 	%r388, %r43, %r387;
	shr.u32 	%r389, %r385, 4;
	and.b32  	%r390, %r389, 268435454;
	add.s32 	%r81, %r388, %r390;
	ld.shared.u16 	%rs11, [%r81];
	add.s16 	%rs30, %rs11, 1;
	st.shared.u16 	[%r81], %rs30;
	// begin inline asm
	shr.b32 %r270, %r692, %r293;
	// end inline asm
	and.b32  	%r391, %r234, %r270;
	shl.b32 	%r392, %r391, 10;
	and.b32  	%r393, %r392, 31744;
	add.s32 	%r394, %r43, %r393;
	shr.u32 	%r395, %r391, 4;
	and.b32  	%r396, %r395, 268435454;
	add.s32 	%r82, %r394, %r396;
	ld.shared.u16 	%rs12, [%r82];
	add.s16 	%rs31, %rs12, 1;
	st.shared.u16 	[%r82], %rs31;
	// begin inline asm
	shr.b32 %r273, %r691, %r293;
	// end inline asm
	and.b32  	%r397, %r234, %r273;
	shl.b32 	%r398, %r397, 10;
	and.b32  	%r399, %r398, 31744;
	add.s32 	%r400, %r43, %r399;
	shr.u32 	%r401, %r397, 4;
	and.b32  	%r402, %r401, 268435454;
	add.s32 	%r83, %r400, %r402;
	ld.shared.u16 	%rs13, [%r83];
	add.s16 	%rs32, %rs13, 1;
	st.shared.u16 	[%r83], %rs32;
	// begin inline asm
	shr.b32 %r276, %r690, %r293;
	// end inline asm
	and.b32  	%r403, %r234, %r276;
	shl.b32 	%r404, %r403, 10;
	and.b32  	%r405, %r404, 31744;
	add.s32 	%r406, %r43, %r405;
	shr.u32 	%r407, %r403, 4;
	and.b32  	%r408, %r407, 268435454;
	add.s32 	%r84, %r406, %r408;
	ld.shared.u16 	%rs14, [%r84];
	add.s16 	%rs33, %rs14, 1;
	st.shared.u16 	[%r84], %rs33;
	// begin inline asm
	shr.b32 %r279, %r689, %r293;
	// end inline asm
	and.b32  	%r409, %r234, %r279;
	shl.b32 	%r410, %r409, 10;
	and.b32  	%r411, %r410, 31744;
	add.s32 	%r412, %r43, %r411;
	shr.u32 	%r413, %r409, 4;
	and.b32  	%r414, %r413, 268435454;
	add.s32 	%r85, %r412, %r414;
	ld.shared.u16 	%rs15, [%r85];
	add.s16 	%rs34, %rs15, 1;
	st.shared.u16 	[%r85], %rs34;
	// begin inline asm
	shr.b32 %r282, %r688, %r293;
	// end inline asm
	and.b32  	%r415, %r234, %r282;
	shl.b32 	%r416, %r415, 10;
	and.b32  	%r417, %r416, 31744;
	add.s32 	%r418, %r43, %r417;
	shr.u32 	%r419, %r415, 4;
	and.b32  	%r420, %r419, 268435454;
	add.s32 	%r86, %r418, %r420;
	ld.shared.u16 	%rs16, [%r86];
	add.s16 	%rs35, %rs16, 1;
	st.shared.u16 	[%r86], %rs35;
	// begin inline asm
	shr.b32 %r285, %r687, %r293;
	// end inline asm
	and.b32  	%r421, %r234, %r285;
	shl.b32 	%r422, %r421, 10;
	and.b32  	%r423, %r422, 31744;
	add.s32 	%r424, %r43, %r423;
	shr.u32 	%r425, %r421, 4;
	and.b32  	%r426, %r425, 268435454;
	add.s32 	%r87, %r424, %r426;
	ld.shared.u16 	%rs17, [%r87];
	add.s16 	%rs36, %rs17, 1;
	st.shared.u16 	[%r87], %rs36;
	// begin inline asm
	shr.b32 %r288, %r686, %r293;
	// end inline asm
	and.b32  	%r427, %r234, %r288;
	shl.b32 	%r428, %r427, 10;
	and.b32  	%r429, %r428, 31744;
	add.s32 	%r430, %r43, %r429;
	shr.u32 	%r431, %r427, 4;
	and.b32  	%r432, %r431, 268435454;
	add.s32 	%r88, %r430, %r432;
	ld.shared.u16 	%rs18, [%r88];
	add.s16 	%rs37, %rs18, 1;
	st.shared.u16 	[%r88], %rs37;
	// begin inline asm
	shr.b32 %r291, %r685, %r293;
	// end inline asm
	and.b32  	%r433, %r234, %r291;
	shl.b32 	%r434, %r433, 10;
	and.b32  	%r435, %r434, 31744;
	add.s32 	%r436, %r43, %r435;
	shr.u32 	%r437, %r433, 4;
	and.b32  	%r438, %r437, 268435454;
	add.s32 	%r89, %r436, %r438;
	ld.shared.u16 	%rs19, [%r89];
	add.s16 	%rs38, %rs19, 1;
	st.shared.u16 	[%r89], %rs38;
	bar.sync 	0;
	ld.shared.u32 	%r90, [%r44];
	ld.shared.u32 	%r439, [%r44+4];
	ld.shared.u32 	%r440, [%r44+8];
	ld.shared.u32 	%r441, [%r44+12];
	ld.shared.u32 	%r442, [%r44+16];
	ld.shared.u32 	%r443, [%r44+20];
	ld.shared.u32 	%r444, [%r44+24];
	ld.shared.u32 	%r445, [%r44+28];
	ld.shared.u32 	%r446, [%r44+32];
	ld.shared.u32 	%r447, [%r44+36];
	ld.shared.u32 	%r448, [%r44+40];
	ld.shared.u32 	%r449, [%r44+44];
	ld.shared.u32 	%r450, [%r44+48];
	ld.shared.u32 	%r451, [%r44+52];
	ld.shared.u32 	%r452, [%r44+56];
	ld.shared.u32 	%r453, [%r44+60];
	ld.shared.u32 	%r454, [%r44+64];
	ld.shared.u32 	%r455, [%r44+68];
	ld.shared.u32 	%r456, [%r44+72];
	ld.shared.u32 	%r457, [%r44+76];
	ld.shared.u32 	%r458, [%r44+80];
	ld.shared.u32 	%r459, [%r44+84];
	ld.shared.u32 	%r460, [%r44+88];
	ld.shared.u32 	%r461, [%r44+92];
	ld.shared.u32 	%r462, [%r44+96];
	ld.shared.u32 	%r463, [%r44+100];
	ld.shared.u32 	%r464, [%r44+104];
	ld.shared.u32 	%r465, [%r44+108];
	ld.shared.u32 	%r466, [%r44+112];
	ld.shared.u32 	%r467, [%r44+116];
	ld.shared.u32 	%r468, [%r44+120];
	ld.shared.u32 	%r469, [%r44+124];
	ld.shared.u32 	%r470, [%r44+128];
	add.s32 	%r91, %r439, %r90;
	add.s32 	%r92, %r440, %r91;
	add.s32 	%r93, %r441, %r92;
	add.s32 	%r94, %r442, %r93;
	add.s32 	%r95, %r443, %r94;
	add.s32 	%r96, %r444, %r95;
	add.s32 	%r97, %r445, %r96;
	add.s32 	%r98, %r446, %r97;
	add.s32 	%r99, %r447, %r98;
	add.s32 	%r100, %r448, %r99;
	add.s32 	%r101, %r449, %r100;
	add.s32 	%r102, %r450, %r101;
	add.s32 	%r103, %r451, %r102;
	add.s32 	%r104, %r452, %r103;
	add.s32 	%r105, %r453, %r104;
	add.s32 	%r106, %r454, %r105;
	add.s32 	%r107, %r455, %r106;
	add.s32 	%r108, %r456, %r107;
	add.s32 	%r109, %r457, %r108;
	add.s32 	%r110, %r458, %r109;
	add.s32 	%r111, %r459, %r110;
	add.s32 	%r112, %r460, %r111;
	add.s32 	%r113, %r461, %r112;
	add.s32 	%r114, %r462, %r113;
	add.s32 	%r115, %r463, %r114;
	add.s32 	%r116, %r464, %r115;
	add.s32 	%r117, %r465, %r116;
	add.s32 	%r118, %r466, %r117;
	add.s32 	%r119, %r467, %r118;
	add.s32 	%r120, %r468, %r119;
	add.s32 	%r121, %r469, %r120;
	add.s32 	%r299, %r470, %r121;
	// begin inline asm
	mov.u32 %r294, %laneid;
	// end inline asm
	mov.b32 	%r297, 1;
	mov.b32 	%r324, -1;
	// begin inline asm
	{  .reg .u32 r0;  .reg .pred p;  shfl.sync.up.b32 r0|p, %r299, %r297, %r322, %r324;  @p add.u32 r0, r0, %r299;  mov.u32 %r295, r0;}
	// end inline asm
	mov.b32 	%r303, 2;
	// begin inline asm
	{  .reg .u32 r0;  .reg .pred p;  shfl.sync.up.b32 r0|p, %r295, %r303, %r322, %r324;  @p add.u32 r0, r0, %r295;  mov.u32 %r301, r0;}
	// end inline asm
	mov.b32 	%r309, 4;
	// begin inline asm
	{  .reg .u32 r0;  .reg .pred p;  shfl.sync.up.b32 r0|p, %r301, %r309, %r322, %r324;  @p add.u32 r0, r0, %r301;  mov.u32 %r307, r0;}
	// end inline asm
	mov.b32 	%r315, 8;
	// begin inline asm
	{  .reg .u32 r0;  .reg .pred p;  shfl.sync.up.b32 r0|p, %r307, %r315, %r322, %r324;  @p add.u32 r0, r0, %r307;  mov.u32 %r313, r0;}
	// end inline asm
	mov.b32 	%r321, 16;
	// begin inline asm
	{  .reg .u32 r0;  .reg .pred p;  shfl.sync.up.b32 r0|p, %r313, %r321, %r322, %r324;  @p add.u32 r0, r0, %r313;  mov.u32 %r319, r0;}
	// end inline asm
	setp.ne.s32 	%p20, %r294, 31;
	@%p20 bra 	$L__BB4_41;
	st.shared.u32 	[%r45], %r319;
$L__BB4_41:
	sub.s32 	%r471, %r319, %r299;
	setp.gt.u32 	%p21, %r2, 31;
	setp.eq.s32 	%p22, %r42, 7;
	setp.eq.s32 	%p23, %r42, 6;
	setp.eq.s32 	%p24, %r42, 5;
	setp.eq.s32 	%p25, %r42, 4;
	setp.eq.s32 	%p26, %r42, 3;
	setp.eq.s32 	%p27, %r42, 2;
	setp.eq.s32 	%p28, %r42, 1;
	bar.sync 	0;
	ld.shared.v4.u32 	{%r472, %r473, %r474, %r475}, [_ZZN3cub18CUB_300001_SM_10006detail10radix_sort31DeviceRadixSortSingleTileKernelINS1_5radix10policy_hubIjNS0_8NullTypeEyE10Policy1000ELNS0_9SortOrderE0EjS6_yNS1_21identity_decomposer_tEEEvPKT1_PSB_PKT2_PSF_T3_iiT4_E12temp_storage+33792];
	selp.b32 	%r476, %r472, %r704, %p28;
	add.s32 	%r477, %r473, %r472;
	selp.b32 	%r478, %r477, %r476, %p27;
	add.s32 	%r479, %r477, %r474;
	selp.b32 	%r480, %r479, %r478, %p26;
	add.s32 	%r481, %r479, %r475;
	selp.b32 	%r482, %r481, %r480, %p25;
	ld.shared.v4.u32 	{%r483, %r484, %r485, %r486}, [_ZZN3cub18CUB_300001_SM_10006detail10radix_sort31DeviceRadixSortSingleTileKernelINS1_5radix10policy_hubIjNS0_8NullTypeEyE10Policy1000ELNS0_9SortOrderE0EjS6_yNS1_21identity_decomposer_tEEEvPKT1_PSB_PKT2_PSF_T3_iiT4_E12temp_storage+33808];
	add.s32 	%r487, %r481, %r483;
	selp.b32 	%r488, %r487, %r482, %p24;
	add.s32 	%r489, %r487, %r484;
	selp.b32 	%r490, %r489, %r488, %p23;
	add.s32 	%r491, %r489, %r485;
	selp.b32 	%r704, %r491, %r490, %p22;
	add.s32 	%r126, %r491, %r486;
	setp.ne.s32 	%p29, %r294, 0;
	selp.b32 	%r492, %r471, 0, %p29;
	add.s32 	%r493, %r704, %r492;
	or.pred  	%p30, %p21, %p29;
	selp.b32 	%r705, %r493, %r471, %p21;
	@%p30 bra 	$L__BB4_43;
	shl.b32 	%r705, %r126, 16;
	st.shared.u32 	[_ZZN3cub18CUB_300001_SM_10006detail10radix_sort31DeviceRadixSortSingleTileKernelINS1_5radix10policy_hubIjNS0_8NullTypeEyE10Policy1000ELNS0_9SortOrderE0EjS6_yNS1_21identity_decomposer_tEEEvPKT1_PSB_PKT2_PSF_T3_iiT4_E12temp_storage+33832], %r705;
$L__BB4_43:
	setp.eq.s32 	%p31, %r2, 0;
	bar.sync 	0;
	ld.shared.u32 	%r494, [_ZZN3cub18CUB_300001_SM_10006detail10radix_sort31DeviceRadixSortSingleTileKernelINS1_5radix10policy_hubIjNS0_8NullTypeEyE10Policy1000ELNS0_9SortOrderE0EjS6_yNS1_21identity_decomposer_tEEEvPKT1_PSB_PKT2_PSF_T3_iiT4_E12temp_storage+33832];
	selp.b32 	%r495, 0, %r494, %p31;
	add.s32 	%r496, %r705, %r495;
	add.s32 	%r497, %r90, %r496;
	add.s32 	%r498, %r91, %r496;
	add.s32 	%r499, %r92, %r496;
	add.s32 	%r500, %r93, %r496;
	add.s32 	%r501, %r94, %r496;
	add.s32 	%r502, %r95, %r496;
	add.s32 	%r503, %r96, %r496;
	add.s32 	%r504, %r97, %r496;
	add.s32 	%r505, %r98, %r496;
	add.s32 	%r506, %r99, %r496;
	add.s32 	%r507, %r100, %r496;
	add.s32 	%r508, %r101, %r496;
	add.s32 	%r509, %r102, %r496;
	add.s32 	%r510, %r103, %r496;
	add.s32 	%r511, %r104, %r496;
	add.s32 	%r512, %r105, %r496;
	add.s32 	%r513, %r106, %r496;
	add.s32 	%r514, %r107, %r496;
	add.s32 	%r515, %r108, %r496;
	add.s32 	%r516, %r109, %r496;
	add.s32 	%r517, %r110, %r496;
	add.s32 	%r518, %r111, %r496;
	add.s32 	%r519, %r112, %r496;
	add.s32 	%r520, %r113, %r496;
	add.s32 	%r521, %r114, %r496;
	add.s32 	%r522, %r115, %r496;
	add.s32 	%r523, %r116, %r496;
	add.s32 	%r524, %r117, %r496;
	add.s32 	%r525, %r118, %r496;
	add.s32 	%r526, %r119, %r496;
	add.s32 	%r527, %r120, %r496;
	add.s32 	%r528, %r121, %r496;
	st.shared.u32 	[%r44], %r496;
	st.shared.u32 	[%r44+4], %r497;
	st.shared.u32 	[%r44+8], %r498;
	st.shared.u32 	[%r44+12], %r499;
	st.shared.u32 	[%r44+16], %r500;
	st.shared.u32 	[%r44+20], %r501;
	st.shared.u32 	[%r44+24], %r502;
	st.shared.u32 	[%r44+28], %r503;
	st.shared.u32 	[%r44+32], %r504;
	st.shared.u32 	[%r44+36], %r505;
	st.shared.u32 	[%r44+40], %r506;
	st.shared.u32 	[%r44+44], %r507;
	st.shared.u32 	[%r44+48], %r508;
	st.shared.u32 	[%r44+52], %r509;
	st.shared.u32 	[%r44+56], %r510;
	st.shared.u32 	[%r44+60], %r511;
	st.shared.u32 	[%r44+64], %r512;
	st.shared.u32 	[%r44+68], %r513;
	st.shared.u32 	[%r44+72], %r514;
	st.shared.u32 	[%r44+76], %r515;
	st.shared.u32 	[%r44+80], %r516;
	st.shared.u32 	[%r44+84], %r517;
	st.shared.u32 	[%r44+88], %r518;
	st.shared.u32 	[%r44+92], %r519;
	st.shared.u32 	[%r44+96], %r520;
	st.shared.u32 	[%r44+100], %r521;
	st.shared.u32 	[%r44+104], %r522;
	st.shared.u32 	[%r44+108], %r523;
	st.shared.u32 	[%r44+112], %r524;
	st.shared.u32 	[%r44+116], %r525;
	st.shared.u32 	[%r44+120], %r526;
	st.shared.u32 	[%r44+124], %r527;
	st.shared.u32 	[%r44+128], %r528;
	bar.sync 	0;
	cvt.u32.u16 	%r529, %rs1;
	ld.shared.u16 	%r530, [%r71];
	add.s32 	%r130, %r530, %r529;
	cvt.u32.u16 	%r531, %rs2;
	ld.shared.u16 	%r532, [%r72];
	add.s32 	%r131, %r532, %r531;
	cvt.u32.u16 	%r533, %rs3;
	ld.shared.u16 	%r534, [%r73];
	add.s32 	%r132, %r534, %r533;
	cvt.u32.u16 	%r535, %rs4;
	ld.shared.u16 	%r536, [%r74];
	add.s32 	%r133, %r536, %r535;
	cvt.u32.u16 	%r537, %rs5;
	ld.shared.u16 	%r538, [%r75];
	add.s32 	%r134, %r538, %r537;
	cvt.u32.u16 	%r539, %rs6;
	ld.shared.u16 	%r540, [%r76];
	add.s32 	%r135, %r540, %r539;
	cvt.u32.u16 	%r541, %rs7;
	ld.shared.u16 	%r542, [%r77];
	add.s32 	%r136, %r542, %r541;
	cvt.u32.u16 	%r543, %rs8;
	ld.shared.u16 	%r544, [%r78];
	add.s32 	%r137, %r544, %r543;
	cvt.u32.u16 	%r545, %rs9;
	ld.shared.u16 	%r546, [%r79];
	add.s32 	%r138, %r546, %r545;
	cvt.u32.u16 	%r547, %rs10;
	ld.shared.u16 	%r548, [%r80];
	add.s32 	%r139, %r548, %r547;
	cvt.u32.u16 	%r549, %rs11;
	ld.shared.u16 	%r550, [%r81];
	add.s32 	%r140, %r550, %r549;
	cvt.u32.u16 	%r551, %rs12;
	ld.shared.u16 	%r552, [%r82];
	add.s32 	%r141, %r552, %r551;
	cvt.u32.u16 	%r553, %rs13;
	ld.shared.u16 	%r554, [%r83];
	add.s32 	%r142, %r554, %r553;
	cvt.u32.u16 	%r555, %rs14;
	ld.shared.u16 	%r556, [%r84];
	add.s32 	%r143, %r556, %r555;
	cvt.u32.u16 	%r557, %rs15;
	ld.shared.u16 	%r558, [%r85];
	add.s32 	%r144, %r558, %r557;
	cvt.u32.u16 	%r559, %rs16;
	ld.shared.u16 	%r560, [%r86];
	add.s32 	%r145, %r560, %r559;
	cvt.u32.u16 	%r561, %rs17;
	ld.shared.u16 	%r562, [%r87];
	add.s32 	%r146, %r562, %r561;
	cvt.u32.u16 	%r563, %rs18;
	ld.shared.u16 	%r564, [%r88];
	add.s32 	%r147, %r564, %r563;
	cvt.u32.u16 	%r565, %rs19;
	ld.shared.u16 	%r566, [%r89];
	add.s32 	%r148, %r566, %r565;
	bar.sync 	0;
	setp.lt.s32 	%p32, %r684, %r190;
	@%p32 bra 	$L__BB4_83;
	cvt.u64.u32 	%rd8, %r2;
	shl.b32 	%r567, %r130, 2;
	mov.u32 	%r568, _ZZN3cub18CUB_300001_SM_10006detail10radix_sort31DeviceRadixSortSingleTileKernelINS1_5radix10policy_hubIjNS0_8NullTypeEyE10Policy1000ELNS0_9SortOrderE0EjS6_yNS1_21identity_decomposer_tEEEvPKT1_PSB_PKT2_PSF_T3_iiT4_E12temp_storage;
	add.s32 	%r569, %r568, %r567;
	st.shared.u32 	[%r569], %r703;
	shl.b32 	%r570, %r131, 2;
	add.s32 	%r571, %r568, %r570;
	st.shared.u32 	[%r571], %r702;
	shl.b32 	%r572, %r132, 2;
	add.s32 	%r573, %r568, %r572;
	st.shared.u32 	[%r573], %r701;
	shl.b32 	%r574, %r133, 2;
	add.s32 	%r575, %r568, %r574;
	st.shared.u32 	[%r575], %r700;
	shl.b32 	%r576, %r134, 2;
	add.s32 	%r577, %r568, %r576;
	st.shared.u32 	[%r577], %r699;
	shl.b32 	%r578, %r135, 2;
	add.s32 	%r579, %r568, %r578;
	st.shared.u32 	[%r579], %r698;
	shl.b32 	%r580, %r136, 2;
	add.s32 	%r581, %r568, %r580;
	st.shared.u32 	[%r581], %r697;
	shl.b32 	%r582, %r137, 2;
	add.s32 	%r583, %r568, %r582;
	st.shared.u32 	[%r583], %r696;
	shl.b32 	%r584, %r138, 2;
	add.s32 	%r585, %r568, %r584;
	st.shared.u32 	[%r585], %r695;
	shl.b32 	%r586, %r139, 2;
	add.s32 	%r587, %r568, %r586;
	st.shared.u32 	[%r587], %r694;
	shl.b32 	%r588, %r140, 2;
	add.s32 	%r589, %r568, %r588;
	st.shared.u32 	[%r589], %r693;
	shl.b32 	%r590, %r141, 2;
	add.s32 	%r591, %r568, %r590;
	st.shared.u32 	[%r591], %r692;
	shl.b32 	%r592, %r142, 2;
	add.s32 	%r593, %r568, %r592;
	st.shared.u32 	[%r593], %r691;
	shl.b32 	%r594, %r143, 2;
	add.s32 	%r595, %r568, %r594;
	st.shared.u32 	[%r595], %r690;
	shl.b32 	%r596, %r144, 2;
	add.s32 	%r597, %r568, %r596;
	st.shared.u32 	[%r597], %r689;
	shl.b32 	%r598, %r145, 2;
	add.s32 	%r599, %r568, %r598;
	st.shared.u32 	[%r599], %r688;
	shl.b32 	%r600, %r146, 2;
	add.s32 	%r601, %r568, %r600;
	st.shared.u32 	[%r601], %r687;
	shl.b32 	%r602, %r147, 2;
	add.s32 	%r603, %r568, %r602;
	st.shared.u32 	[%r603], %r686;
	shl.b32 	%r604, %r148, 2;
	add.s32 	%r605, %r568, %r604;
	st.shared.u32 	[%r605], %r685;
	bar.sync 	0;
	mad.lo.s32 	%r149, %r2, -72, %r46;
	ld.shared.u32 	%r150, [%r149+1024];
	ld.shared.u32 	%r151, [%r149+2048];
	ld.shared.u32 	%r152, [%r149+3072];
	ld.shared.u32 	%r153, [%r149+4096];
	ld.shared.u32 	%r154, [%r149+5120];
	ld.shared.u32 	%r155, [%r149+6144];
	ld.shared.u32 	%r156, [%r149+7168];
	ld.shared.u32 	%r157, [%r149+8192];
	ld.shared.u32 	%r158, [%r149+9216];
	ld.shared.u32 	%r159, [%r149+10240];
	ld.shared.u32 	%r160, [%r149+11264];
	ld.shared.u32 	%r161, [%r149+12288];
	ld.shared.u32 	%r162, [%r149+13312];
	ld.shared.u32 	%r163, [%r149+14336];
	ld.shared.u32 	%r164, [%r149+15360];
	ld.shared.u32 	%r165, [%r149+16384];
	ld.shared.u32 	%r166, [%r149+17408];
	ld.shared.u32 	%r167, [%r149+18432];
	setp.gt.u64 	%p33, %rd4, %rd8;
	cvta.to.global.u64 	%rd9, %rd3;
	mul.wide.u32 	%rd10, %r2, 4;
	add.s64 	%rd2, %rd9, %rd10;
	@%p33 bra 	$L__BB4_45;
	bra.uni 	$L__BB4_46;
$L__BB4_45:
	ld.shared.u32 	%r606, [%r149];
	st.global.u32 	[%rd2], %r606;
$L__BB4_46:
	add.s32 	%r607, %r2, 256;
	cvt.u64.u32 	%rd11, %r607;
	setp.le.u64 	%p34, %rd4, %rd11;
	@%p34 bra 	$L__BB4_48;
	st.global.u32 	[%rd2+1024], %r150;
$L__BB4_48:
	add.s32 	%r608, %r2, 512;
	cvt.u64.u32 	%rd12, %r608;
	setp.le.u64 	%p35, %rd4, %rd12;
	@%p35 bra 	$L__BB4_50;
	st.global.u32 	[%rd2+2048], %r151;
$L__BB4_50:
	add.s32 	%r609, %r2, 768;
	cvt.u64.u32 	%rd13, %r609;
	setp.le.u64 	%p36, %rd4, %rd13;
	@%p36 bra 	$L__BB4_52;
	st.global.u32 	[%rd2+3072], %r152;
$L__BB4_52:
	or.b32  	%r610, %r2, 1024;
	cvt.u64.u32 	%rd14, %r610;
	setp.le.u64 	%p37, %rd4, %rd14;
	@%p37 bra 	$L__BB4_54;
	st.global.u32 	[%rd2+4096], %r153;
$L__BB4_54:
	add.s32 	%r611, %r2, 1280;
	cvt.u64.u32 	%rd15, %r611;
	setp.le.u64 	%p38, %rd4, %rd15;
	@%p38 bra 	$L__BB4_56;
	st.global.u32 	[%rd2+5120], %r154;
$L__BB4_56:
	add.s32 	%r612, %r2, 1536;
	cvt.u64.u32 	%rd16, %r612;
	setp.le.u64 	%p39, %rd4, %rd16;
	@%p39 bra 	$L__BB4_58;
	st.global.u32 	[%rd2+6144], %r155;
$L__BB4_58:
	add.s32 	%r613, %r2, 1792;
	cvt.u64.u32 	%rd17, %r613;
	setp.le.u64 	%p40, %rd4, %rd17;
	@%p40 bra 	$L__BB4_60;
	st.global.u32 	[%rd2+7168], %r156;
$L__BB4_60:
	or.b32  	%r614, %r2, 2048;
	cvt.u64.u32 	%rd18, %r614;
	setp.le.u64 	%p41, %rd4, %rd18;
	@%p41 bra 	$L__BB4_62;
	st.global.u32 	[%rd2+8192], %r157;
$L__BB4_62:
	add.s32 	%r615, %r2, 2304;
	cvt.u64.u32 	%rd19, %r615;
	setp.le.u64 	%p42, %rd4, %rd19;
	@%p42 bra 	$L__BB4_64;
	st.global.u32 	[%rd2+9216], %r158;
$L__BB4_64:
	add.s32 	%r616, %r2, 2560;
	cvt.u64.u32 	%rd20, %r616;
	setp.le.u64 	%p43, %rd4, %rd20;
	@%p43 bra 	$L__BB4_66;
	st.global.u32 	[%rd2+10240], %r159;
$L__BB4_66:
	add.s32 	%r617, %r2, 2816;
	cvt.u64.u32 	%rd21, %r617;
	setp.le.u64 	%p44, %rd4, %rd21;
	@%p44 bra 	$L__BB4_68;
	st.global.u32 	[%rd2+11264], %r160;
$L__BB4_68:
	or.b32  	%r618, %r2, 3072;
	cvt.u64.u32 	%rd22, %r618;
	setp.le.u64 	%p45, %rd4, %rd22;
	@%p45 bra 	$L__BB4_70;
	st.global.u32 	[%rd2+12288], %r161;
$L__BB4_70:
	add.s32 	%r619, %r2, 3328;
	cvt.u64.u32 	%rd23, %r619;
	setp.le.u64 	%p46, %rd4, %rd23;
	@%p46 bra 	$L__BB4_72;
	st.global.u32 	[%rd2+13312], %r162;
$L__BB4_72:
	add.s32 	%r620, %r2, 3584;
	cvt.u64.u32 	%rd24, %r620;
	setp.le.u64 	%p47, %rd4, %rd24;
	@%p47 bra 	$L__BB4_74;
	st.global.u32 	[%rd2+14336], %r163;
$L__BB4_74:
	add.s32 	%r621, %r2, 3840;
	cvt.u64.u32 	%rd25, %r621;
	setp.le.u64 	%p48, %rd4, %rd25;
	@%p48 bra 	$L__BB4_76;
	st.global.u32 	[%rd2+15360], %r164;
$L__BB4_76:
	or.b32  	%r622, %r2, 4096;
	cvt.u64.u32 	%rd26, %r622;
	setp.le.u64 	%p49, %rd4, %rd26;
	@%p49 bra 	$L__BB4_78;
	st.global.u32 	[%rd2+16384], %r165;
$L__BB4_78:
	add.s32 	%r623, %r2, 4352;
	cvt.u64.u32 	%rd27, %r623;
	setp.le.u64 	%p50, %rd4, %rd27;
	@%p50 bra 	$L__BB4_80;
	st.global.u32 	[%rd2+17408], %r166;
$L__BB4_80:
	add.s32 	%r624, %r2, 4608;
	cvt.u64.u32 	%rd28, %r624;
	setp.le.u64 	%p51, %rd4, %rd28;
	@%p51 bra 	$L__BB4_82;
	st.global.u32 	[%rd2+18432], %r167;
$L__BB4_82:
	ret;
$L__BB4_83:
	shl.b32 	%r625, %r130, 2;
	mov.u32 	%r626, _ZZN3cub18CUB_300001_SM_10006detail10radix_sort31DeviceRadixSortSingleTileKernelINS1_5radix10policy_hubIjNS0_8NullTypeEyE10Policy1000ELNS0_9SortOrderE0EjS6_yNS1_21identity_decomposer_tEEEvPKT1_PSB_PKT2_PSF_T3_iiT4_E12temp_storage;
	add.s32 	%r627, %r626, %r625;
	st.shared.u32 	[%r627], %r703;
	shl.b32 	%r628, %r131, 2;
	add.s32 	%r629, %r626, %r628;
	st.shared.u32 	[%r629], %r702;
	shl.b32 	%r630, %r132, 2;
	add.s32 	%r631, %r626, %r630;
	st.shared.u32 	[%r631], %r701;
	shl.b32 	%r632, %r133, 2;
	add.s32 	%r633, %r626, %r632;
	st.shared.u32 	[%r633], %r700;
	shl.b32 	%r634, %r134, 2;
	add.s32 	%r635, %r626, %r634;
	st.shared.u32 	[%r635], %r699;
	shl.b32 	%r636, %r135, 2;
	add.s32 	%r637, %r626, %r636;
	st.shared.u32 	[%r637], %r698;
	shl.b32 	%r638, %r136, 2;
	add.s32 	%r639, %r626, %r638;
	st.shared.u32 	[%r639], %r697;
	shl.b32 	%r640, %r137, 2;
	add.s32 	%r641, %r626, %r640;
	st.shared.u32 	[%r641], %r696;
	shl.b32 	%r642, %r138, 2;
	add.s32 	%r643, %r626, %r642;
	st.shared.u32 	[%r643], %r695;
	shl.b32 	%r644, %r139, 2;
	add.s32 	%r645, %r626, %r644;
	st.shared.u32 	[%r645], %r694;
	shl.b32 	%r646, %r140, 2;
	add.s32 	%r647, %r626, %r646;
	st.shared.u32 	[%r647], %r693;
	shl.b32 	%r648, %r141, 2;
	add.s32 	%r649, %r626, %r648;
	st.shared.u32 	[%r649], %r692;
	shl.b32 	%r650, %r142, 2;
	add.s32 	%r651, %r626, %r650;
	st.shared.u32 	[%r651], %r691;
	shl.b32 	%r652, %r143, 2;
	add.s32 	%r653, %r626, %r652;
	st.shared.u32 	[%r653], %r690;
	shl.b32 	%r654, %r144, 2;
	add.s32 	%r655, %r626, %r654;
	st.shared.u32 	[%r655], %r689;
	shl.b32 	%r656, %r145, 2;
	add.s32 	%r657, %r626, %r656;
	st.shared.u32 	[%r657], %r688;
	shl.b32 	%r658, %r146, 2;
	add.s32 	%r659, %r626, %r658;
	st.shared.u32 	[%r659], %r687;
	shl.b32 	%r660, %r147, 2;
	add.s32 	%r661, %r626, %r660;
	st.shared.u32 	[%r661], %r686;
	shl.b32 	%r662, %r148, 2;
	add.s32 	%r663, %r626, %r662;
	st.shared.u32 	[%r663], %r685;
	bar.sync 	0;
	ld.shared.u32 	%r703, [%r46];
	ld.shared.u32 	%r702, [%r46+4];
	ld.shared.u32 	%r701, [%r46+8];
	ld.shared.u32 	%r700, [%r46+12];
	ld.shared.u32 	%r699, [%r46+16];
	ld.shared.u32 	%r698, [%r46+20];
	ld.shared.u32 	%r697, [%r46+24];
	ld.shared.u32 	%r696, [%r46+28];
	ld.shared.u32 	%r695, [%r46+32];
	ld.shared.u32 	%r694, [%r46+36];
	ld.shared.u32 	%r693, [%r46+40];
	ld.shared.u32 	%r692, [%r46+44];
	ld.shared.u32 	%r691, [%r46+48];
	ld.shared.u32 	%r690, [%r46+52];
	ld.shared.u32 	%r689, [%r46+56];
	ld.shared.u32 	%r688, [%r46+60];
	ld.shared.u32 	%r687, [%r46+64];
	ld.shared.u32 	%r686, [%r46+68];
	ld.shared.u32 	%r685, [%r46+72];
	bar.sync 	0;
	add.s32 	%r684, %r684, 6;
	add.s32 	%r683, %r683, -6;
	bra.uni 	$L__BB4_39;

}
	// .globl	_ZN3cub18CUB_300001_SM_10006detail10radix_sort30DeviceRadixSortHistogramKernelINS1_5radix10policy_hubIjNS0_8NullTypeEyE10Policy1000ELNS0_9SortOrderE0EjyNS1_21identity_decomposer_tEEEvPT2_PKT1_SB_iiT3_
.visible .entry _ZN3cub18CUB_300001_SM_10006detail10radix_sort30DeviceRadixSortHistogramKernelINS1_5radix10policy_hubIjNS0_8NullTypeEyE10Policy1000ELNS0_9SortOrderE0EjyNS1_21identity_decomposer_tEEEvPT2_PKT1_SB_iiT3_(
	.param .u64 .ptr .align 1 _ZN3cub18CUB_300001_SM_10006detail10radix_sort30DeviceRadixSortHistogramKernelINS1_5radix10policy_hubIjNS0_8NullTypeEyE10Policy1000ELNS0_9SortOrderE0EjyNS1_21identity_decomposer_tEEEvPT2_PKT1_SB_iiT3__param_0,
	.param .u64 .ptr .align 1 _ZN3cub18CUB_300001_SM_10006detail10radix_sort30DeviceRadixSortHistogramKernelINS1_5radix10policy_hubIjNS0_8NullTypeEyE10Policy1000ELNS0_9SortOrderE0EjyNS1_21identity_decomposer_tEEEvPT2_PKT1_SB_iiT3__param_1,
	.param .u64 _ZN3cub18CUB_300001_SM_10006detail10radix_sort30DeviceRadixSortHistogramKernelINS1_5radix10policy_hubIjNS0_8NullTypeEyE10Policy1000ELNS0_9SortOrderE0EjyNS1_21identity_decomposer_tEEEvPT2_PKT1_SB_iiT3__param_2,
	.param .u32 _ZN3cub18CUB_300001_SM_10006detail10radix_sort30DeviceRadixSortHistogramKernelINS1_5radix10policy_hubIjNS0_8NullTypeEyE10Policy1000ELNS0_9SortOrderE0EjyNS1_21identity_decomposer_tEEEvPT2_PKT1_SB_iiT3__param_3,
	.param .u32 _ZN3cub18CUB_300001_SM_10006detail10radix_sort30DeviceRadixSortHistogramKernelINS1_5radix10policy_hubIjNS0_8NullTypeEyE10Policy1000ELNS0_9SortOrderE0EjyNS1_21identity_decomposer_tEEEvPT2_PKT1_SB_iiT3__param_4,
	.param .align 1 .b8 _ZN3cub18CUB_300001_SM_10006detail10radix_sort30DeviceRadixSortHistogramKernelINS1_5radix10policy_hubIjNS0_8NullTypeEyE10Policy1000ELNS0_9SortOrderE0EjyNS1_21identity_decomposer_tEEEvPT2_PKT1_SB_iiT3__param_5[1]
)
.maxntid 128
{
	.reg .pred 	%p<91>;
	.reg .b32 	%r<470>;
	.reg .b64 	%rd<137>;
	// demoted variable
	.shared .align 4 .b8 _ZZN3cub18CUB_300001_SM_10006detail10radix_sort30DeviceRadixSortHistogramKernelINS1_5radix10policy_hubIjNS0_8NullTypeEyE10Policy1000ELNS0_9SortOrderE0EjyNS1_21identity_decomposer_tEEEvPT2_PKT1_SB_iiT3_E12temp_storage[4096];
	ld.param.u64 	%rd18, [_ZN3cub18CUB_300001_SM_10006detail10radix_sort30DeviceRadixSortHistogramKernelINS1_5radix10policy_hubIjNS0_8NullTypeEyE10Policy1000ELNS0_9SortOrderE0EjyNS1_21identity_decomposer_tEEEvPT2_PKT1_SB_iiT3__param_0];
	ld.param.u64 	%rd19, [_ZN3cub18CUB_300001_SM_10006detail10radix_sort30DeviceRadixSortHistogramKernelINS1_5radix10policy_hubIjNS0_8NullTypeEyE10Policy1000ELNS0_9SortOrderE0EjyNS1_21identity_decomposer_tEEEvPT2_PKT1_SB_iiT3__param_1];
	ld.param.u64 	%rd17, [_ZN3cub18CUB_300001_SM_10006detail10radix_sort30DeviceRadixSortHistogramKernelINS1_5radix10policy_hubIjNS0_8NullTypeEyE10Policy1000ELNS0_9SortOrderE0EjyNS1_21identity_decomposer_tEEEvPT2_PKT1_SB_iiT3__param_2];
	ld.param.u32 	%r158, [_ZN3cub18CUB_300001_SM_10006detail10radix_sort30DeviceRadixSortHistogramKernelINS1_5radix10policy_hubIjNS0_8NullTypeEyE10Policy1000ELNS0_9SortOrderE0EjyNS1_21identity_decomposer_tEEEvPT2_PKT1_SB_iiT3__param_3];
	ld.param.u32 	%r159, [_ZN3cub18CUB_300001_SM_10006detail10radix_sort30DeviceRadixSortHistogramKernelINS1_5radix10policy_hubIjNS0_8NullTypeEyE10Policy1000ELNS0_9SortOrderE0EjyNS1_21identity_decomposer_tEEEvPT2_PKT1_SB_iiT3__param_4];
	cvta.to.global.u64 	%rd1, %rd19;
	cvta.to.global.u64 	%rd2, %rd18;
	setp.eq.s64 	%p2, %rd17, 0;
	@%p2 bra 	$L__BB5_153;
	sub.s32 	%r160, %r159, %r158;
	add.s32 	%r161, %r160, 7;
	shr.s32 	%r162, %r161, 31;
	shr.u32 	%r163, %r162, 29;
	add.s32 	%r164, %r161, %r163;
	shr.s32 	%r165, %r164, 3;
	mov.u32 	%r166, %tid.x;
	setp.gt.u32 	%p3, %r166, 255;
	setp.lt.s32 	%p4, %r161, 8;
	mov.u32 	%r167, %ctaid.x;
	shl.b32 	%r168, %r167, 11;
	cvt.u64.u32 	%rd3, %r168;
	mov.u32 	%r169, %nctaid.x;
	shl.b32 	%r170, %r169, 11;
	cvt.u64.u32 	%rd4, %r170;
	add.s32 	%r1, %r165, -1;
	and.b32  	%r2, %r165, 15;
	and.b32  	%r3, %r165, 7;
	add.s32 	%r4, %r3, -1;
	and.b32  	%r5, %r165, 3;
	or.pred  	%p1, %p3, %p4;
	shl.b32 	%r171, %r166, 2;
	mov.u32 	%r172, _ZZN3cub18CUB_300001_SM_10006detail10radix_sort30DeviceRadixSortHistogramKernelINS1_5radix10policy_hubIjNS0_8NullTypeEyE10Policy1000ELNS0_9SortOrderE0EjyNS1_21identity_decomposer_tEEEvPT2_PKT1_SB_iiT3_E12temp_storage;
	add.s32 	%r6, %r172, %r171;
	and.b32  	%r7, %r165, 268435440;
	cvt.u64.u32 	%rd5, %r166;
	add.s32 	%r8, %r166, 128;
	add.s32 	%r9, %r166, 256;
	add.s32 	%r10, %r166, 384;
	add.s32 	%r11, %r166, 512;
	add.s32 	%r12, %r166, 640;
	add.s32 	%r13, %r166, 768;
	add.s32 	%r14, %r166, 1280;
	add.s32 	%r15, %r166, 1920;
	and.b32  	%r16, %r165, 268435448;
	and.b32  	%r17, %r165, 1;
	neg.s32 	%r18, %r7;
	add.s32 	%r19, %r6, 8192;
	add.s64 	%rd21, %rd17, -1;
	shr.u64 	%rd22, %rd21, 30;
	add.s64 	%rd23, %rd22, 1;
	min.u64 	%rd6, %rd23, %rd17;
	mov.b64 	%rd135, 0;
$L__BB5_2:
	@%p1 bra 	$L__BB5_30;
	setp.lt.u32 	%p5, %r1, 15;
	mov.b32 	%r423, 0;
	@%p5 bra 	$L__BB5_6;
	mov.u32 	%r420, %r19;
	mov.u32 	%r421, %r18;
$L__BB5_5:
	.pragma "nounroll";
	mov.b32 	%r174, 0;
	st.shared.u32 	[%r420+-8192], %r174;
	st.shared.u32 	[%r420+-7168], %r174;
	st.shared.u32 	[%r420+-6144], %r174;
	st.shared.u32 	[%r420+-5120], %r174;
	st.shared.u32 	[%r420+-4096], %r174;
	st.shared.u32 	[%r420+-3072], %r174;
	st.shared.u32 	[%r420+-2048], %r174;
	st.shared.u32 	[%r420+-1024], %r174;
	st.shared.u32 	[%r420], %r174;
	st.shared.u32 	[%r420+1024], %r174;
	st.shared.u32 	[%r420+2048], %r174;
	st.shared.u32 	[%r420+3072], %r174;
	st.shared.u32 	[%r420+4096], %r174;
	st.shared.u32 	[%r420+5120], %r174;
	st.shared.u32 	[%r420+6144], %r174;
	st.shared.u32 	[%r420+7168], %r174;
	add.s32 	%r421, %r421, 16;
	add.s32 	%r420, %r420, 16384;
	setp.ne.s32 	%p6, %r421, 0;
	mov.u32 	%r423, %r7;
	@%p6 bra 	$L__BB5_5;
$L__BB5_6:
	add.s32 	%r25, %r2, -1;
	setp.eq.s32 	%p7, %r2, 0;
	@%p7 bra 	$L__BB5_16;
	setp.lt.u32 	%p8, %r25, 7;
	@%p8 bra 	$L__BB5_9;
	shl.b32 	%r175, %r423, 10;
	add.s32 	%r176, %r6, %r175;
	mov.b32 	%r177, 0;
	st.shared.u32 	[%r176], %r177;
	st.shared.u32 	[%r176+1024], %r177;
	st.shared.u32 	[%r176+2048], %r177;
	st.shared.u32 	[%r176+3072], %r177;
	st.shared.u32 	[%r176+4096], %r177;
	st.shared.u32 	[%r176+5120], %r177;
	st.shared.u32 	[%r176+6144], %r177;
	st.shared.u32 	[%r176+7168], %r177;
	add.s32 	%r423, %r423, 8;
$L__BB5_9:
	setp.eq.s32 	%p9, %r3, 0;
	@%p9 bra 	$L__BB5_16;
	setp.lt.u32 	%p10, %r4, 3;
	@%p10 bra 	$L__BB5_12;
	shl.b32 	%r178, %r423, 10;
	add.s32 	%r179, %r6, %r178;
	mov.b32 	%r180, 0;
	st.shared.u32 	[%r179], %r180;
	st.shared.u32 	[%r179+1024], %r180;
	st.shared.u32 	[%r179+2048], %r180;
	st.shared.u32 	[%r179+3072], %r180;
	add.s32 	%r423, %r423, 4;
$L__BB5_12:
	setp.eq.s32 	%p11, %r5, 0;
	@%p11 bra 	$L__BB5_16;
	setp.eq.s32 	%p12, %r5, 1;
	shl.b32 	%r181, %r423, 10;
	add.s32 	%r30, %r6, %r181;
	mov.b32 	%r182, 0;
	st.shared.u32 	[%r30], %r182;
	@%p12 bra 	$L__BB5_16;
	setp.eq.s32 	%p13, %r5, 2;
	mov.b32 	%r183, 0;
	st.shared.u32 	[%r30+1024], %r183;
	@%p13 bra 	$L__BB5_16;
	mov.b32 	%r184, 0;
	st.shared.u32 	[%r30+2048], %r184;
$L__BB5_16:
	cvt.u32.u64 	%r185, %rd5;
	setp.gt.u32 	%p14, %r185, 127;
	@%p14 bra 	$L__BB5_30;
	setp.lt.u32 	%p15, %r1, 15;
	mov.b32 	%r427, 0;
	@%p15 bra 	$L__BB5_20;
	mov.b32 	%r425, 0;
$L__BB5_19:
	.pragma "nounroll";
	shl.b32 	%r188, %r425, 10;
	add.s32 	%r189, %r6, %r188;
	mov.b32 	%r190, 0;
	st.shared.u32 	[%r189+512], %r190;
	st.shared.u32 	[%r189+1536], %r190;
	st.shared.u32 	[%r189+2560], %r190;
	st.shared.u32 	[%r189+3584], %r190;
	st.shared.u32 	[%r189+4608], %r190;
	st.shared.u32 	[%r189+5632], %r190;
	st.shared.u32 	[%r189+6656], %r190;
	st.shared.u32 	[%r189+7680], %r190;
	st.shared.u32 	[%r189+8704], %r190;
	st.shared.u32 	[%r189+9728], %r190;
	st.shared.u32 	[%r189+10752], %r190;
	st.shared.u32 	[%r189+11776], %r190;
	st.shared.u32 	[%r189+12800], %r190;
	st.shared.u32 	[%r189+13824], %r190;
	st.shared.u32 	[%r189+14848], %r190;
	st.shared.u32 	[%r189+15872], %r190;
	add.s32 	%r425, %r425, 16;
	setp.ne.s32 	%p16, %r425, %r7;
	mov.u32 	%r427, %r7;
	@%p16 bra 	$L__BB5_19;
$L__BB5_20:
	setp.eq.s32 	%p17, %r2, 0;
	@%p17 bra 	$L__BB5_30;
	setp.lt.u32 	%p18, %r25, 7;
	@%p18 bra 	$L__BB5_23;
	shl.b32 	%r191, %r427, 10;
	add.s32 	%r192, %r6, %r191;
	mov.b32 	%r193, 0;
	st.shared.u32 	[%r192+512], %r193;
	st.shared.u32 	[%r192+1536], %r193;
	st.shared.u32 	[%r192+2560], %r193;
	st.shared.u32 	[%r192+3584], %r193;
	st.shared.u32 	[%r192+4608], %r193;
	st.shared.u32 	[%r192+5632], %r193;
	st.shared.u32 	[%r192+6656], %r193;
	st.shared.u32 	[%r192+7680], %r193;
	add.s32 	%r427, %r427, 8;
$L__BB5_23:
	setp.eq.s32 	%p19, %r3, 0;
	@%p19 bra 	$L__BB5_30;
	setp.lt.u32 	%p20, %r4, 3;
	@%p20 bra 	$L__BB5_26;
	shl.b32 	%r194, %r427, 10;
	add.s32 	%r195, %r6, %r194;
	mov.b32 	%r196, 0;
	st.shared.u32 	[%r195+512], %r196;
	st.shared.u32 	[%r195+1536], %r196;
	st.shared.u32 	[%r195+2560], %r196;
	st.shared.u32 	[%r195+3584], %r196;
	add.s32 	%r427, %r427, 4;
$L__BB5_26:
	setp.eq.s32 	%p21, %r5, 0;
	@%p21 bra 	$L__BB5_30;
	setp.eq.s32 	%p22, %r5, 1;
	shl.b32 	%r197, %r427, 10;
	add.s32 	%r38, %r6, %r197;
	mov.b32 	%r198, 0;
	st.shared.u32 	[%r38+512], %r198;
	@%p22 bra 	$L__BB5_30;
	setp.eq.s32 	%p23, %r5, 2;
	mov.b32 	%r199, 0;
	st.shared.u32 	[%r38+1536], %r199;
	@%p23 bra 	$L__BB5_30;
	mov.b32 	%r200, 0;
	st.shared.u32 	[%r38+2560], %r200;
$L__BB5_30:
	bar.sync 	0;
	bar.sync 	0;
	shl.b64 	%rd8, %rd135, 30;
	sub.s64 	%rd24, %rd17, %rd8;
	min.u64 	%rd9, %rd24, 1073741824;
	setp.le.u64 	%p24, %rd9, %rd3;
	@%p24 bra 	$L__BB5_70;
	mov.u64 	%rd136, %rd3;
$L__BB5_32:
	add.s64 	%rd11, %rd136, %rd8;
	sub.s64 	%rd12, %rd17, %rd11;
	setp.lt.u64 	%p25, %rd12, 2048;
	@%p25 bra 	$L__BB5_34;
	add.s64 	%rd27, %rd11, %rd5;
	shl.b64 	%rd28, %rd27, 2;
	add.s64 	%rd29, %rd1, %rd28;
	ld.global.u32 	%r459, [%rd29];
	ld.global.u32 	%r458, [%rd29+512];
	ld.global.u32 	%r457, [%rd29+1024];
	ld.global.u32 	%r456, [%rd29+1536];
	ld.global.u32 	%r455, [%rd29+2048];
	ld.global.u32 	%r454, [%rd29+2560];
	ld.global.u32 	%r453, [%rd29+3072];
	ld.global.u32 	%r452, [%rd29+3584];
	ld.global.u32 	%r451, [%rd29+4096];
	ld.global.u32 	%r450, [%rd29+4608];
	ld.global.u32 	%r449, [%rd29+5120];
	ld.global.u32 	%r448, [%rd29+5632];
	ld.global.u32 	%r447, [%rd29+6144];
	ld.global.u32 	%r446, [%rd29+6656];
	ld.global.u32 	%r445, [%rd29+7168];
	ld.global.u32 	%r444, [%rd29+7680];
	bra.uni 	$L__BB5_66;
$L__BB5_34:
	cvt.u32.u64 	%r202, %rd5;
	cvt.u32.u64 	%r55, %rd12;
	setp.ge.s32 	%p26, %r202, %r55;
	add.s64 	%rd25, %rd11, %rd5;
	shl.b64 	%rd26, %rd25, 2;
	add.s64 	%rd13, %rd1, %rd26;
	mov.b32 	%r459, -1;
	@%p26 bra 	$L__BB5_36;
	ld.global.u32 	%r459, [%rd13];
$L__BB5_36:
	setp.ge.s32 	%p27, %r8, %r55;
	mov.b32 	%r458, -1;
	@%p27 bra 	$L__BB5_38;
	ld.global.u32 	%r458, [%rd13+512];
$L__BB5_38:
	setp.ge.s32 	%p28, %r9, %r55;
	mov.b32 	%r457, -1;
	@%p28 bra 	$L__BB5_40;
	ld.global.u32 	%r457, [%rd13+1024];
$L__BB5_40:
	setp.ge.s32 	%p29, %r10, %r55;
	mov.b32 	%r456, -1;
	@%p29 bra 	$L__BB5_42;
	ld.global.u32 	%r456, [%rd13+1536];
$L__BB5_42:
	setp.ge.s32 	%p30, %r11, %r55;
	mov.b32 	%r455, -1;
	@%p30 bra 	$L__BB5_44;
	ld.global.u32 	%r455, [%rd13+2048];
$L__BB5_44:
	setp.ge.s32 	%p31, %r12, %r55;
	mov.b32 	%r454, -1;
	@%p31 bra 	$L__BB5_46;
	ld.global.u32 	%r454, [%rd13+2560];
$L__BB5_46:
	setp.ge.s32 	%p32, %r13, %r55;
	mov.b32 	%r453, -1;
	@%p32 bra 	$L__BB5_48;
	ld.global.u32 	%r453, [%rd13+3072];
$L__BB5_48:
	mov.u32 	%r210, %tid.x;
	add.s32 	%r211, %r210, 896;
	setp.ge.s32 	%p33, %r211, %r55;
	mov.b32 	%r452, -1;
	@%p33 bra 	$L__BB5_50;
	ld.global.u32 	%r452, [%rd13+3584];
$L__BB5_50:
	or.b32  	%r214, %r210, 1024;
	setp.ge.s32 	%p34, %r214, %r55;
	mov.b32 	%r451, -1;
	@%p34 bra 	$L__BB5_52;
	ld.global.u32 	%r451, [%rd13+4096];
$L__BB5_52:
	add.s32 	%r217, %r210, 1152;
	setp.ge.s32 	%p35, %r217, %r55;
	mov.b32 	%r450, -1;
	@%p35 bra 	$L__BB5_54;
	ld.global.u32 	%r450, [%rd13+4608];
$L__BB5_54:
	setp.ge.s32 	%p36, %r14, %r55;
	mov.b32 	%r449, -1;
	@%p36 bra 	$L__BB5_56;
	ld.global.u32 	%r449, [%rd13+5120];
$L__BB5_56:
	add.s32 	%r221, %r210, 1408;
	setp.ge.s32 	%p37, %r221, %r55;
	mov.b32 	%r448, -1;
	@%p37 bra 	$L__BB5_58;
	ld.global.u32 	%r448, [%rd13+5632];
$L__BB5_58:
	add.s32 	%r224, %r210, 1536;
	setp.ge.s32 	%p38, %r224, %r55;
	mov.b32 	%r447, -1;
	@%p38 bra 	$L__BB5_60;
	ld.global.u32 	%r447, [%rd13+6144];
$L__BB5_60:
	add.s32 	%r227, %r210, 1664;
	setp.ge.s32 	%p39, %r227, %r55;
	mov.b32 	%r446, -1;
	@%p39 bra 	$L__BB5_62;
	ld.global.u32 	%r446, [%rd13+6656];
$L__BB5_62:
	add.s32 	%r230, %r210, 1792;
	setp.ge.s32 	%p40, %r230, %r55;
	mov.b32 	%r445, -1;
	@%p40 bra 	$L__BB5_64;
	ld.global.u32 	%r445, [%rd13+7168];
$L__BB5_64:
	setp.ge.s32 	%p41, %r15, %r55;
	mov.b32 	%r444, -1;
	@%p41 bra 	$L__BB5_66;
	ld.global.u32 	%r444, [%rd13+7680];
$L__BB5_66:
	setp.le.s32 	%p42, %r159, %r158;
	@%p42 bra 	$L__BB5_69;
	mov.b32 	%r460, 0;
	mov.u32 	%r461, %r158;
$L__BB5_68:
	sub.s32 	%r233, %r159, %r461;
	shl.b32 	%r234, %r460, 10;
	mov.u32 	%r235, _ZZN3cub18CUB_300001_SM_10006detail10radix_sort30DeviceRadixSortHistogramKernelINS1_5radix10policy_hubIjNS0_8NullTypeEyE10Policy1000ELNS0_9SortOrderE0EjyNS1_21identity_decomposer_tEEEvPT2_PKT1_SB_iiT3_E12temp_storage;
	add.s32 	%r236, %r235, %r234;
	min.s32 	%r237, %r233, 8;
	mov.b32 	%r238, -1;
	shl.b32 	%r239, %r238, %r237;
	not.b32 	%r240, %r239;
	shr.u32 	%r241, %r459, %r461;
	and.b32  	%r242, %r241, %r240;
	shl.b32 	%r243, %r242, 2;
	add.s32 	%r244, %r236, %r243;
	atom.shared.add.u32 	%r245, [%r244], 1;
	shr.u32 	%r246, %r458, %r461;
	and.b32  	%r247, %r246, %r240;
	shl.b32 	%r248, %r247, 2;
	add.s32 	%r249, %r236, %r248;
	atom.shared.add.u32 	%r250, [%r249], 1;
	shr.u32 	%r251, %r457, %r461;
	and.b32  	%r252, %r251, %r240;
	shl.b32 	%r253, %r252, 2;
	add.s32 	%r254, %r236, %r253;
	atom.shared.add.u32 	%r255, [%r254], 1;
	shr.u32 	%r256, %r456, %r461;
	and.b32  	%r257, %r256, %r240;
	shl.b32 	%r258, %r257, 2;
	add.s32 	%r259, %r236, %r258;
	atom.shared.add.u32 	%r260, [%r259], 1;
	shr.u32 	%r261, %r455, %r461;
	and.b32  	%r262, %r261, %r240;
	shl.b32 	%r263, %r262, 2;
	add.s32 	%r264, %r236, %r263;
	atom.shared.add.u32 	%r265, [%r264], 1;
	shr.u32 	%r266, %r454, %r461;
	and.b32  	%r267, %r266, %r240;
	shl.b32 	%r268, %r267, 2;
	add.s32 	%r269, %r236, %r268;
	atom.shared.add.u32 	%r270, [%r269], 1;
	shr.u32 	%r271, %r453, %r461;
	and.b32  	%r272, %r271, %r240;
	shl.b32 	%r273, %r272, 2;
	add.s32 	%r274, %r236, %r273;
	atom.shared.add.u32 	%r275, [%r274], 1;
	shr.u32 	%r276, %r452, %r461;
	and.b32  	%r277, %r276, %r240;
	shl.b32 	%r278, %r277, 2;
	add.s32 	%r279, %r236, %r278;
	atom.shared.add.u32 	%r280, [%r279], 1;
	shr.u32 	%r281, %r451, %r461;
	and.b32  	%r282, %r281, %r240;
	shl.b32 	%r283, %r282, 2;
	add.s32 	%r284, %r236, %r283;
	atom.shared.add.u32 	%r285, [%r284], 1;
	shr.u32 	%r286, %r450, %r461;
	and.b32  	%r287, %r286, %r240;
	shl.b32 	%r288, %r287, 2;
	add.s32 	%r289, %r236, %r288;
	atom.shared.add.u32 	%r290, [%r289], 1;
	shr.u32 	%r291, %r449, %r461;
	and.b32  	%r292, %r291, %r240;
	shl.b32 	%r293, %r292, 2;
	add.s32 	%r294, %r236, %r293;
	atom.shared.add.u32 	%r295, [%r294], 1;
	shr.u32 	%r296, %r448, %r461;
	and.b32  	%r297, %r296, %r240;
	shl.b32 	%r298, %r297, 2;
	add.s32 	%r299, %r236, %r298;
	atom.shared.add.u32 	%r300, [%r299], 1;
	shr.u32 	%r301, %r447, %r461;
	and.b32  	%r302, %r301, %r240;
	shl.b32 	%r303, %r302, 2;
	add.s32 	%r304, %r236, %r303;
	atom.shared.add.u32 	%r305, [%r304], 1;
	shr.u32 	%r306, %r446, %r461;
	and.b32  	%r307, %r306, %r240;
	shl.b32 	%r308, %r307, 2;
	add.s32 	%r309, %r236, %r308;
	atom.shared.add.u32 	%r310, [%r309], 1;
	shr.u32 	%r311, %r445, %r461;
	and.b32  	%r312, %r311, %r240;
	shl.b32 	%r313, %r312, 2;
	add.s32 	%r314, %r236, %r313;
	atom.shared.add.u32 	%r315, [%r314], 1;
	shr.u32 	%r316, %r444, %r461;
	and.b32  	%r317, %r316, %r240;
	shl.b32 	%r318, %r317, 2;
	add.s32 	%r319, %r236, %r318;
	atom.shared.add.u32 	%r320, [%r319], 1;
	add.s32 	%r461, %r461, 8;
	add.s32 	%r460, %r460, 1;
	setp.lt.s32 	%p43, %r461, %r159;
	@%p43 bra 	$L__BB5_68;
$L__BB5_69:
	add.s64 	%rd136, %rd136, %rd4;
	setp.lt.u64 	%p44, %rd136, %rd9;
	@%p44 bra 	$L__BB5_32;
$L__BB5_70:
	bar.sync 	0;
	@%p1 bra 	$L__BB5_152;
	setp.lt.u32 	%p45, %r1, 7;
	mov.b32 	%r464, 0;
	@%p45 bra 	$L__BB5_90;
	mov.b32 	%r462, 0;
$L__BB5_73:
	.pragma "nounroll";
	shl.b32 	%r323, %r462, 10;
	add.s32 	%r108, %r6, %r323;
	ld.shared.u32 	%r109, [%r108];
	setp.eq.s32 	%p46, %r109, 0;
	@%p46 bra 	$L__BB5_75;
	cvt.u32.u64 	%r324, %rd5;
	shl.b32 	%r325, %r462, 8;
	add.s32 	%r326, %r325, %r324;
	mul.wide.u32 	%rd30, %r326, 8;
	add.s64 	%rd31, %rd2, %rd30;
	cvt.u64.u32 	%rd32, %r109;
	atom.global.add.u64 	%rd33, [%rd31], %rd32;
$L__BB5_75:
	ld.shared.u32 	%r110, [%r108+1024];
	setp.eq.s32 	%p47, %r110, 0;
	@%p47 bra 	$L__BB5_77;
	cvt.u32.u64 	%r327, %rd5;
	shl.b32 	%r328, %r462, 8;
	add.s32 	%r329, %r328, %r327;
	add.s32 	%r330, %r329, 256;
	mul.wide.u32 	%rd34, %r330, 8;
	add.s64 	%rd35, %rd2, %rd34;
	cvt.u64.u32 	%rd36, %r110;
	atom.global.add.u64 	%rd37, [%rd35], %rd36;
$L__BB5_77:
	ld.shared.u32 	%r111, [%r108+2048];
	setp.eq.s32 	%p48, %r111, 0;
	@%p48 bra 	$L__BB5_79;
	cvt.u32.u64 	%r331, %rd5;
	shl.b32 	%r332, %r462, 8;
	add.s32 	%r333, %r332, %r331;
	add.s32 	%r334, %r333, 512;
	mul.wide.u32 	%rd38, %r334, 8;
	add.s64 	%rd39, %rd2, %rd38;
	cvt.u64.u32 	%rd40, %r111;
	atom.global.add.u64 	%rd41, [%rd39], %rd40;
$L__BB5_79:
	ld.shared.u32 	%r112, [%r108+3072];
	setp.eq.s32 	%p49, %r112, 0;
	@%p49 bra 	$L__BB5_81;
	cvt.u32.u64 	%r335, %rd5;
	shl.b32 	%r336, %r462, 8;
	add.s32 	%r337, %r336, %r335;
	add.s32 	%r338, %r337, 768;
	mul.wide.u32 	%rd42, %r338, 8;
	add.s64 	%rd43, %rd2, %rd42;
	cvt.u64.u32 	%rd44, %r112;
	atom.global.add.u64 	%rd45, [%rd43], %rd44;
$L__BB5_81:
	ld.shared.u32 	%r113, [%r108+4096];
	setp.eq.s32 	%p50, %r113, 0;
	@%p50 bra 	$L__BB5_83;
	cvt.u32.u64 	%r339, %rd5;
	shl.b32 	%r340, %r462, 8;
	add.s32 	%r341, %r340, %r339;
	add.s32 	%r342, %r341, 1024;
	mul.wide.u32 	%rd46, %r342, 8;
	add.s64 	%rd47, %rd2, %rd46;
	cvt.u64.u32 	%rd48, %r113;
	atom.global.add.u64 	%rd49, [%rd47], %rd48;
$L__BB5_83:
	ld.shared.u32 	%r114, [%r108+5120];
	setp.eq.s32 	%p51, %r114, 0;
	@%p51 bra 	$L__BB5_85;
	cvt.u32.u64 	%r343, %rd5;
	shl.b32 	%r344, %r462, 8;
	add.s32 	%r345, %r344, %r343;
	add.s32 	%r346, %r345, 1280;
	mul.wide.u32 	%rd50, %r346, 8;
	add.s64 	%rd51, %rd2, %rd50;
	cvt.u64.u32 	%rd52, %r114;
	atom.global.add.u64 	%rd53, [%rd51], %rd52;
$L__BB5_85:
	ld.shared.u32 	%r115, [%r108+6144];
	setp.eq.s32 	%p52, %r115, 0;
	@%p52 bra 	$L__BB5_87;
	cvt.u32.u64 	%r347, %rd5;
	shl.b32 	%r348, %r462, 8;
	add.s32 	%r349, %r348, %r347;
	add.s32 	%r350, %r349, 1536;
	mul.wide.u32 	%rd54, %r350, 8;
	add.s64 	%rd55, %rd2, %rd54;
	cvt.u64.u32 	%rd56, %r115;
	atom.global.add.u64 	%rd57, [%rd55], %rd56;
$L__BB5_87:
	ld.shared.u32 	%r116, [%r108+7168];
	setp.eq.s32 	%p53, %r116, 0;
	@%p53 bra 	$L__BB5_89;
	cvt.u32.u64 	%r351, %rd5;
	shl.b32 	%r352, %r462, 8;
	add.s32 	%r353, %r352, %r351;
	add.s32 	%r354, %r353, 1792;
	mul.wide.u32 	%rd58, %r354, 8;
	add.s64 	%rd59, %rd2, %rd58;
	cvt.u64.u32 	%rd60, %r116;
	atom.global.add.u64 	%rd61, [%rd59], %rd60;
$L__BB5_89:
	add.s32 	%r462, %r462, 8;
	setp.ne.s32 	%p54, %r462, %r16;
	mov.u32 	%r464, %r16;
	@%p54 bra 	$L__BB5_73;
$L__BB5_90:
	add.s32 	%r119, %r5, -1;
	setp.eq.s32 	%p55, %r3, 0;
	@%p55 bra 	$L__BB5_111;
	setp.lt.u32 	%p56, %r4, 3;
	@%p56 bra 	$L__BB5_101;
	shl.b32 	%r355, %r464, 10;
	add.s32 	%r120, %r6, %r355;
	ld.shared.u32 	%r121, [%r120];
	setp.eq.s32 	%p57, %r121, 0;
	@%p57 bra 	$L__BB5_94;
	cvt.u32.u64 	%r356, %rd5;
	shl.b32 	%r357, %r464, 8;
	add.s32 	%r358, %r357, %r356;
	mul.wide.u32 	%rd62, %r358, 8;
	add.s64 	%rd63, %rd2, %rd62;
	cvt.u64.u32 	%rd64, %r121;
	atom.global.add.u64 	%rd65, [%rd63], %rd64;
$L__BB5_94:
	ld.shared.u32 	%r122, [%r120+1024];
	setp.eq.s32 	%p58, %r122, 0;
	@%p58 bra 	$L__BB5_96;
	cvt.u32.u64 	%r359, %rd5;
	shl.b32 	%r360, %r464, 8;
	add.s32 	%r361, %r360, %r359;
	add.s32 	%r362, %r361, 256;
	mul.wide.u32 	%rd66, %r362, 8;
	add.s64 	%rd67, %rd2, %rd66;
	cvt.u64.u32 	%rd68, %r122;
	atom.global.add.u64 	%rd69, [%rd67], %rd68;
$L__BB5_96:
	ld.shared.u32 	%r123, [%r120+2048];
	setp.eq.s32 	%p59, %r123, 0;
	@%p59 bra 	$L__BB5_98;
	cvt.u32.u64 	%r363, %rd5;
	shl.b32 	%r364, %r464, 8;
	add.s32 	%r365, %r364, %r363;
	add.s32 	%r366, %r365, 512;
	mul.wide.u32 	%rd70, %r366, 8;
	add.s64 	%rd71, %rd2, %rd70;
	cvt.u64.u32 	%rd72, %r123;
	atom.global.add.u64 	%rd73, [%rd71], %rd72;
$L__BB5_98:
	ld.shared.u32 	%r124, [%r120+3072];
	setp.eq.s32 	%p60, %r124, 0;
	@%p60 bra 	$L__BB5_100;
	cvt.u32.u64 	%r367, %rd5;
	shl.b32 	%r368, %r464, 8;
	add.s32 	%r369, %r368, %r367;
	add.s32 	%r370, %r369, 768;
	mul.wide.u32 	%rd74, %r370, 8;
	add.s64 	%rd75, %rd2, %rd74;
	cvt.u64.u32 	%rd76, %r124;
	atom.global.add.u64 	%rd77, [%rd75], %rd76;
$L__BB5_100:
	add.s32 	%r464, %r464, 4;
$L__BB5_101:
	setp.eq.s32 	%p61, %r5, 0;
	@%p61 bra 	$L__BB5_111;
	setp.eq.s32 	%p62, %r119, 0;
	@%p62 bra 	$L__BB5_108;
	shl.b32 	%r371, %r464, 10;
	add.s32 	%r127, %r6, %r371;
	ld.shared.u32 	%r128, [%r127];
	setp.eq.s32 	%p63, %r128, 0;
	@%p63 bra 	$L__BB5_105;
	cvt.u32.u64 	%r372, %rd5;
	shl.b32 	%r373, %r464, 8;
	add.s32 	%r374, %r373, %r372;
	mul.wide.u32 	%rd78, %r374, 8;
	add.s64 	%rd79, %rd2, %rd78;
	cvt.u64.u32 	%rd80, %r128;
	atom.global.add.u64 	%rd81, [%rd79], %rd80;
$L__BB5_105:
	ld.shared.u32 	%r129, [%r127+1024];
	setp.eq.s32 	%p64, %r129, 0;
	@%p64 bra 	$L__BB5_107;
	cvt.u32.u64 	%r375, %rd5;
	shl.b32 	%r376, %r464, 8;
	add.s32 	%r377, %r376, %r375;
	add.s32 	%r378, %r377, 256;
	mul.wide.u32 	%rd82, %r378, 8;
	add.s64 	%rd83, %rd2, %rd82;
	cvt.u64.u32 	%rd84, %r129;
	atom.global.add.u64 	%rd85, [%rd83], %rd84;
$L__BB5_107:
	add.s32 	%r464, %r464, 2;
$L__BB5_108:
	setp.eq.s32 	%p65, %r17, 0;
	@%p65 bra 	$L__BB5_111;
	shl.b32 	%r379, %r464, 10;
	add.s32 	%r380, %r6, %r379;
	ld.shared.u32 	%r132, [%r380];
	setp.eq.s32 	%p66, %r132, 0;
	@%p66 bra 	$L__BB5_111;
	cvt.u32.u64 	%r381, %rd5;
	shl.b32 	%r382, %r464, 8;
	add.s32 	%r383, %r382, %r381;
	mul.wide.u32 	%rd86, %r383, 8;
	add.s64 	%rd87, %rd2, %rd86;
	cvt.u64.u32 	%rd88, %r132;
	atom.global.add.u64 	%rd89, [%rd87], %rd88;
$L__BB5_111:
	cvt.u32.u64 	%r384, %rd5;
	setp.gt.u32 	%p67, %r384, 127;
	@%p67 bra 	$L__BB5_152;
	setp.lt.u32 	%p68, %r1, 7;
	mov.b32 	%r468, 0;
	@%p68 bra 	$L__BB5_131;
	mov.b32 	%r466, 0;
$L__BB5_114:
	.pragma "nounroll";
	shl.b32 	%r388, %r466, 10;
	add.s32 	%r134, %r6, %r388;
	ld.shared.u32 	%r135, [%r134+512];
	setp.eq.s32 	%p69, %r135, 0;
	shl.b32 	%r389, %r466, 8;
	add.s32 	%r390, %r389, %r384;
	mul.wide.u32 	%rd90, %r390, 8;
	add.s64 	%rd15, %rd2, %rd90;
	@%p69 bra 	$L__BB5_116;
	cvt.u64.u32 	%rd91, %r135;
	atom.global.add.u64 	%rd92, [%rd15+1024], %rd91;
$L__BB5_116:
	ld.shared.u32 	%r136, [%r134+1536];
	setp.eq.s32 	%p70, %r136, 0;
	@%p70 bra 	$L__BB5_118;
	cvt.u64.u32 	%rd93, %r136;
	atom.global.add.u64 	%rd94, [%rd15+3072], %rd93;
$L__BB5_118:
	ld.shared.u32 	%r137, [%r134+2560];
	setp.eq.s32 	%p71, %r137, 0;
	@%p71 bra 	$L__BB5_120;
	cvt.u64.u32 	%rd95, %r137;
	atom.global.add.u64 	%rd96, [%rd15+5120], %rd95;
$L__BB5_120:
	ld.shared.u32 	%r138, [%r134+3584];
	setp.eq.s32 	%p72, %r138, 0;
	@%p72 bra 	$L__BB5_122;
	cvt.u64.u32 	%rd97, %r138;
	atom.global.add.u64 	%rd98, [%rd15+7168], %rd97;
$L__BB5_122:
	ld.shared.u32 	%r139, [%r134+4608];
	setp.eq.s32 	%p73, %r139, 0;
	@%p73 bra 	$L__BB5_124;
	cvt.u64.u32 	%rd99, %r139;
	atom.global.add.u64 	%rd100, [%rd15+9216], %rd99;
$L__BB5_124:
	ld.shared.u32 	%r140, [%r134+5632];
	setp.eq.s32 	%p74, %r140, 0;
	@%p74 bra 	$L__BB5_126;
	cvt.u64.u32 	%rd101, %r140;
	atom.global.add.u64 	%rd102, [%rd15+11264], %rd101;
$L__BB5_126:
	ld.shared.u32 	%r141, [%r134+6656];
	setp.eq.s32 	%p75, %r141, 0;
	@%p75 bra 	$L__BB5_128;
	cvt.u64.u32 	%rd103, %r141;
	atom.global.add.u64 	%rd104, [%rd15+13312], %rd103;
$L__BB5_128:
	ld.shared.u32 	%r142, [%r134+7680];
	setp.eq.s32 	%p76, %r142, 0;
	@%p76 bra 	$L__BB5_130;
	cvt.u64.u32 	%rd105, %r142;
	atom.global.add.u64 	%rd106, [%rd15+15360], %rd105;
$L__BB5_130:
	add.s32 	%r466, %r466, 8;
	setp.ne.s32 	%p77, %r466, %r16;
	mov.u32 	%r468, %r16;
	@%p77 bra 	$L__BB5_114;
$L__BB5_131:
	setp.eq.s32 	%p78, %r3, 0;
	@%p78 bra 	$L__BB5_152;
	setp.lt.u32 	%p79, %r4, 3;
	@%p79 bra 	$L__BB5_142;
	shl.b32 	%r391, %r468, 10;
	add.s32 	%r145, %r6, %r391;
	ld.shared.u32 	%r146, [%r145+512];
	setp.eq.s32 	%p80, %r146, 0;
	@%p80 bra 	$L__BB5_135;
	shl.b32 	%r393, %r468, 8;
	add.s32 	%r394, %r393, %r384;
	mul.wide.u32 	%rd107, %r394, 8;
	add.s64 	%rd108, %rd2, %rd107;
	cvt.u64.u32 	%rd109, %r146;
	atom.global.add.u64 	%rd110, [%rd108+1024], %rd109;
$L__BB5_135:
	ld.shared.u32 	%r147, [%r145+1536];
	setp.eq.s32 	%p81, %r147, 0;
	@%p81 bra 	$L__BB5_137;
	shl.b32 	%r396, %r468, 8;
	add.s32 	%r397, %r396, %r384;
	add.s32 	%r398, %r397, 256;
	mul.wide.u32 	%rd111, %r398, 8;
	add.s64 	%rd112, %rd2, %rd111;
	cvt.u64.u32 	%rd113, %r147;
	atom.global.add.u64 	%rd114, [%rd112+1024], %rd113;
$L__BB5_137:
	ld.shared.u32 	%r148, [%r145+2560];
	setp.eq.s32 	%p82, %r148, 0;
	@%p82 bra 	$L__BB5_139;
	shl.b32 	%r400, %r468, 8;
	add.s32 	%r401, %r400, %r384;
	add.s32 	%r402, %r401, 512;
	mul.wide.u32 	%rd115, %r402, 8;
	add.s64 	%rd116, %rd2, %rd115;
	cvt.u64.u32 	%rd117, %r148;
	atom.global.add.u64 	%rd118, [%rd116+1024], %rd117;
$L__BB5_139:
	ld.shared.u32 	%r149, [%r145+3584];
	setp.eq.s32 	%p83, %r149, 0;
	@%p83 bra 	$L__BB5_141;
	shl.b32 	%r404, %r468, 8;
	add.s32 	%r405, %r404, %r384;
	add.s32 	%r406, %r405, 768;
	mul.wide.u32 	%rd119, %r406, 8;
	add.s64 	%rd120, %rd2, %rd119;
	cvt.u64.u32 	%rd121, %r149;
	atom.global.add.u64 	%rd122, [%rd120+1024], %rd121;
$L__BB5_141:
	add.s32 	%r468, %r468, 4;
$L__BB5_142:
	setp.eq.s32 	%p84, %r5, 0;
	@%p84 bra 	$L__BB5_152;
	setp.eq.s32 	%p85, %r119, 0;
	@%p85 bra 	$L__BB5_149;
	shl.b32 	%r407, %r468, 10;
	add.s32 	%r152, %r6, %r407;
	ld.shared.u32 	%r153, [%r152+512];
	setp.eq.s32 	%p86, %r153, 0;
	@%p86 bra 	$L__BB5_146;
	shl.b32 	%r409, %r468, 8;
	add.s32 	%r410, %r409, %r384;
	mul.wide.u32 	%rd123, %r410, 8;
	add.s64 	%rd124, %rd2, %rd123;
	cvt.u64.u32 	%rd125, %r153;
	atom.global.add.u64 	%rd126, [%rd124+1024], %rd125;
$L__BB5_146:
	ld.shared.u32 	%r154, [%r152+1536];
	setp.eq.s32 	%p87, %r154, 0;
	@%p87 bra 	$L__BB5_148;
	shl.b32 	%r412, %r468, 8;
	add.s32 	%r413, %r412, %r384;
	add.s32 	%r414, %r413, 256;
	mul.wide.u32 	%rd127, %r414, 8;
	add.s64 	%rd128, %rd2, %rd127;
	cvt.u64.u32 	%rd129, %r154;
	atom.global.add.u64 	%rd130, [%rd128+1024], %rd129;
$L__BB5_148:
	add.s32 	%r468, %r468, 2;
$L__BB5_149:
	setp.eq.s32 	%p88, %r17, 0;
	@%p88 bra 	$L__BB5_152;
	shl.b32 	%r415, %r468, 10;
	add.s32 	%r416, %r6, %r415;
	ld.shared.u32 	%r157, [%r416+512];
	setp.eq.s32 	%p89, %r157, 0;
	@%p89 bra 	$L__BB5_152;
	shl.b32 	%r418, %r468, 8;
	add.s32 	%r419, %r418, %r384;
	mul.wide.u32 	%rd131, %r419, 8;
	add.s64 	%rd132, %rd2, %rd131;
	cvt.u64.u32 	%rd133, %r157;
	atom.global.add.u64 	%rd134, [%rd132+1024], %rd133;
$L__BB5_152:
	bar.sync 	0;
	add.s64 	%rd135, %rd135, 1;
	setp.ne.s64 	%p90, %rd135, %rd6;
	@%p90 bra 	$L__BB5_2;
$L__BB5_153:
	ret;

}
	// .globl	_ZN3cub18CUB_300001_SM_10006detail10radix_sort33DeviceRadixSortExclusiveSumKernelINS1_5radix10policy_hubIjNS0_8NullTypeEyE10Policy1000EyEEvPT0_
.visible .entry _ZN3cub18CUB_300001_SM_10006detail10radix_sort33DeviceRadixSortExclusiveSumKernelINS1_5radix10policy_hubIjNS0_8NullTypeEyE10Policy1000EyEEvPT0_(
	.param .u64 .ptr .align 1 _ZN3cub18CUB_300001_SM_10006detail10radix_sort33DeviceRadixSortExclusiveSumKernelINS1_5radix10policy_hubIjNS0_8NullTypeEyE10Policy1000EyEEvPT0__param_0
)
{
	.reg .pred 	%p<4>;
	.reg .b32 	%r<28>;
	.reg .b64 	%rd<54>;
	// demoted variable
	.shared .align 16 .b8 _ZZN3cub18CUB_300001_SM_10006detail10radix_sort33DeviceRadixSortExclusiveSumKernelINS1_5radix10policy_hubIjNS0_8NullTypeEyE10Policy1000EyEEvPT0_E12temp_storage[2336];
	ld.param.u64 	%rd5, [_ZN3cub18CUB_300001_SM_10006detail10radix_sort33DeviceRadixSortExclusiveSumKernelINS1_5radix10policy_hubIjNS0_8NullTypeEyE10Policy1000EyEEvPT0__param_0];
	cvta.to.global.u64 	%rd6, %rd5;
	mov.u32 	%r3, %ctaid.x;
	shl.b32 	%r4, %r3, 8;
	mov.u32 	%r1, %tid.x;
	setp.gt.u32 	%p1, %r1, 255;
	add.s32 	%r5, %r4, %r1;
	mul.wide.s32 	%rd7, %r5, 8;
	add.s64 	%rd1, %rd6, %rd7;
	@%p1 bra 	$L__BB6_2;
	ld.global.u64 	%rd53, [%rd1];
$L__BB6_2:
	shr.u32 	%r6, %r1, 3;
	add.s32 	%r7, %r6, %r1;
	shl.b32 	%r8, %r7, 3;
	mov.u32 	%r9, _ZZN3cub18CUB_300001_SM_10006detail10radix_sort33DeviceRadixSortExclusiveSumKernelINS1_5radix10policy_hubIjNS0_8NullTypeEyE10Policy1000EyEEvPT0_E12temp_storage;
	add.s32 	%r10, %r9, %r8;
	add.s32 	%r2, %r10, 16;
	st.shared.u64 	[%r10+16], %rd53;
	bar.sync 	0;
	setp.gt.u32 	%p2, %r1, 31;
	@%p2 bra 	$L__BB6_4;
	mad.lo.s32 	%r27, %r1, 72, %r9;
	ld.shared.u64 	%rd23, [%r27+16];
	ld.shared.u64 	%rd24, [%r27+24];
	ld.shared.u64 	%rd25, [%r27+32];
	ld.shared.u64 	%rd26, [%r27+40];
	ld.shared.u64 	%rd27, [%r27+48];
	ld.shared.u64 	%rd28, [%r27+56];
	ld.shared.u64 	%rd29, [%r27+64];
	ld.shared.u64 	%rd30, [%r27+72];
	add.s64 	%rd31, %rd24, %rd23;
	add.s64 	%rd32, %rd31, %rd25;
	add.s64 	%rd33, %rd32, %rd26;
	add.s64 	%rd34, %rd33, %rd27;
	add.s64 	%rd35, %rd34, %rd28;
	add.s64 	%rd36, %rd35, %rd29;
	add.s64 	%rd10, %rd36, %rd30;
	mov.b32 	%r11, 1;
	mov.b32 	%r24, 0;
	mov.b32 	%r25, -1;
	// begin inline asm
	{  .reg .u64 r0;  .reg .u32 lo;  .reg .u32 hi;  .reg .pred p;  mov.b64 {lo, hi}, %rd10;  shfl.sync.up.b32 lo|p, lo, %r11, %r24, %r25;  shfl.sync.up.b32 hi|p, hi, %r11, %r24, %r25;  mov.b64 r0, {lo, hi};  @p add.u64 r0, r0, %rd10;  mov.u64 %rd8, r0;}
	// end inline asm
	mov.b32 	%r14, 2;
	// begin inline asm
	{  .reg .u64 r0;  .reg .u32 lo;  .reg .u32 hi;  .reg .pred p;  mov.b64 {lo, hi}, %rd8;  shfl.sync.up.b32 lo|p, lo, %r14, %r24, %r25;  shfl.sync.up.b32 hi|p, hi, %r14, %r24, %r25;  mov.b64 r0, {lo, hi};  @p add.u64 r0, r0, %rd8;  mov.u64 %rd11, r0;}
	// end inline asm
	mov.b32 	%r17, 4;
	// begin inline asm
	{  .reg .u64 r0;  .reg .u32 lo;  .reg .u32 hi;  .reg .pred p;  mov.b64 {lo, hi}, %rd11;  shfl.sync.up.b32 lo|p, lo, %r17, %r24, %r25;  shfl.sync.up.b32 hi|p, hi, %r17, %r24, %r25;  mov.b64 r0, {lo, hi};  @p add.u64 r0, r0, %rd11;  mov.u64 %rd14, r0;}
	// end inline asm
	mov.b32 	%r20, 8;
	// begin inline asm
	{  .reg .u64 r0;  .reg .u32 lo;  .reg .u32 hi;  .reg .pred p;  mov.b64 {lo, hi}, %rd14;  shfl.sync.up.b32 lo|p, lo, %r20, %r24, %r25;  shfl.sync.up.b32 hi|p, hi, %r20, %r24, %r25;  mov.b64 r0, {lo, hi};  @p add.u64 r0, r0, %rd14;  mov.u64 %rd17, r0;}
	// end inline asm
	mov.b32 	%r23, 16;
	// begin inline asm
	{  .reg .u64 r0;  .reg .u32 lo;  .reg .u32 hi;  .reg .pred p;  mov.b64 {lo, hi}, %rd17;  shfl.sync.up.b32 lo|p, lo, %r23, %r24, %r25;  shfl.sync.up.b32 hi|p, hi, %r23, %r24, %r25;  mov.b64 r0, {lo, hi};  @p add.u64 r0, r0, %rd17;  mov.u64 %rd20, r0;}
	// end inline asm
	sub.s64 	%rd37, %rd20, %rd10;
	ld.shared.u64 	%rd38, [%r27+16];
	ld.shared.u64 	%rd39, [%r27+24];
	ld.shared.u64 	%rd40, [%r27+32];
	ld.shared.u64 	%rd41, [%r27+40];
	ld.shared.u64 	%rd42, [%r27+48];
	ld.shared.u64 	%rd43, [%r27+56];
	ld.shared.u64 	%rd44, [%r27+64];
	add.s64 	%rd45, %rd38, %rd37;
	add.s64 	%rd46, %rd39, %rd45;
	add.s64 	%rd47, %rd40, %rd46;
	add.s64 	%rd48, %rd41, %rd47;
	add.s64 	%rd49, %rd42, %rd48;
	add.s64 	%rd50, %rd43, %rd49;
	add.s64 	%rd51, %rd44, %rd50;
	st.shared.u64 	[%r27+16], %rd37;
	st.shared.u64 	[%r27+24], %rd45;
	st.shared.u64 	[%r27+32], %rd46;
	st.shared.u64 	[%r27+40], %rd47;
	st.shared.u64 	[%r27+48], %rd48;
	st.shared.u64 	[%r27+56], %rd49;
	st.shared.u64 	[%r27+64], %rd50;
	st.shared.u64 	[%r27+72], %rd51;
$L__BB6_4:
	setp.gt.u32 	%p3, %r1, 255;
	bar.sync 	0;
	@%p3 bra 	$L__BB6_6;
	ld.shared.u64 	%rd52, [%r2];
	st.global.u64 	[%rd1], %rd52;
$L__BB6_6:
	ret;

}
	// .globl	_ZN3cub18CUB_300001_SM_10006detail10radix_sort29DeviceRadixSortOnesweepKernelINS1_5radix10policy_hubIjNS0_8NullTypeEyE10Policy1000ELNS0_9SortOrderE0EjS6_yiiNS1_21identity_decomposer_tEEEvPT5_SC_PT3_PKSD_PT1_PKSH_PT2_PKSL_T4_iiT6_
.visible .entry _ZN3cub18CUB_300001_SM_10006detail10radix_sort29DeviceRadixSortOnesweepKernelINS1_5radix10policy_hubIjNS0_8NullTypeEyE10Policy1000ELNS0_9SortOrderE0EjS6_yiiNS1_21identity_decomposer_tEEEvPT5_SC_PT3_PKSD_PT1_PKSH_PT2_PKSL_T4_iiT6_(
	.param .u64 .ptr .align 1 _ZN3cub18CUB_300001_SM_10006detail10radix_sort29DeviceRadixSortOnesweepKernelINS1_5radix10policy_hubIjNS0_8NullTypeEyE10Policy1000ELNS0_9SortOrderE0EjS6_yiiNS1_21identity_decomposer_tEEEvPT5_SC_PT3_PKSD_PT1_PKSH_PT2_PKSL_T4_iiT6__param_0,
	.param .u64 .ptr .align 1 _ZN3cub18CUB_300001_SM_10006detail10radix_sort29DeviceRadixSortOnesweepKernelINS1_5radix10policy_hubIjNS0_8NullTypeEyE10Policy1000ELNS0_9SortOrderE0EjS6_yiiNS1_21identity_decomposer_tEEEvPT5_SC_PT3_PKSD_PT1_PKSH_PT2_PKSL_T4_iiT6__param_1,
	.param .u64 .ptr .align 1 _ZN3cub18CUB_300001_SM_10006detail10radix_sort29DeviceRadixSortOnesweepKernelINS1_5radix10policy_hubIjNS0_8NullTypeEyE10Policy1000ELNS0_9SortOrderE0EjS6_yiiNS1_21identity_decomposer_tEEEvPT5_SC_PT3_PKSD_PT1_PKSH_PT2_PKSL_T4_iiT6__param_2,
	.param .u64 .ptr .align 1 _ZN3cub18CUB_300001_SM_10006detail10radix_sort29DeviceRadixSortOnesweepKernelINS1_5radix10policy_hubIjNS0_8NullTypeEyE10Policy1000ELNS0_9SortOrderE0EjS6_yiiNS1_21identity_decomposer_tEEEvPT5_SC_PT3_PKSD_PT1_PKSH_PT2_PKSL_T4_iiT6__param_3,
	.param .u64 .ptr .align 1 _ZN3cub18CUB_300001_SM_10006detail10radix_sort29DeviceRadixSortOnesweepKernelINS1_5radix10policy_hubIjNS0_8NullTypeEyE10Policy1000ELNS0_9SortOrderE0EjS6_yiiNS1_21identity_decomposer_tEEEvPT5_SC_PT3_PKSD_PT1_PKSH_PT2_PKSL_T4_iiT6__param_4,
	.param .u64 .ptr .align 1 _ZN3cub18CUB_300001_SM_10006detail10radix_sort29DeviceRadixSortOnesweepKernelINS1_5radix10policy_hubIjNS0_8NullTypeEyE10Policy1000ELNS0_9SortOrderE0EjS6_yiiNS1_21identity_decomposer_tEEEvPT5_SC_PT3_PKSD_PT1_PKSH_PT2_PKSL_T4_iiT6__param_5,
	.param .u64 .ptr .align 1 _ZN3cub18CUB_300001_SM_10006detail10radix_sort29DeviceRadixSortOnesweepKernelINS1_5radix10policy_hubIjNS0_8NullTypeEyE10Policy1000ELNS0_9SortOrderE0EjS6_yiiNS1_21identity_decomposer_tEEEvPT5_SC_PT3_PKSD_PT1_PKSH_PT2_PKSL_T4_iiT6__param_6,
	.param .u64 .ptr .align 1 _ZN3cub18CUB_300001_SM_10006detail10radix_sort29DeviceRadixSortOnesweepKernelINS1_5radix10policy_hubIjNS0_8NullTypeEyE10Policy1000ELNS0_9SortOrderE0EjS6_yiiNS1_21identity_decomposer_tEEEvPT5_SC_PT3_PKSD_PT1_PKSH_PT2_PKSL_T4_iiT6__param_7,
	.param .u32 _ZN3cub18CUB_300001_SM_10006detail10radix_sort29DeviceRadixSortOnesweepKernelINS1_5radix10policy_hubIjNS0_8NullTypeEyE10Policy1000ELNS0_9SortOrderE0EjS6_yiiNS1_21identity_decomposer_tEEEvPT5_SC_PT3_PKSD_PT1_PKSH_PT2_PKSL_T4_iiT6__param_8,
	.param .u32 _ZN3cub18CUB_300001_SM_10006detail10radix_sort29DeviceRadixSortOnesweepKernelINS1_5radix10policy_hubIjNS0_8NullTypeEyE10Policy1000ELNS0_9SortOrderE0EjS6_yiiNS1_21identity_decomposer_tEEEvPT5_SC_PT3_PKSD_PT1_PKSH_PT2_PKSL_T4_iiT6__param_9,
	.param .u32 _ZN3cub18CUB_300001_SM_10006detail10radix_sort29DeviceRadixSortOnesweepKernelINS1_5radix10policy_hubIjNS0_8NullTypeEyE10Policy1000ELNS0_9SortOrderE0EjS6_yiiNS1_21identity_decomposer_tEEEvPT5_SC_PT3_PKSD_PT1_PKSH_PT2_PKSL_T4_iiT6__param_10,
	.param .align 1 .b8 _ZN3cub18CUB_300001_SM_10006detail10radix_sort29DeviceRadixSortOnesweepKernelINS1_5radix10policy_hubIjNS0_8NullTypeEyE10Policy1000ELNS0_9SortOrderE0EjS6_yiiNS1_21identity_decomposer_tEEEvPT5_SC_PT3_PKSD_PT1_PKSH_PT2_PKSL_T4_iiT6__param_11[1]
)
.maxntid 384
{
	.reg .pred 	%p<143>;
	.reg .b32 	%r<1708>;
	.reg .b64 	%rd<242>;
	// demoted variable
	.shared .align 16 .b8 _ZZN3cub18CUB_300001_SM_10006detail10radix_sort29DeviceRadixSortOnesweepKernelINS1_5radix10policy_hubIjNS0_8NullTypeEyE10Policy1000ELNS0_9SortOrderE0EjS6_yiiNS1_21identity_decomposer_tEEEvPT5_SC_PT3_PKSD_PT1_PKSH_PT2_PKSL_T4_iiT6_E1s[31232];
	ld.param.u64 	%rd18, [_ZN3cub18CUB_300001_SM_10006detail10radix_sort29DeviceRadixSortOnesweepKernelINS1_5radix10policy_hubIjNS0_8NullTypeEyE10Policy1000ELNS0_9SortOrderE0EjS6_yiiNS1_21identity_decomposer_tEEEvPT5_SC_PT3_PKSD_PT1_PKSH_PT2_PKSL_T4_iiT6__param_1];
	ld.param.u64 	%rd22, [_ZN3cub18CUB_300001_SM_10006detail10radix_sort29DeviceRadixSortOnesweepKernelINS1_5radix10policy_hubIjNS0_8NullTypeEyE10Policy1000ELNS0_9SortOrderE0EjS6_yiiNS1_21identity_decomposer_tEEEvPT5_SC_PT3_PKSD_PT1_PKSH_PT2_PKSL_T4_iiT6__param_5];
	ld.param.u32 	%r247, [_ZN3cub18CUB_300001_SM_10006detail10radix_sort29DeviceRadixSortOnesweepKernelINS1_5radix10policy_hubIjNS0_8NullTypeEyE10Policy1000ELNS0_9SortOrderE0EjS6_yiiNS1_21identity_decomposer_tEEEvPT5_SC_PT3_PKSD_PT1_PKSH_PT2_PKSL_T4_iiT6__param_10];
	cvta.to.global.u64 	%rd1, %rd22;
	mov.u32 	%r1, %tid.x;
	shr.u32 	%r2, %r1, 5;
	// begin inline asm
	mov.u32 %r248, %laneid;
	// end inline asm
	setp.ne.s32 	%p1, %r1, 0;
	@%p1 bra 	$L__BB7_2;
	cvta.to.global.u64 	%rd23, %rd18;
	atom.global.add.u32 	%r249, [%rd23], 1;
	st.shared.u32 	[_ZZN3cub18CUB_300001_SM_10006detail10radix_sort29DeviceRadixSortOnesweepKernelINS1_5radix10policy_hubIjNS0_8NullTypeEyE10Policy1000ELNS0_9SortOrderE0EjS6_yiiNS1_21identity_decomposer_tEEEvPT5_SC_PT3_PKSD_PT1_PKSH_PT2_PKSL_T4_iiT6_E1s+29184], %r249;
$L__BB7_2:
	ld.param.u32 	%r1582, [_ZN3cub18CUB_300001_SM_10006detail10radix_sort29DeviceRadixSortOnesweepKernelINS1_5radix10policy_hubIjNS0_8NullTypeEyE10Policy1000ELNS0_9SortOrderE0EjS6_yiiNS1_21identity_decomposer_tEEEvPT5_SC_PT3_PKSD_PT1_PKSH_PT2_PKSL_T4_iiT6__param_8];
	bar.sync 	0;
	ld.shared.u32 	%r4, [_ZZN3cub18CUB_300001_SM_10006detail10radix_sort29DeviceRadixSortOnesweepKernelINS1_5radix10policy_hubIjNS0_8NullTypeEyE10Policy1000ELNS0_9SortOrderE0EjS6_yiiNS1_21identity_decomposer_tEEEvPT5_SC_PT3_PKSD_PT1_PKSH_PT2_PKSL_T4_iiT6_E1s+29184];
	mul.lo.s32 	%r250, %r4, 7296;
	add.s32 	%r251, %r250, 7296;
	setp.gt.s32 	%p2, %r251, %r1582;
	cvt.s64.s32 	%rd2, %r250;
	@%p2 bra 	$L__BB7_4;
	and.b32  	%r252, %r1, 31;
	and.b32  	%r253, %r1, 992;
	mul.lo.s32 	%r254, %r253, 19;
	or.b32  	%r255, %r254, %r252;
	cvt.u64.u32 	%rd24, %r255;
	add.s64 	%rd25, %rd24, %rd2;
	shl.b64 	%rd26, %rd25, 2;
	add.s64 	%rd27, %rd1, %rd26;
	ld.global.u32 	%r1653, [%rd27];
	ld.global.u32 	%r1654, [%rd27+128];
	ld.global.u32 	%r1655, [%rd27+256];
	ld.global.u32 	%r1656, [%rd27+384];
	ld.global.u32 	%r1657, [%rd27+512];
	ld.global.u32 	%r1658, [%rd27+640];
	ld.global.u32 	%r1659, [%rd27+768];
	ld.global.u32 	%r1660, [%rd27+896];
	ld.global.u32 	%r1661, [%rd27+1024];
	ld.global.u32 	%r1662, [%rd27+1152];
	ld.global.u32 	%r1663, [%rd27+1280];
	ld.global.u32 	%r1664, [%rd27+1408];
	ld.global.u32 	%r1665, [%rd27+1536];
	ld.global.u32 	%r1666, [%rd27+1664];
	ld.global.u32 	%r1667, [%rd27+1792];
	ld.global.u32 	%r1668, [%rd27+1920];
	ld.global.u32 	%r1669, [%rd27+2048];
	ld.global.u32 	%r1670, [%rd27+2176];
	ld.global.u32 	%r1671, [%rd27+2304];
	bra.uni 	$L__BB7_42;
$L__BB7_4:
	ld.param.u32 	%r1583, [_ZN3cub18CUB_300001_SM_10006detail10radix_sort29DeviceRadixSortOnesweepKernelINS1_5radix10policy_hubIjNS0_8NullTypeEyE10Policy1000ELNS0_9SortOrderE0EjS6_yiiNS1_21identity_decomposer_tEEEvPT5_SC_PT3_PKSD_PT1_PKSH_PT2_PKSL_T4_iiT6__param_8];
	cvt.u32.u64 	%r257, %rd2;
	sub.s32 	%r24, %r1583, %r257;
	and.b32  	%r258, %r1, 31;
	and.b32  	%r259, %r1, 992;
	mul.lo.s32 	%r260, %r259, 19;
	or.b32  	%r25, %r260, %r258;
	setp.ge.s32 	%p3, %r25, %r24;
	cvt.u64.u32 	%rd28, %r25;
	add.s64 	%rd29, %rd28, %rd2;
	shl.b64 	%rd30, %rd29, 2;
	add.s64 	%rd3, %rd1, %rd30;
	mov.b32 	%r1653, -1;
	@%p3 bra 	$L__BB7_6;
	ld.global.u32 	%r1653, [%rd3];
$L__BB7_6:
	add.s32 	%r262, %r25, 32;
	setp.ge.s32 	%p4, %r262, %r24;
	mov.b32 	%r1654, -1;
	@%p4 bra 	$L__BB7_8;
	ld.global.u32 	%r1654, [%rd3+128];
$L__BB7_8:
	add.s32 	%r264, %r25, 64;
	setp.ge.s32 	%p5, %r264, %r24;
	mov.b32 	%r1655, -1;
	@%p5 bra 	$L__BB7_10;
	ld.global.u32 	%r1655, [%rd3+256];
$L__BB7_10:
	add.s32 	%r266, %r25, 96;
	setp.ge.s32 	%p6, %r266, %r24;
	mov.b32 	%r1656, -1;
	@%p6 bra 	$L__BB7_12;
	ld.global.u32 	%r1656, [%rd3+384];
$L__BB7_12:
	add.s32 	%r268, %r25, 128;
	setp.ge.s32 	%p7, %r268, %r24;
	mov.b32 	%r1657, -1;
	@%p7 bra 	$L__BB7_14;
	ld.global.u32 	%r1657, [%rd3+512];
$L__BB7_14:
	add.s32 	%r270, %r25, 160;
	setp.ge.s32 	%p8, %r270, %r24;
	mov.b32 	%r1658, -1;
	@%p8 bra 	$L__BB7_16;
	ld.global.u32 	%r1658, [%rd3+640];
$L__BB7_16:
	add.s32 	%r272, %r25, 192;
	setp.ge.s32 	%p9, %r272, %r24;
	mov.b32 	%r1659, -1;
	@%p9 bra 	$L__BB7_18;
	ld.global.u32 	%r1659, [%rd3+768];
$L__BB7_18:
	add.s32 	%r274, %r25, 224;
	setp.ge.s32 	%p10, %r274, %r24;
	mov.b32 	%r1660, -1;
	@%p10 bra 	$L__BB7_20;
	ld.global.u32 	%r1660, [%rd3+896];
$L__BB7_20:
	add.s32 	%r276, %r25, 256;
	setp.ge.s32 	%p11, %r276, %r24;
	mov.b32 	%r1661, -1;
	@%p11 bra 	$L__BB7_22;
	ld.global.u32 	%r1661, [%rd3+1024];
$L__BB7_22:
	add.s32 	%r278, %r25, 288;
	setp.ge.s32 	%p12, %r278, %r24;
	mov.b32 	%r1662, -1;
	@%p12 bra 	$L__BB7_24;
	ld.global.u32 	%r1662, [%rd3+1152];
$L__BB7_24:
	add.s32 	%r280, %r25, 320;
	setp.ge.s32 	%p13, %r280, %r24;
	mov.b32 	%r1663, -1;
	@%p13 bra 	$L__BB7_26;
	ld.global.u32 	%r1663, [%rd3+1280];
$L__BB7_26:
	add.s32 	%r282, %r25, 352;
	setp.ge.s32 	%p14, %r282, %r24;
	mov.b32 	%r1664, -1;
	@%p14 bra 	$L__BB7_28;
	ld.global.u32 	%r1664, [%rd3+1408];
$L__BB7_28:
	add.s32 	%r284, %r25, 384;
	setp.ge.s32 	%p15, %r284, %r24;
	mov.b32 	%r1665, -1;
	@%p15 bra 	$L__BB7_30;
	ld.global.u32 	%r1665, [%rd3+1536];
$L__BB7_30:
	add.s32 	%r286, %r25, 416;
	setp.ge.s32 	%p16, %r286, %r24;
	mov.b32 	%r1666, -1;
	@%p16 bra 	$L__BB7_32;
	ld.global.u32 	%r1666, [%rd3+1664];
$L__BB7_32:
	add.s32 	%r288, %r25, 448;
	setp.ge.s32 	%p17, %r288, %r24;
	mov.b32 	%r1667, -1;
	@%p17 bra 	$L__BB7_34;
	ld.global.u32 	%r1667, [%rd3+1792];
$L__BB7_34:
	add.s32 	%r290, %r25, 480;
	setp.ge.s32 	%p18, %r290, %r24;
	mov.b32 	%r1668, -1;
	@%p18 bra 	$L__BB7_36;
	ld.global.u32 	%r1668, [%rd3+1920];
$L__BB7_36:
	add.s32 	%r292, %r25, 512;
	setp.ge.s32 	%p19, %r292, %r24;
	mov.b32 	%r1669, -1;
	@%p19 bra 	$L__BB7_38;
	ld.global.u32 	%r1669, [%rd3+2048];
$L__BB7_38:
	add.s32 	%r294, %r25, 544;
	setp.ge.s32 	%p20, %r294, %r24;
	mov.b32 	%r1670, -1;
	@%p20 bra 	$L__BB7_40;
	ld.global.u32 	%r1670, [%rd3+2176];
$L__BB7_40:
	add.s32 	%r296, %r25, 576;
	setp.ge.s32 	%p21, %r296, %r24;
	mov.b32 	%r1671, -1;
	@%p21 bra 	$L__BB7_42;
	ld.global.u32 	%r1671, [%rd3+2304];
$L__BB7_42:
	mov.b32 	%r297, -1;
	shl.b32 	%r298, %r297, %r247;
	not.b32 	%r82, %r298;
	shl.b32 	%r299, %r2, 10;
	mov.u32 	%r300, _ZZN3cub18CUB_300001_SM_10006detail10radix_sort29DeviceRadixSortOnesweepKernelINS1_5radix10policy_hubIjNS0_8NullTypeEyE10Policy1000ELNS0_9SortOrderE0EjS6_yiiNS1_21identity_decomposer_tEEEvPT5_SC_PT3_PKSD_PT1_PKSH_PT2_PKSL_T4_iiT6_E1s;
	add.s32 	%r83, %r300, %r299;
	setp.gt.s32 	%p22, %r248, 255;
	@%p22 bra 	$L__BB7_55;
	max.s32 	%r301, %r248, 224;
	sub.s32 	%r302, %r301, %r248;
	add.s32 	%r303, %r302, 31;
	shr.u32 	%r304, %r303, 5;
	add.s32 	%r84, %r304, 1;
	and.b32  	%r85, %r84, 15;
	setp.lt.u32 	%p23, %r303, 480;
	mov.u32 	%r1675, %r248;
	@%p23 bra 	$L__BB7_46;
	and.b32  	%r305, %r84, 268435440;
	neg.s32 	%r1673, %r305;
	shl.b32 	%r307, %r248, 2;
	add.s32 	%r308, %r299, %r307;
	add.s32 	%r310, %r308, %r300;
	add.s32 	%r1672, %r310, 1024;
	mov.u32 	%r1675, %r248;
$L__BB7_45:
	.pragma "nounroll";
	mov.b32 	%r311, 0;
	st.shared.u32 	[%r1672+-1024], %r311;
	st.shared.u32 	[%r1672+-896], %r311;
	st.shared.u32 	[%r1672+-768], %r311;
	st.shared.u32 	[%r1672+-640], %r311;
	st.shared.u32 	[%r1672+-512], %r311;
	st.shared.u32 	[%r1672+-384], %r311;
	st.shared.u32 	[%r1672+-256], %r311;
	st.shared.u32 	[%r1672+-128], %r311;
	st.shared.u32 	[%r1672], %r311;
	st.shared.u32 	[%r1672+128], %r311;
	st.shared.u32 	[%r1672+256], %r311;
	st.shared.u32 	[%r1672+384], %r311;
	st.shared.u32 	[%r1672+512], %r311;
	st.shared.u32 	[%r1672+640], %r311;
	st.shared.u32 	[%r1672+768], %r311;
	st.shared.u32 	[%r1672+896], %r311;
	add.s32 	%r1675, %r1675, 512;
	add.s32 	%r1673, %r1673, 16;
	add.s32 	%r1672, %r1672, 2048;
	setp.ne.s32 	%p24, %r1673, 0;
	@%p24 bra 	$L__BB7_45;
$L__BB7_46:
	setp.eq.s32 	%p25, %r85, 0;
	@%p25 bra 	$L__BB7_55;
	and.b32  	%r95, %r84, 7;
	setp.lt.u32 	%p26, %r85, 8;
	@%p26 bra 	$L__BB7_49;
	shl.b32 	%r312, %r1675, 2;
	add.s32 	%r313, %r83, %r312;
	mov.b32 	%r314, 0;
	st.shared.u32 	[%r313], %r314;
	st.shared.u32 	[%r313+128], %r314;
	st.shared.u32 	[%r313+256], %r314;
	st.shared.u32 	[%r313+384], %r314;
	st.shared.u32 	[%r313+512], %r314;
	st.shared.u32 	[%r313+640], %r314;
	st.shared.u32 	[%r313+768], %r314;
	st.shared.u32 	[%r313+896], %r314;
	add.s32 	%r1675, %r1675, 256;
$L__BB7_49:
	setp.eq.s32 	%p27, %r95, 0;
	@%p27 bra 	$L__BB7_55;
	and.b32  	%r98, %r84, 3;
	setp.lt.u32 	%p28, %r95, 4;
	@%p28 bra 	$L__BB7_52;
	shl.b32 	%r315, %r1675, 2;
	add.s32 	%r316, %r83, %r315;
	mov.b32 	%r317, 0;
	st.shared.u32 	[%r316], %r317;
	st.shared.u32 	[%r316+128], %r317;
	st.shared.u32 	[%r316+256], %r317;
	st.shared.u32 	[%r316+384], %r317;
	add.s32 	%r1675, %r1675, 128;
$L__BB7_52:
	setp.eq.s32 	%p29, %r98, 0;
	@%p29 bra 	$L__BB7_55;
	shl.b32 	%r319, %r1675, 2;
	add.s32 	%r320, %r299, %r319;
	add.s32 	%r1679, %r300, %r320;
	neg.s32 	%r1678, %r98;
$L__BB7_54:
	.pragma "nounroll";
	mov.b32 	%r322, 0;
	st.shared.u32 	[%r1679], %r322;
	add.s32 	%r1679, %r1679, 128;
	add.s32 	%r1678, %r1678, 1;
	setp.ne.s32 	%p30, %r1678, 0;
	@%p30 bra 	$L__BB7_54;
$L__BB7_55:
	ld.param.u32 	%r1590, [_ZN3cub18CUB_300001_SM_10006detail10radix_sort29DeviceRadixSortOnesweepKernelINS1_5radix10policy_hubIjNS0_8NullTypeEyE10Policy1000ELNS0_9SortOrderE0EjS6_yiiNS1_21identity_decomposer_tEEEvPT5_SC_PT3_PKSD_PT1_PKSH_PT2_PKSL_T4_iiT6__param_9];
	bar.warp.sync 	-1;
	shr.u32 	%r324, %r1653, %r1590;
	and.b32  	%r107, %r324, %r82;
	shl.b32 	%r325, %r1, 5;
	and.b32  	%r326, %r325, 31744;
	mov.u32 	%r327, _ZZN3cub18CUB_300001_SM_10006detail10radix_sort29DeviceRadixSortOnesweepKernelINS1_5radix10policy_hubIjNS0_8NullTypeEyE10Policy1000ELNS0_9SortOrderE0EjS6_yiiNS1_21identity_decomposer_tEEEvPT5_SC_PT3_PKSD_PT1_PKSH_PT2_PKSL_T4_iiT6_E1s;
	add.s32 	%r328, %r327, %r326;
	shl.b32 	%r329, %r107, 2;
	add.s32 	%r108, %r328, %r329;
	atom.shared.add.u32 	%r330, [%r108], 1;
	shr.u32 	%r331, %r1654, %r1590;
	and.b32  	%r332, %r331, %r82;
	shl.b32 	%r333, %r332, 2;
	add.s32 	%r109, %r328, %r333;
	atom.shared.add.u32 	%r334, [%r109], 1;
	shr.u32 	%r335, %r1655, %r1590;
	and.b32  	%r336, %r335, %r82;
	shl.b32 	%r337, %r336, 2;
	add.s32 	%r110, %r328, %r337;
	atom.shared.add.u32 	%r338, [%r110], 1;
	shr.u32 	%r339, %r1656, %r1590;
	and.b32  	%r340, %r339, %r82;
	shl.b32 	%r341, %r340, 2;
	add.s32 	%r111, %r328, %r341;
	atom.shared.add.u32 	%r342, [%r111], 1;
	shr.u32 	%r343, %r1657, %r1590;
	and.b32  	%r344, %r343, %r82;
	shl.b32 	%r345, %r344, 2;
	add.s32 	%r112, %r328, %r345;
	atom.shared.add.u32 	%r346, [%r112], 1;
	shr.u32 	%r347, %r1658, %r1590;
	and.b32  	%r348, %r347, %r82;
	shl.b32 	%r349, %r348, 2;
	add.s32 	%r113, %r328, %r349;
	atom.shared.add.u32 	%r350, [%r113], 1;
	shr.u32 	%r351, %r1659, %r1590;
	and.b32  	%r352, %r351, %r82;
	shl.b32 	%r353, %r352, 2;
	add.s32 	%r114, %r328, %r353;
	atom.shared.add.u32 	%r354, [%r114], 1;
	shr.u32 	%r355, %r1660, %r1590;
	and.b32  	%r356, %r355, %r82;
	shl.b32 	%r357, %r356, 2;
	add.s32 	%r358, %r328, %r357;
	atom.shared.add.u32 	%r359, [%r358], 1;
	shr.u32 	%r360, %r1661, %r1590;
	and.b32  	%r361, %r360, %r82;
	shl.b32 	%r362, %r361, 2;
	add.s32 	%r363, %r328, %r362;
	atom.shared.add.u32 	%r364, [%r363], 1;
	shr.u32 	%r365, %r1662, %r1590;
	and.b32  	%r366, %r365, %r82;
	shl.b32 	%r367, %r366, 2;
	add.s32 	%r115, %r328, %r367;
	atom.shared.add.u32 	%r368, [%r115], 1;
	shr.u32 	%r369, %r1663, %r1590;
	and.b32  	%r370, %r369, %r82;
	shl.b32 	%r371, %r370, 2;
	add.s32 	%r116, %r328, %r371;
	atom.shared.add.u32 	%r372, [%r116], 1;
	shr.u32 	%r373, %r1664, %r1590;
	and.b32  	%r374, %r373, %r82;
	shl.b32 	%r375, %r374, 2;
	add.s32 	%r117, %r328, %r375;
	atom.shared.add.u32 	%r376, [%r117], 1;
	shr.u32 	%r377, %r1665, %r1590;
	and.b32  	%r378, %r377, %r82;
	shl.b32 	%r379, %r378, 2;
	add.s32 	%r118, %r328, %r379;
	atom.shared.add.u32 	%r380, [%r118], 1;
	shr.u32 	%r381, %r1666, %r1590;
	and.b32  	%r382, %r381, %r82;
	shl.b32 	%r383, %r382, 2;
	add.s32 	%r119, %r328, %r383;
	atom.shared.add.u32 	%r384, [%r119], 1;
	shr.u32 	%r385, %r1667, %r1590;
	and.b32  	%r386, %r385, %r82;
	shl.b32 	%r387, %r386, 2;
	add.s32 	%r120, %r328, %r387;
	atom.shared.add.u32 	%r388, [%r120], 1;
	shr.u32 	%r389, %r1668, %r1590;
	and.b32  	%r390, %r389, %r82;
	shl.b32 	%r391, %r390, 2;
	add.s32 	%r392, %r328, %r391;
	atom.shared.add.u32 	%r393, [%r392], 1;
	shr.u32 	%r394, %r1669, %r1590;
	and.b32  	%r395, %r394, %r82;
	shl.b32 	%r396, %r395, 2;
	add.s32 	%r397, %r328, %r396;
	atom.shared.add.u32 	%r398, [%r397], 1;
	shr.u32 	%r399, %r1670, %r1590;
	and.b32  	%r400, %r399, %r82;
	shl.b32 	%r401, %r400, 2;
	add.s32 	%r402, %r328, %r401;
	atom.shared.add.u32 	%r403, [%r402], 1;
	shr.u32 	%r404, %r1671, %r1590;
	and.b32  	%r405, %r404, %r82;
	shl.b32 	%r406, %r405, 2;
	add.s32 	%r407, %r328, %r406;
	atom.shared.add.u32 	%r408, [%r407], 1;
	bar.sync 	0;
	setp.gt.u32 	%p31, %r1, 255;
	shl.b32 	%r409, %r1, 2;
	add.s32 	%r121, %r327, %r409;
	mov.b32 	%r1680, 0;
	@%p31 bra 	$L__BB7_57;
	ld.shared.u32 	%r410, [%r121];
	mov.b32 	%r411, 0;
	st.shared.u32 	[%r121], %r411;
	ld.shared.u32 	%r412, [%r121+1024];
	st.shared.u32 	[%r121+1024], %r410;
	add.s32 	%r413, %r412, %r410;
	ld.shared.u32 	%r414, [%r121+2048];
	st.shared.u32 	[%r121+2048], %r413;
	add.s32 	%r415, %r414, %r413;
	ld.shared.u32 	%r416, [%r121+3072];
	st.shared.u32 	[%r121+3072], %r415;
	add.s32 	%r417, %r416, %r415;
	ld.shared.u32 	%r418, [%r121+4096];
	st.shared.u32 	[%r121+4096], %r417;
	add.s32 	%r419, %r418, %r417;
	ld.shared.u32 	%r420, [%r121+5120];
	st.shared.u32 	[%r121+5120], %r419;
	add.s32 	%r421, %r420, %r419;
	ld.shared.u32 	%r422, [%r121+6144];
	st.shared.u32 	[%r121+6144], %r421;
	add.s32 	%r423, %r422, %r421;
	ld.shared.u32 	%r424, [%r121+7168];
	st.shared.u32 	[%r121+7168], %r423;
	add.s32 	%r425, %r424, %r423;
	ld.shared.u32 	%r426, [%r121+8192];
	st.shared.u32 	[%r121+8192], %r425;
	add.s32 	%r427, %r426, %r425;
	ld.shared.u32 	%r428, [%r121+9216];
	st.shared.u32 	[%r121+9216], %r427;
	add.s32 	%r429, %r428, %r427;
	ld.shared.u32 	%r430, [%r121+10240];
	st.shared.u32 	[%r121+10240], %r429;
	add.s32 	%r431, %r430, %r429;
	ld.shared.u32 	%r432, [%r121+11264];
	st.shared.u32 	[%r121+11264], %r431;
	add.s32 	%r1680, %r432, %r431;
$L__BB7_57:
	ld.param.u64 	%rd230, [_ZN3cub18CUB_300001_SM_10006detail10radix_sort29DeviceRadixSortOnesweepKernelINS1_5radix10policy_hubIjNS0_8NullTypeEyE10Policy1000ELNS0_9SortOrderE0EjS6_yiiNS1_21identity_decomposer_tEEEvPT5_SC_PT3_PKSD_PT1_PKSH_PT2_PKSL_T4_iiT6__param_0];
	cvta.to.global.u64 	%rd4, %rd230;
	setp.gt.u32 	%p32, %r1, 255;
	@%p32 bra 	$L__BB7_59;
	or.b32  	%r433, %r1680, 1073741824;
	shl.b32 	%r434, %r4, 8;
	add.s32 	%r435, %r434, %r1;
	mul.wide.s32 	%rd31, %r435, 4;
	add.s64 	%rd32, %rd4, %rd31;
	st.volatile.global.u32 	[%rd32], %r433;
$L__BB7_59:
	ld.param.u64 	%rd239, [_ZN3cub18CUB_300001_SM_10006detail10radix_sort29DeviceRadixSortOnesweepKernelINS1_5radix10policy_hubIjNS0_8NullTypeEyE10Policy1000ELNS0_9SortOrderE0EjS6_yiiNS1_21identity_decomposer_tEEEvPT5_SC_PT3_PKSD_PT1_PKSH_PT2_PKSL_T4_iiT6__param_4];
	cvta.to.global.u64 	%rd5, %rd239;
	setp.lt.u32 	%p33, %r1, 256;
	setp.eq.s32 	%p34, %r1680, 7296;
	and.pred  	%p35, %p33, %p34;
	selp.u32 	%r436, 1, 0, %p35;
	{ 
	.reg .pred 	%p1; 
	.reg .pred 	%p2; 
	setp.ne.u32 	%p1, %r436, 0; 
	bar.red.or.pred 	%p2, 0, %p1; 
	selp.u32 	%r437, 1, 0, %p2; 
	}
	setp.eq.s32 	%p36, %r437, 0;
	cvt.u64.u32 	%rd6, %r1;
	@%p36 bra 	$L__BB7_111;
	shl.b32 	%r438, %r1, 3;
	add.s32 	%r440, %r327, %r438;
	add.s32 	%r124, %r440, 29184;
	@%p32 bra 	$L__BB7_68;
	ld.param.u64 	%rd237, [_ZN3cub18CUB_300001_SM_10006detail10radix_sort29DeviceRadixSortOnesweepKernelINS1_5radix10policy_hubIjNS0_8NullTypeEyE10Policy1000ELNS0_9SortOrderE0EjS6_yiiNS1_21identity_decomposer_tEEEvPT5_SC_PT3_PKSD_PT1_PKSH_PT2_PKSL_T4_iiT6__param_3];
	cvta.to.global.u64 	%rd33, %rd237;
	shl.b64 	%rd34, %rd6, 3;
	add.s64 	%rd35, %rd33, %rd34;
	ld.global.u64 	%rd36, [%rd35];
	setp.gt.u32 	%p38, %r1, %r107;
	selp.b64 	%rd37, 7296, 0, %p38;
	sub.s64 	%rd240, %rd36, %rd37;
	st.shared.u64 	[%r124], %rd240;
	setp.lt.s32 	%p39, %r4, 1;
	mov.u32 	%r1684, %r1680;
	@%p39 bra 	$L__BB7_67;
	mov.b32 	%r1682, -1;
	mov.u32 	%r1681, %r4;
	mov.u32 	%r1684, %r1680;
$L__BB7_63:
	add.s32 	%r128, %r1681, -1;
$L__BB7_64:
	membar.cta;
	shl.b32 	%r442, %r128, 8;
	add.s32 	%r443, %r442, %r1;
	mul.wide.s32 	%rd38, %r443, 4;
	add.s64 	%rd39, %rd4, %rd38;
	ld.volatile.global.u32 	%r129, [%rd39];
	setp.eq.s32 	%p40, %r129, 0;
	@%p40 bra 	$L__BB7_64;
	and.b32  	%r444, %r129, 1073741823;
	add.s32 	%r1684, %r444, %r1684;
	setp.gt.s32 	%p41, %r129, -1;
	vote.sync.ballot.b32 	%r1682, %p41, %r1682;
	setp.gt.u32 	%p43, %r1681, 1;
	and.pred  	%p44, %p41, %p43;
	mov.u32 	%r1681, %r128;
	@%p44 bra 	$L__BB7_63;
	ld.shared.u64 	%rd240, [%r124];
$L__BB7_67:
	or.b32  	%r445, %r1684, -2147483648;
	shl.b32 	%r446, %r4, 8;
	add.s32 	%r447, %r446, %r1;
	mul.wide.s32 	%rd40, %r447, 4;
	add.s64 	%rd41, %rd4, %rd40;
	st.volatile.global.u32 	[%rd41], %r445;
	sub.s32 	%r448, %r1684, %r1680;
	cvt.s64.s32 	%rd42, %r448;
	add.s64 	%rd43, %rd240, %rd42;
	st.shared.u64 	[%r124], %rd43;
$L__BB7_68:
	ld.param.u32 	%r1584, [_ZN3cub18CUB_300001_SM_10006detail10radix_sort29DeviceRadixSortOnesweepKernelINS1_5radix10policy_hubIjNS0_8NullTypeEyE10Policy1000ELNS0_9SortOrderE0EjS6_yiiNS1_21identity_decomposer_tEEEvPT5_SC_PT3_PKSD_PT1_PKSH_PT2_PKSL_T4_iiT6__param_8];
	ld.param.u64 	%rd233, [_ZN3cub18CUB_300001_SM_10006detail10radix_sort29DeviceRadixSortOnesweepKernelINS1_5radix10policy_hubIjNS0_8NullTypeEyE10Policy1000ELNS0_9SortOrderE0EjS6_yiiNS1_21identity_decomposer_tEEEvPT5_SC_PT3_PKSD_PT1_PKSH_PT2_PKSL_T4_iiT6__param_2];
	mad.lo.s32 	%r133, %r4, 7296, 7296;
	setp.lt.s32 	%p46, %r133, %r1584;
	setp.eq.s64 	%p47, %rd233, 0;
	or.pred  	%p48, %p47, %p46;
	or.pred  	%p49, %p32, %p48;
	@%p49 bra 	$L__BB7_70;
	ld.param.u64 	%rd234, [_ZN3cub18CUB_300001_SM_10006detail10radix_sort29DeviceRadixSortOnesweepKernelINS1_5radix10policy_hubIjNS0_8NullTypeEyE10Policy1000ELNS0_9SortOrderE0EjS6_yiiNS1_21identity_decomposer_tEEEvPT5_SC_PT3_PKSD_PT1_PKSH_PT2_PKSL_T4_iiT6__param_2];
	ld.shared.u64 	%rd44, [%r124];
	setp.gt.u32 	%p50, %r1, %r107;
	selp.b64 	%rd45, 7296, 0, %p50;
	cvt.s64.s32 	%rd46, %r1680;
	add.s64 	%rd47, %rd45, %rd46;
	add.s64 	%rd48, %rd47, %rd44;
	cvta.to.global.u64 	%rd49, %rd234;
	shl.b64 	%rd50, %rd6, 3;
	add.s64 	%rd51, %rd49, %rd50;
	st.global.u64 	[%rd51], %rd48;
$L__BB7_70:
	ld.param.u32 	%r1585, [_ZN3cub18CUB_300001_SM_10006detail10radix_sort29DeviceRadixSortOnesweepKernelINS1_5radix10policy_hubIjNS0_8NullTypeEyE10Policy1000ELNS0_9SortOrderE0EjS6_yiiNS1_21identity_decomposer_tEEEvPT5_SC_PT3_PKSD_PT1_PKSH_PT2_PKSL_T4_iiT6__param_8];
	setp.gt.s32 	%p51, %r133, %r1585;
	bar.sync 	0;
	shl.b32 	%r449, %r107, 3;
	add.s32 	%r451, %r327, %r449;
	ld.shared.u64 	%rd10, [%r451+29184];
	@%p51 bra 	$L__BB7_72;
	and.b32  	%r452, %r1, 31;
	and.b32  	%r453, %r1, 992;
	mul.lo.s32 	%r454, %r453, 19;
	or.b32  	%r455, %r454, %r452;
	cvt.u64.u32 	%rd52, %r455;
	add.s64 	%rd53, %rd10, %rd52;
	shl.b64 	%rd54, %rd53, 2;
	add.s64 	%rd55, %rd5, %rd54;
	st.global.u32 	[%rd55], %r1653;
	st.global.u32 	[%rd55+128], %r1654;
	st.global.u32 	[%rd55+256], %r1655;
	st.global.u32 	[%rd55+384], %r1656;
	st.global.u32 	[%rd55+512], %r1657;
	st.global.u32 	[%rd55+640], %r1658;
	st.global.u32 	[%rd55+768], %r1659;
	st.global.u32 	[%rd55+896], %r1660;
	st.global.u32 	[%rd55+1024], %r1661;
	st.global.u32 	[%rd55+1152], %r1662;
	st.global.u32 	[%rd55+1280], %r1663;
	st.global.u32 	[%rd55+1408], %r1664;
	st.global.u32 	[%rd55+1536], %r1665;
	st.global.u32 	[%rd55+1664], %r1666;
	st.global.u32 	[%rd55+1792], %r1667;
	st.global.u32 	[%rd55+1920], %r1668;
	st.global.u32 	[%rd55+2048], %r1669;
	st.global.u32 	[%rd55+2176], %r1670;
	st.global.u32 	[%rd55+2304], %r1671;
	bra.uni 	$L__BB7_110;
$L__BB7_72:
	ld.param.u32 	%r1586, [_ZN3cub18CUB_300001_SM_10006detail10radix_sort29DeviceRadixSortOnesweepKernelINS1_5radix10policy_hubIjNS0_8NullTypeEyE10Policy1000ELNS0_9SortOrderE0EjS6_yiiNS1_21identity_decomposer_tEEEvPT5_SC_PT3_PKSD_PT1_PKSH_PT2_PKSL_T4_iiT6__param_8];
	mad.lo.s32 	%r134, %r4, -7296, %r1586;
	and.b32  	%r456, %r1, 31;
	and.b32  	%r457, %r1, 992;
	mul.lo.s32 	%r458, %r457, 19;
	or.b32  	%r135, %r458, %r456;
	setp.ge.s32 	%p52, %r135, %r134;
	cvt.u64.u32 	%rd56, %r135;
	add.s64 	%rd57, %rd10, %rd56;
	shl.b64 	%rd58, %rd57, 2;
	add.s64 	%rd11, %rd5, %rd58;
	@%p52 bra 	$L__BB7_74;
	st.global.u32 	[%rd11], %r1653;
$L__BB7_74:
	add.s32 	%r459, %r135, 32;
	setp.ge.s32 	%p53, %r459, %r134;
	@%p53 bra 	$L__BB7_76;
	st.global.u32 	[%rd11+128], %r1654;
$L__BB7_76:
	add.s32 	%r460, %r135, 64;
	setp.ge.s32 	%p54, %r460, %r134;
	@%p54 bra 	$L__BB7_78;
	st.global.u32 	[%rd11+256], %r1655;
$L__BB7_78:
	add.s32 	%r461, %r135, 96;
	setp.ge.s32 	%p55, %r461, %r134;
	@%p55 bra 	$L__BB7_80;
	st.global.u32 	[%rd11+384], %r1656;
$L__BB7_80:
	add.s32 	%r462, %r135, 128;
	setp.ge.s32 	%p56, %r462, %r134;
	@%p56 bra 	$L__BB7_82;
	st.global.u32 	[%rd11+512], %r1657;
$L__BB7_82:
	add.s32 	%r463, %r135, 160;
	setp.ge.s32 	%p57, %r463, %r134;
	@%p57 bra 	$L__BB7_84;
	st.global.u32 	[%rd11+640], %r1658;
$L__BB7_84:
	add.s32 	%r464, %r135, 192;
	setp.ge.s32 	%p58, %r464, %r134;
	@%p58 bra 	$L__BB7_86;
	st.global.u32 	[%rd11+768], %r1659;
$L__BB7_86:
	add.s32 	%r465, %r135, 224;
	setp.ge.s32 	%p59, %r465, %r134;
	@%p59 bra 	$L__BB7_88;
	st.global.u32 	[%rd11+896], %r1660;
$L__BB7_88:
	add.s32 	%r466, %r135, 256;
	setp.ge.s32 	%p60, %r466, %r134;
	@%p60 bra 	$L__BB7_90;
	st.global.u32 	[%rd11+1024], %r1661;
$L__BB7_90:
	add.s32 	%r467, %r135, 288;
	setp.ge.s32 	%p61, %r467, %r134;
	@%p61 bra 	$L__BB7_92;
	st.global.u32 	[%rd11+1152], %r1662;
$L__BB7_92:
	add.s32 	%r468, %r135, 320;
	setp.ge.s32 	%p62, %r468, %r134;
	@%p62 bra 	$L__BB7_94;
	st.global.u32 	[%rd11+1280], %r1663;
$L__BB7_94:
	add.s32 	%r469, %r135, 352;
	setp.ge.s32 	%p63, %r469, %r134;
	@%p63 bra 	$L__BB7_96;
	st.global.u32 	[%rd11+1408], %r1664;
$L__BB7_96:
	add.s32 	%r470, %r135, 384;
	setp.ge.s32 	%p64, %r470, %r134;
	@%p64 bra 	$L__BB7_98;
	st.global.u32 	[%rd11+1536], %r1665;
$L__BB7_98:
	add.s32 	%r471, %r135, 416;
	setp.ge.s32 	%p65, %r471, %r134;
	@%p65 bra 	$L__BB7_100;
	st.global.u32 	[%rd11+1664], %r1666;
$L__BB7_100:
	add.s32 	%r472, %r135, 448;
	setp.ge.s32 	%p66, %r472, %r134;
	@%p66 bra 	$L__BB7_102;
	st.global.u32 	[%rd11+1792], %r1667;
$L__BB7_102:
	add.s32 	%r473, %r135, 480;
	setp.ge.s32 	%p67, %r473, %r134;
	@%p67 bra 	$L__BB7_104;
	st.global.u32 	[%rd11+1920], %r1668;
$L__BB7_104:
	add.s32 	%r474, %r135, 512;
	setp.ge.s32 	%p68, %r474, %r134;
	@%p68 bra 	$L__BB7_106;
	st.global.u32 	[%rd11+2048], %r1669;
$L__BB7_106:
	add.s32 	%r475, %r135, 544;
	setp.ge.s32 	%p69, %r475, %r134;
	@%p69 bra 	$L__BB7_108;
	st.global.u32 	[%rd11+2176], %r1670;
$L__BB7_108:
	add.s32 	%r476, %r135, 576;
	setp.ge.s32 	%p70, %r476, %r134;
	@%p70 bra 	$L__BB7_110;
	st.global.u32 	[%rd11+2304], %r1671;
$L__BB7_110:
	// begin inline asm
	exit;
	// end inline asm
$L__BB7_111:
	mul.hi.u32 	%r477, %r1, 357913942;
	add.s32 	%r478, %r477, %r1;
	shl.b32 	%r479, %r478, 2;
	add.s32 	%r481, %r327, %r479;
	add.s32 	%r136, %r481, 13328;
	st.shared.u32 	[%r481+13328], %r1680;
	bar.sync 	0;
	setp.gt.u32 	%p71, %r1, 31;
	@%p71 bra 	$L__BB7_113;
	mov.u32 	%r512, _ZZN3cub18CUB_300001_SM_10006detail10radix_sort29DeviceRadixSortOnesweepKernelINS1_5radix10policy_hubIjNS0_8NullTypeEyE10Policy1000ELNS0_9SortOrderE0EjS6_yiiNS1_21identity_decomposer_tEEEvPT5_SC_PT3_PKSD_PT1_PKSH_PT2_PKSL_T4_iiT6_E1s;
	mad.lo.s32 	%r513, %r1, 52, %r512;
	ld.shared.u32 	%r514, [%r513+13328];
	ld.shared.u32 	%r515, [%r513+13332];
	ld.shared.u32 	%r516, [%r513+13336];
	ld.shared.u32 	%r517, [%r513+13340];
	ld.shared.u32 	%r518, [%r513+13344];
	ld.shared.u32 	%r519, [%r513+13348];
	ld.shared.u32 	%r520, [%r513+13352];
	ld.shared.u32 	%r521, [%r513+13356];
	ld.shared.u32 	%r522, [%r513+13360];
	ld.shared.u32 	%r523, [%r513+13364];
	ld.shared.u32 	%r524, [%r513+13368];
	ld.shared.u32 	%r525, [%r513+13372];
	add.s32 	%r526, %r515, %r514;
	add.s32 	%r527, %r526, %r516;
	add.s32 	%r528, %r527, %r517;
	add.s32 	%r529, %r528, %r518;
	add.s32 	%r530, %r529, %r519;
	add.s32 	%r531, %r530, %r520;
	add.s32 	%r532, %r531, %r521;
	add.s32 	%r533, %r532, %r522;
	add.s32 	%r534, %r533, %r523;
	add.s32 	%r535, %r534, %r524;
	add.s32 	%r486, %r535, %r525;
	mov.b32 	%r484, 1;
	mov.b32 	%r509, 0;
	mov.b32 	%r511, -1;
	// begin inline asm
	{  .reg .s32 r0;  .reg .pred p;  shfl.sync.up.b32 r0|p, %r486, %r484, %r509, %r511;  @p add.s32 r0, r0, %r486;  mov.s32 %r482, r0;}
	// end inline asm
	mov.b32 	%r490, 2;
	// begin inline asm
	{  .reg .s32 r0;  .reg .pred p;  shfl.sync.up.b32 r0|p, %r482, %r490, %r509, %r511;  @p add.s32 r0, r0, %r482;  mov.s32 %r488, r0;}
	// end inline asm
	mov.b32 	%r496, 4;
	// begin inline asm
	{  .reg .s32 r0;  .reg .pred p;  shfl.sync.up.b32 r0|p, %r488, %r496, %r509, %r511;  @p add.s32 r0, r0, %r488;  mov.s32 %r494, r0;}
	// end inline asm
	mov.b32 	%r502, 8;
	// begin inline asm
	{  .reg .s32 r0;  .reg .pred p;  shfl.sync.up.b32 r0|p, %r494, %r502, %r509, %r511;  @p add.s32 r0, r0, %r494;  mov.s32 %r500, r0;}
	// end inline asm
	mov.b32 	%r508, 16;
	// begin inline asm
	{  .reg .s32 r0;  .reg .pred p;  shfl.sync.up.b32 r0|p, %r500, %r508, %r509, %r511;  @p add.s32 r0, r0, %r500;  mov.s32 %r506, r0;}
	// end inline asm
	sub.s32 	%r536, %r506, %r486;
	add.s32 	%r537, %r514, %r536;
	add.s32 	%r538, %r515, %r537;
	add.s32 	%r539, %r516, %r538;
	add.s32 	%r540, %r517, %r539;
	add.s32 	%r541, %r518, %r540;
	add.s32 	%r542, %r519, %r541;
	add.s32 	%r543, %r520, %r542;
	add.s32 	%r544, %r521, %r543;
	add.s32 	%r545, %r522, %r544;
	add.s32 	%r546, %r523, %r545;
	add.s32 	%r547, %r524, %r546;
	st.shared.u32 	[%r513+13328], %r536;
	st.shared.u32 	[%r513+13332], %r537;
	st.shared.u32 	[%r513+13336], %r538;
	st.shared.u32 	[%r513+13340], %r539;
	st.shared.u32 	[%r513+13344], %r540;
	st.shared.u32 	[%r513+13348], %r541;
	st.shared.u32 	[%r513+13352], %r542;
	st.shared.u32 	[%r513+13356], %r543;
	st.shared.u32 	[%r513+13360], %r544;
	st.shared.u32 	[%r513+13364], %r545;
	st.shared.u32 	[%r513+13368], %r546;
	st.shared.u32 	[%r513+13372], %r547;
$L__BB7_113:
	setp.gt.u32 	%p72, %r1, 255;
	bar.sync 	0;
	ld.shared.u32 	%r137, [%r136];
	@%p72 bra 	$L__BB7_115;
	ld.shared.u32 	%r548, [%r121];
	add.s32 	%r549, %r548, %r137;
	st.shared.u32 	[%r121], %r549;
	ld.shared.u32 	%r550, [%r121+1024];
	add.s32 	%r551, %r550, %r137;
	st.shared.u32 	[%r121+1024], %r551;
	ld.shared.u32 	%r552, [%r121+2048];
	add.s32 	%r553, %r552, %r137;
	st.shared.u32 	[%r121+2048], %r553;
	ld.shared.u32 	%r554, [%r121+3072];
	add.s32 	%r555, %r554, %r137;
	st.shared.u32 	[%r121+3072], %r555;
	ld.shared.u32 	%r556, [%r121+4096];
	add.s32 	%r557, %r556, %r137;
	st.shared.u32 	[%r121+4096], %r557;
	ld.shared.u32 	%r558, [%r121+5120];
	add.s32 	%r559, %r558, %r137;
	st.shared.u32 	[%r121+5120], %r559;
	ld.shared.u32 	%r560, [%r121+6144];
	add.s32 	%r561, %r560, %r137;
	st.shared.u32 	[%r121+6144], %r561;
	ld.shared.u32 	%r562, [%r121+7168];
	add.s32 	%r563, %r562, %r137;
	st.shared.u32 	[%r121+7168], %r563;
	ld.shared.u32 	%r564, [%r121+8192];
	add.s32 	%r565, %r564, %r137;
	st.shared.u32 	[%r121+8192], %r565;
	ld.shared.u32 	%r566, [%r121+9216];
	add.s32 	%r567, %r566, %r137;
	st.shared.u32 	[%r121+9216], %r567;
	ld.shared.u32 	%r568, [%r121+10240];
	add.s32 	%r569, %r568, %r137;
	st.shared.u32 	[%r121+10240], %r569;
	ld.shared.u32 	%r570, [%r121+11264];
	add.s32 	%r571, %r570, %r137;
	st.shared.u32 	[%r121+11264], %r571;
$L__BB7_115:
	bar.sync 	0;
	// begin inline asm
	mov.u32 %r572, %lanemask_le;
	// end inline asm
	mov.b32 	%r575, 1;
	// begin inline asm
	{
    .reg .pred p;
    and.b32 %r573, %r107, %r575;    setp.ne.u32 p, %r573, 0;
    vote.ballot.sync.b32 %r573, p, 0xffffffff;
    @!p not.b32 %r573, %r573;
}

	// end inline asm
	mov.b32 	%r578, 2;
	// begin inline asm
	{
    .reg .pred p;
    and.b32 %r576, %r107, %r578;    setp.ne.u32 p, %r576, 0;
    vote.ballot.sync.b32 %r576, p, 0xffffffff;
    @!p not.b32 %r576, %r576;
}

	// end inline asm
	and.b32  	%r598, %r576, %r573;
	mov.b32 	%r581, 4;
	// begin inline asm
	{
    .reg .pred p;
    and.b32 %r579, %r107, %r581;    setp.ne.u32 p, %r579, 0;
    vote.ballot.sync.b32 %r579, p, 0xffffffff;
    @!p not.b32 %r579, %r579;
}

	// end inline asm
	and.b32  	%r599, %r579, %r598;
	mov.b32 	%r584, 8;
	// begin inline asm
	{
    .reg .pred p;
    and.b32 %r582, %r107, %r584;    setp.ne.u32 p, %r582, 0;
    vote.ballot.sync.b32 %r582, p, 0xffffffff;
    @!p not.b32 %r582, %r582;
}

	// end inline asm
	and.b32  	%r600, %r582, %r599;
	mov.b32 	%r587, 16;
	// begin inline asm
	{
    .reg .pred p;
    and.b32 %r585, %r107, %r587;    setp.ne.u32 p, %r585, 0;
    vote.ballot.sync.b32 %r585, p, 0xffffffff;
    @!p not.b32 %r585, %r585;
}

	// end inline asm
	and.b32  	%r601, %r585, %r600;
	mov.b32 	%r590, 32;
	// begin inline asm
	{
    .reg .pred p;
    and.b32 %r588, %r107, %r590;    setp.ne.u32 p, %r588, 0;
    vote.ballot.sync.b32 %r588, p, 0xffffffff;
    @!p not.b32 %r588, %r588;
}

	// end inline asm
	and.b32  	%r602, %r588, %r601;
	mov.b32 	%r593, 64;
	// begin inline asm
	{
    .reg .pred p;
    and.b32 %r591, %r107, %r593;    setp.ne.u32 p, %r591, 0;
    vote.ballot.sync.b32 %r591, p, 0xffffffff;
    @!p not.b32 %r591, %r591;
}

	// end inline asm
	and.b32  	%r603, %r591, %r602;
	mov.b32 	%r596, 128;
	// begin inline asm
	{
    .reg .pred p;
    and.b32 %r594, %r107, %r596;    setp.ne.u32 p, %r594, 0;
    vote.ballot.sync.b32 %r594, p, 0xffffffff;
    @!p not.b32 %r594, %r594;
}

	// end inline asm
	and.b32  	%r604, %r594, %r603;
	clz.b32 	%r605, %r604;
	sub.s32 	%r139, 31, %r605;
	and.b32  	%r606, %r572, %r604;
	popc.b32 	%r140, %r606;
	setp.ne.s32 	%p73, %r248, %r139;
	mov.b32 	%r1685, 0;
	@%p73 bra 	$L__BB7_117;
	atom.shared.add.u32 	%r1685, [%r108], %r140;
$L__BB7_117:
	ld.param.u32 	%r1591, [_ZN3cub18CUB_300001_SM_10006detail10radix_sort29DeviceRadixSortOnesweepKernelINS1_5radix10policy_hubIjNS0_8NullTypeEyE10Policy1000ELNS0_9SortOrderE0EjS6_yiiNS1_21identity_decomposer_tEEEvPT5_SC_PT3_PKSD_PT1_PKSH_PT2_PKSL_T4_iiT6__param_9];
	shfl.sync.idx.b32	%r632|%p74, %r1685, %r139, 31, -1;
	add.s32 	%r143, %r140, %r632;
	shr.u32 	%r633, %r1654, %r1591;
	and.b32  	%r629, %r633, %r82;
	mov.b32 	%r609, 1;
	// begin inline asm
	{
    .reg .pred p;
    and.b32 %r607, %r629, %r609;    setp.ne.u32 p, %r607, 0;
    vote.ballot.sync.b32 %r607, p, 0xffffffff;
    @!p not.b32 %r607, %r607;
}

	// end inline asm
	mov.b32 	%r612, 2;
	// begin inline asm
	{
    .reg .pred p;
    and.b32 %r610, %r629, %r612;    setp.ne.u32 p, %r610, 0;
    vote.ballot.sync.b32 %r610, p, 0xffffffff;
    @!p not.b32 %r610, %r610;
}

	// end inline asm
	and.b32  	%r634, %r610, %r607;
	mov.b32 	%r615, 4;
	// begin inline asm
	{
    .reg .pred p;
    and.b32 %r613, %r629, %r615;    setp.ne.u32 p, %r613, 0;
    vote.ballot.sync.b32 %r613, p, 0xffffffff;
    @!p not.b32 %r613, %r613;
}

	// end inline asm
	and.b32  	%r635, %r613, %r634;
	mov.b32 	%r618, 8;
	// begin inline asm
	{
    .reg .pred p;
    and.b32 %r616, %r629, %r618;    setp.ne.u32 p, %r616, 0;
    vote.ballot.sync.b32 %r616, p, 0xffffffff;
    @!p not.b32 %r616, %r616;
}

	// end inline asm
	and.b32  	%r636, %r616, %r635;
	mov.b32 	%r621, 16;
	// begin inline asm
	{
    .reg .pred p;
    and.b32 %r619, %r629, %r621;    setp.ne.u32 p, %r619, 0;
    vote.ballot.sync.b32 %r619, p, 0xffffffff;
    @!p not.b32 %r619, %r619;
}

	// end inline asm
	and.b32  	%r637, %r619, %r636;
	mov.b32 	%r624, 32;
	// begin inline asm
	{
    .reg .pred p;
    and.b32 %r622, %r629, %r624;    setp.ne.u32 p, %r622, 0;
    vote.ballot.sync.b32 %r622, p, 0xffffffff;
    @!p not.b32 %r622, %r622;
}

	// end inline asm
	and.b32  	%r638, %r622, %r637;
	mov.b32 	%r627, 64;
	// begin inline asm
	{
    .reg .pred p;
    and.b32 %r625, %r629, %r627;    setp.ne.u32 p, %r625, 0;
    vote.ballot.sync.b32 %r625, p, 0xffffffff;
    @!p not.b32 %r625, %r625;
}

	// end inline asm
	and.b32  	%r639, %r625, %r638;
	mov.b32 	%r630, 128;
	// begin inline asm
	{
    .reg .pred p;
    and.b32 %r628, %r629, %r630;    setp.ne.u32 p, %r628, 0;
    vote.ballot.sync.b32 %r628, p, 0xffffffff;
    @!p not.b32 %r628, %r628;
}

	// end inline asm
	and.b32  	%r640, %r628, %r639;
	clz.b32 	%r641, %r640;
	sub.s32 	%r144, 31, %r641;
	and.b32  	%r642, %r572, %r640;
	popc.b32 	%r145, %r642;
	setp.ne.s32 	%p75, %r248, %r144;
	mov.b32 	%r1686, 0;
	@%p75 bra 	$L__BB7_119;
	atom.shared.add.u32 	%r1686, [%r109], %r145;
$L__BB7_119:
	ld.param.u32 	%r1592, [_ZN3cub18CUB_300001_SM_10006detail10radix_sort29DeviceRadixSortOnesweepKernelINS1_5radix10policy_hubIjNS0_8NullTypeEyE10Policy1000ELNS0_9SortOrderE0EjS6_yiiNS1_21identity_decomposer_tEEEvPT5_SC_PT3_PKSD_PT1_PKSH_PT2_PKSL_T4_iiT6__param_9];
	shfl.sync.idx.b32	%r668|%p76, %r1686, %r144, 31, -1;
	add.s32 	%r148, %r145, %r668;
	shr.u32 	%r669, %r1655, %r1592;
	and.b32  	%r665, %r669, %r82;
	mov.b32 	%r645, 1;
	// begin inline asm
	{
    .reg .pred p;
    and.b32 %r643, %r665, %r645;    setp.ne.u32 p, %r643, 0;
    vote.ballot.sync.b32 %r643, p, 0xffffffff;
    @!p not.b32 %r643, %r643;
}

	// end inline asm
	mov.b32 	%r648, 2;
	// begin inline asm
	{
    .reg .pred p;
    and.b32 %r646, %r665, %r648;    setp.ne.u32 p, %r646, 0;
    vote.ballot.sync.b32 %r646, p, 0xffffffff;
    @!p not.b32 %r646, %r646;
}

	// end inline asm
	and.b32  	%r670, %r646, %r643;
	mov.b32 	%r651, 4;
	// begin inline asm
	{
    .reg .pred p;
    and.b32 %r649, %r665, %r651;    setp.ne.u32 p, %r649, 0;
    vote.ballot.sync.b32 %r649, p, 0xffffffff;
    @!p not.b32 %r649, %r649;
}

	// end inline asm
	and.b32  	%r671, %r649, %r670;
	mov.b32 	%r654, 8;
	// begin inline asm
	{
    .reg .pred p;
    and.b32 %r652, %r665, %r654;    setp.ne.u32 p, %r652, 0;
    vote.ballot.sync.b32 %r652, p, 0xffffffff;
    @!p not.b32 %r652, %r652;
}

	// end inline asm
	and.b32  	%r672, %r652, %r671;
	mov.b32 	%r657, 16;
	// begin inline asm
	{
    .reg .pred p;
    and.b32 %r655, %r665, %r657;    setp.ne.u32 p, %r655, 0;
    vote.ballot.sync.b32 %r655, p, 0xffffffff;
    @!p not.b32 %r655, %r655;
}

	// end inline asm
	and.b32  	%r673, %r655, %r672;
	mov.b32 	%r660, 32;
	// begin inline asm
	{
    .reg .pred p;
    and.b32 %r658, %r665, %r660;    setp.ne.u32 p, %r658, 0;
    vote.ballot.sync.b32 %r658, p, 0xffffffff;
    @!p not.b32 %r658, %r658;
}

	// end inline asm
	and.b32  	%r674, %r658, %r673;
	mov.b32 	%r663, 64;
	// begin inline asm
	{
    .reg .pred p;
    and.b32 %r661, %r665, %r663;    setp.ne.u32 p, %r661, 0;
    vote.ballot.sync.b32 %r661, p, 0xffffffff;
    @!p not.b32 %r661, %r661;
}

	// end inline asm
	and.b32  	%r675, %r661, %r674;
	mov.b32 	%r666, 128;
	// begin inline asm
	{
    .reg .pred p;
    and.b32 %r664, %r665, %r666;    setp.ne.u32 p, %r664, 0;
    vote.ballot.sync.b32 %r664, p, 0xffffffff;
    @!p not.b32 %r664, %r664;
}

	// end inline asm
	and.b32  	%r676, %r664, %r675;
	clz.b32 	%r677, %r676;
	sub.s32 	%r149, 31, %r677;
	and.b32  	%r678, %r572, %r676;
	popc.b32 	%r150, %r678;
	setp.ne.s32 	%p77, %r248, %r149;
	mov.b32 	%r1687, 0;
	@%p77 bra 	$L__BB7_121;
	atom.shared.add.u32 	%r1687, [%r110], %r150;
$L__BB7_121:
	ld.param.u32 	%r1593, [_ZN3cub18CUB_300001_SM_10006detail10radix_sort29DeviceRadixSortOnesweepKernelINS1_5radix10policy_hubIjNS0_8NullTypeEyE10Policy1000ELNS0_9SortOrderE0EjS6_yiiNS1_21identity_decomposer_tEEEvPT5_SC_PT3_PKSD_PT1_PKSH_PT2_PKSL_T4_iiT6__param_9];
	shfl.sync.idx.b32	%r704|%p78, %r1687, %r149, 31, -1;
	add.s32 	%r153, %r150, %r704;
	shr.u32 	%r705, %r1656, %r1593;
	and.b32  	%r701, %r705, %r82;
	mov.b32 	%r681, 1;
	// begin inline asm
	{
    .reg .pred p;
    and.b32 %r679, %r701, %r681;    setp.ne.u32 p, %r679, 0;
    vote.ballot.sync.b32 %r679, p, 0xffffffff;
    @!p not.b32 %r679, %r679;
}

	// end inline asm
	mov.b32 	%r684, 2;
	// begin inline asm
	{
    .reg .pred p;
    and.b32 %r682, %r701, %r684;    setp.ne.u32 p, %r682, 0;
    vote.ballot.sync.b32 %r682, p, 0xffffffff;
    @!p not.b32 %r682, %r682;
}

	// end inline asm
	and.b32  	%r706, %r682, %r679;
	mov.b32 	%r687, 4;
	// begin inline asm
	{
    .reg .pred p;
    and.b32 %r685, %r701, %r687;    setp.ne.u32 p, %r685, 0;
    vote.ballot.sync.b32 %r685, p, 0xffffffff;
    @!p not.b32 %r685, %r685;
}

	// end inline asm
	and.b32  	%r707, %r685, %r706;
	mov.b32 	%r690, 8;
	// begin inline asm
	{
    .reg .pred p;
    and.b32 %r688, %r701, %r690;    setp.ne.u32 p, %r688, 0;
    vote.ballot.sync.b32 %r688, p, 0xffffffff;
    @!p not.b32 %r688, %r688;
}

	// end inline asm
	and.b32  	%r708, %r688, %r707;
	mov.b32 	%r693, 16;
	// begin inline asm
	{
    .reg .pred p;
    and.b32 %r691, %r701, %r693;    setp.ne.u32 p, %r691, 0;
    vote.ballot.sync.b32 %r691, p, 0xffffffff;
    @!p not.b32 %r691, %r691;
}

	// end inline asm
	and.b32  	%r709, %r691, %r708;
	mov.b32 	%r696, 32;
	// begin inline asm
	{
    .reg .pred p;
    and.b32 %r694, %r701, %r696;    setp.ne.u32 p, %r694, 0;
    vote.ballot.sync.b32 %r694, p, 0xffffffff;
    @!p not.b32 %r694, %r694;
}

	// end inline asm
	and.b32  	%r710, %r694, %r709;
	mov.b32 	%r699, 64;
	// begin inline asm
	{
    .reg .pred p;
    and.b32 %r697, %r701, %r699;    setp.ne.u32 p, %r697, 0;
    vote.ballot.sync.b32 %r697, p, 0xffffffff;
    @!p not.b32 %r697, %r697;
}

	// end inline asm
	and.b32  	%r711, %r697, %r710;
	mov.b32 	%r702, 128;
	// begin inline asm
	{
    .reg .pred p;
    and.b32 %r700, %r701, %r702;    setp.ne.u32 p, %r700, 0;
    vote.ballot.sync.b32 %r700, p, 0xffffffff;
    @!p not.b32 %r700, %r700;
}

	// end inline asm
	and.b32  	%r712, %r700, %r711;
	clz.b32 	%r713, %r712;
	sub.s32 	%r154, 31, %r713;
	and.b32  	%r714, %r572, %r712;
	popc.b32 	%r155, %r714;
	setp.ne.s32 	%p79, %r248, %r154;
	mov.b32 	%r1688, 0;
	@%p79 bra 	$L__BB7_123;
	atom.shared.add.u32 	%r1688, [%r111], %r155;
$L__BB7_123:
	ld.param.u32 	%r1594, [_ZN3cub18CUB_300001_SM_10006detail10radix_sort29DeviceRadixSortOnesweepKernelINS1_5radix10policy_hubIjNS0_8NullTypeEyE10Policy1000ELNS0_9SortOrderE0EjS6_yiiNS1_21identity_decomposer_tEEEvPT5_SC_PT3_PKSD_PT1_PKSH_PT2_PKSL_T4_iiT6__param_9];
	shfl.sync.idx.b32	%r740|%p80, %r1688, %r154, 31, -1;
	add.s32 	%r158, %r155, %r740;
	shr.u32 	%r741, %r1657, %r1594;
	and.b32  	%r737, %r741, %r82;
	mov.b32 	%r717, 1;
	// begin inline asm
	{
    .reg .pred p;
    and.b32 %r715, %r737, %r717;    setp.ne.u32 p, %r715, 0;
    vote.ballot.sync.b32 %r715, p, 0xffffffff;
    @!p not.b32 %r715, %r715;
}

	// end inline asm
	mov.b32 	%r720, 2;
	// begin inline asm
	{
    .reg .pred p;
    and.b32 %r718, %r737, %r720;    setp.ne.u32 p, %r718, 0;
    vote.ballot.sync.b32 %r718, p, 0xffffffff;
    @!p not.b32 %r718, %r718;
}

	// end inline asm
	and.b32  	%r742, %r718, %r715;
	mov.b32 	%r723, 4;
	// begin inline asm
	{
    .reg .pred p;
    and.b32 %r721, %r737, %r723;    setp.ne.u32 p, %r721, 0;
    vote.ballot.sync.b32 %r721, p, 0xffffffff;
    @!p not.b32 %r721, %r721;
}

	// end inline asm
	and.b32  	%r743, %r721, %r742;
	mov.b32 	%r726, 8;
	// begin inline asm
	{
    .reg .pred p;
    and.b32 %r724, %r737, %r726;    setp.ne.u32 p, %r724, 0;
    vote.ballot.sync.b32 %r724, p, 0xffffffff;
    @!p not.b32 %r724, %r724;
}

	// end inline asm
	and.b32  	%r744, %r724, %r743;
	mov.b32 	%r729, 16;
	// begin inline asm
	{
    .reg .pred p;
    and.b32 %r727, %r737, %r729;    setp.ne.u32 p, %r727, 0;
    vote.ballot.sync.b32 %r727, p, 0xffffffff;
    @!p not.b32 %r727, %r727;
}

	// end inline asm
	and.b32  	%r745, %r727, %r744;
	mov.b32 	%r732, 32;
	// begin inline asm
	{
    .reg .pred p;
    and.b32 %r730, %r737, %r732;    setp.ne.u32 p, %r730, 0;
    vote.ballot.sync.b32 %r730, p, 0xffffffff;
    @!p not.b32 %r730, %r730;
}

	// end inline asm
	and.b32  	%r746, %r730, %r745;
	mov.b32 	%r735, 64;
	// begin inline asm
	{
    .reg .pred p;
    and.b32 %r733, %r737, %r735;    setp.ne.u32 p, %r733, 0;
    vote.ballot.sync.b32 %r733, p, 0xffffffff;
    @!p not.b32 %r733, %r733;
}

	// end inline asm
	and.b32  	%r747, %r733, %r746;
	mov.b32 	%r738, 128;
	// begin inline asm
	{
    .reg .pred p;
    and.b32 %r736, %r737, %r738;    setp.ne.u32 p, %r736, 0;
    vote.ballot.sync.b32 %r736, p, 0xffffffff;
    @!p not.b32 %r736, %r736;
}

	// end inline asm
	and.b32  	%r748, %r736, %r747;
	clz.b32 	%r749, %r748;
	sub.s32 	%r159, 31, %r749;
	and.b32  	%r750, %r572, %r748;
	popc.b32 	%r160, %r750;
	setp.ne.s32 	%p81, %r248, %r159;
	mov.b32 	%r1689, 0;
	@%p81 bra 	$L__BB7_125;
	atom.shared.add.u32 	%r1689, [%r112], %r160;
$L__BB7_125:
	ld.param.u32 	%r1595, [_ZN3cub18CUB_300001_SM_10006detail10radix_sort29DeviceRadixSortOnesweepKernelINS1_5radix10policy_hubIjNS0_8NullTypeEyE10Policy1000ELNS0_9SortOrderE0EjS6_yiiNS1_21identity_decomposer_tEEEvPT5_SC_PT3_PKSD_PT1_PKSH_PT2_PKSL_T4_iiT6__param_9];
	shfl.sync.idx.b32	%r776|%p82, %r1689, %r159, 31, -1;
	add.s32 	%r163, %r160, %r776;
	shr.u32 	%r777, %r1658, %r1595;
	and.b32  	%r773, %r777, %r82;
	mov.b32 	%r753, 1;
	// begin inline asm
	{
    .reg .pred p;
    and.b32 %r751, %r773, %r753;    setp.ne.u32 p, %r751, 0;
    vote.ballot.sync.b32 %r751, p, 0xffffffff;
    @!p not.b32 %r751, %r751;
}

	// end inline asm
	mov.b32 	%r756, 2;
	// begin inline asm
	{
    .reg .pred p;
    and.b32 %r754, %r773, %r756;    setp.ne.u32 p, %r754, 0;
    vote.ballot.sync.b32 %r754, p, 0xffffffff;
    @!p not.b32 %r754, %r754;
}

	// end inline asm
	and.b32  	%r778, %r754, %r751;
	mov.b32 	%r759, 4;
	// begin inline asm
	{
    .reg .pred p;
    and.b32 %r757, %r773, %r759;    setp.ne.u32 p, %r757, 0;
    vote.ballot.sync.b32 %r757, p, 0xffffffff;
    @!p not.b32 %r757, %r757;
}

	// end inline asm
	and.b32  	%r779, %r757, %r778;
	mov.b32 	%r762, 8;
	// begin inline asm
	{
    .reg .pred p;
    and.b32 %r760, %r773, %r762;    setp.ne.u32 p, %r760, 0;
    vote.ballot.sync.b32 %r760, p, 0xffffffff;
    @!p not.b32 %r760, %r760;
}

	// end inline asm
	and.b32  	%r780, %r760, %r779;
	mov.b32 	%r765, 16;
	// begin inline asm
	{
    .reg .pred p;
    and.b32 %r763, %r773, %r765;    setp.ne.u32 p, %r763, 0;
    vote.ballot.sync.b32 %r763, p, 0xffffffff;
    @!p not.b32 %r763, %r763;
}

	// end inline asm
	and.b32  	%r781, %r763, %r780;
	mov.b32 	%r768, 32;
	// begin inline asm
	{
    .reg .pred p;
    and.b32 %r766, %r773, %r768;    setp.ne.u32 p, %r766, 0;
    vote.ballot.sync.b32 %r766, p, 0xffffffff;
    @!p not.b32 %r766, %r766;
}

	// end inline asm
	and.b32  	%r782, %r766, %r781;
	mov.b32 	%r771, 64;
	// begin inline asm
	{
    .reg .pred p;
    and.b32 %r769, %r773, %r771;    setp.ne.u32 p, %r769, 0;
    vote.ballot.sync.b32 %r769, p, 0xffffffff;
    @!p not.b32 %r769, %r769;
}

	// end inline asm
	and.b32  	%r783, %r769, %r782;
	mov.b32 	%r774, 128;
	// begin inline asm
	{
    .reg .pred p;
    and.b32 %r772, %r773, %r774;    setp.ne.u32 p, %r772, 0;
    vote.ballot.sync.b32 %r772, p, 0xffffffff;
    @!p not.b32 %r772, %r772;
}

	// end inline asm
	and.b32  	%r784, %r772, %r783;
	clz.b32 	%r785, %r784;
	sub.s32 	%r164, 31, %r785;
	and.b32  	%r786, %r572, %r784;
	popc.b32 	%r165, %r786;
	setp.ne.s32 	%p83, %r248, %r164;
	mov.b32 	%r1690, 0;
	@%p83 bra 	$L__BB7_127;
	atom.shared.add.u32 	%r1690, [%r113], %r165;
$L__BB7_127:
	ld.param.u32 	%r1596, [_ZN3cub18CUB_300001_SM_10006detail10radix_sort29DeviceRadixSortOnesweepKernelINS1_5radix10policy_hubIjNS0_8NullTypeEyE10Policy1000ELNS0_9SortOrderE0EjS6_yiiNS1_21identity_decomposer_tEEEvPT5_SC_PT3_PKSD_PT1_PKSH_PT2_PKSL_T4_iiT6__param_9];
	shfl.sync.idx.b32	%r812|%p84, %r1690, %r164, 31, -1;
	add.s32 	%r168, %r165, %r812;
	shr.u32 	%r813, %r1659, %r1596;
	and.b32  	%r809, %r813, %r82;
	mov.b32 	%r789, 1;
	// begin inline asm
	{
    .reg .pred p;
    and.b32 %r787, %r809, %r789;    setp.ne.u32 p, %r787, 0;
    vote.ballot.sync.b32 %r787, p, 0xffffffff;
    @!p not.b32 %r787, %r787;
}

	// end inline asm
	mov.b32 	%r792, 2;
	// begin inline asm
	{
    .reg .pred p;
    and.b32 %r790, %r809, %r792;    setp.ne.u32 p, %r790, 0;
    vote.ballot.sync.b32 %r790, p, 0xffffffff;
    @!p not.b32 %r790, %r790;
}

	// end inline asm
	and.b32  	%r814, %r790, %r787;
	mov.b32 	%r795, 4;
	// begin inline asm
	{
    .reg .pred p;
    and.b32 %r793, %r809, %r795;    setp.ne.u32 p, %r793, 0;
    vote.ballot.sync.b32 %r793, p, 0xffffffff;
    @!p not.b32 %r793, %r793;
}

	// end inline asm
	and.b32  	%r815, %r793, %r814;
	mov.b32 	%r798, 8;
	// begin inline asm
	{
    .reg .pred p;
    and.b32 %r796, %r809, %r798;    setp.ne.u32 p, %r796, 0;
    vote.ballot.sync.b32 %r796, p, 0xffffffff;
    @!p not.b32 %r796, %r796;
}

	// end inline asm
	and.b32  	%r816, %r796, %r815;
	mov.b32 	%r801, 16;
	// begin inline asm
	{
    .reg .pred p;
    and.b32 %r799, %r809, %r801;    setp.ne.u32 p, %r799, 0;
    vote.ballot.sync.b32 %r799, p, 0xffffffff;
    @!p not.b32 %r799, %r799;
}

	// end inline asm
	and.b32  	%r817, %r799, %r816;
	mov.b32 	%r804, 32;
	// begin inline asm
	{
    .reg .pred p;
    and.b32 %r802, %r809, %r804;    setp.ne.u32 p, %r802, 0;
    vote.ballot.sync.b32 %r802, p, 0xffffffff;
    @!p not.b32 %r802, %r802;
}

	// end inline asm
	and.b32  	%r818, %r802, %r817;
	mov.b32 	%r807, 64;
	// begin inline asm
	{
    .reg .pred p;
    and.b32 %r805, %r809, %r807;    setp.ne.u32 p, %r805, 0;
    vote.ballot.sync.b32 %r805, p, 0xffffffff;
    @!p not.b32 %r805, %r805;
}

	// end inline asm
	and.b32  	%r819, %r805, %r818;
	mov.b32 	%r810, 128;
	// begin inline asm
	{
    .reg .pred p;
    and.b32 %r808, %r809, %r810;    setp.ne.u32 p, %r808, 0;
    vote.ballot.sync.b32 %r808, p, 0xffffffff;
    @!p not.b32 %r808, %r808;
}

	// end inline asm
	and.b32  	%r820, %r808, %r819;
	clz.b32 	%r821, %r820;
	sub.s32 	%r169, 31, %r821;
	and.b32  	%r822, %r572, %r820;
	popc.b32 	%r170, %r822;
	setp.ne.s32 	%p85, %r248, %r169;
	mov.b32 	%r1691, 0;
	@%p85 bra 	$L__BB7_129;
	atom.shared.add.u32 	%r1691, [%r114], %r170;
$L__BB7_129:
	ld.param.u32 	%r1597, [_ZN3cub18CUB_300001_SM_10006detail10radix_sort29DeviceRadixSortOnesweepKernelINS1_5radix10policy_hubIjNS0_8NullTypeEyE10Policy1000ELNS0_9SortOrderE0EjS6_yiiNS1_21identity_decomposer_tEEEvPT5_SC_PT3_PKSD_PT1_PKSH_PT2_PKSL_T4_iiT6__param_9];
	shfl.sync.idx.b32	%r848|%p86, %r1691, %r169, 31, -1;
	add.s32 	%r173, %r170, %r848;
	shr.u32 	%r849, %r1660, %r1597;
	and.b32  	%r845, %r849, %r82;
	mov.b32 	%r825, 1;
	// begin inline asm
	{
    .reg .pred p;
    and.b32 %r823, %r845, %r825;    setp.ne.u32 p, %r823, 0;
    vote.ballot.sync.b32 %r823, p, 0xffffffff;
    @!p not.b32 %r823, %r823;
}

	// end inline asm
	mov.b32 	%r828, 2;
	// begin inline asm
	{
    .reg .pred p;
    and.b32 %r826, %r845, %r828;    setp.ne.u32 p, %r826, 0;
    vote.ballot.sync.b32 %r826, p, 0xffffffff;
    @!p not.b32 %r826, %r826;
}

	// end inline asm
	and.b32  	%r850, %r826, %r823;
	mov.b32 	%r831, 4;
	// begin inline asm
	{
    .reg .pred p;
    and.b32 %r829, %r845, %r831;    setp.ne.u32 p, %r829, 0;
    vote.ballot.sync.b32 %r829, p, 0xffffffff;
    @!p not.b32 %r829, %r829;
}

	// end inline asm
	and.b32  	%r851, %r829, %r850;
	mov.b32 	%r834, 8;
	// begin inline asm
	{
    .reg .pred p;
    and.b32 %r832, %r845, %r834;    setp.ne.u32 p, %r832, 0;
    vote.ballot.sync.b32 %r832, p, 0xffffffff;
    @!p not.b32 %r832, %r832;
}

	// end inline asm
	and.b32  	%r852, %r832, %r851;
	mov.b32 	%r837, 16;
	// begin inline asm
	{
    .reg .pred p;
    and.b32 %r835, %r845, %r837;    setp.ne.u32 p, %r835, 0;
    vote.ballot.sync.b32 %r835, p, 0xffffffff;
    @!p not.b32 %r835, %r835;
}

	// end inline asm
	and.b32  	%r853, %r835, %r852;
	mov.b32 	%r840, 32;
	// begin inline asm
	{
    .reg .pred p;
    and.b32 %r838, %r845, %r840;    setp.ne.u32 p, %r838, 0;
    vote.ballot.sync.b32 %r838, p, 0xffffffff;
    @!p not.b32 %r838, %r838;
}

	// end inline asm
	and.b32  	%r854, %r838, %r853;
	mov.b32 	%r843, 64;
	// begin inline asm
	{
    .reg .pred p;
    and.b32 %r841, %r845, %r843;    setp.ne.u32 p, %r841, 0;
    vote.ballot.sync.b32 %r841, p, 0xffffffff;
    @!p not.b32 %r841, %r841;
}

	// end inline asm
	and.b32  	%r855, %r841, %r854;
	mov.b32 	%r846, 128;
	// begin inline asm
	{
    .reg .pred p;
    and.b32 %r844, %r845, %r846;    setp.ne.u32 p, %r844, 0;
    vote.ballot.sync.b32 %r844, p, 0xffffffff;
    @!p not.b32 %r844, %r844;
}

	// end inline asm
	and.b32  	%r856, %r844, %r855;
	clz.b32 	%r857, %r856;
	sub.s32 	%r174, 31, %r857;
	and.b32  	%r858, %r572, %r856;
	popc.b32 	%r175, %r858;
	setp.ne.s32 	%p87, %r248, %r174;
	mov.b32 	%r1692, 0;
	@%p87 bra 	$L__BB7_131;
	ld.param.u32 	%r1598, [_ZN3cub18CUB_300001_SM_10006detail10radix_sort29DeviceRadixSortOnesweepKernelINS1_5radix10policy_hubIjNS0_8NullTypeEyE10Policy1000ELNS0_9SortOrderE0EjS6_yiiNS1_21identity_decomposer_tEEEvPT5_SC_PT3_PKSD_PT1_PKSH_PT2_PKSL_T4_iiT6__param_9];
	shl.b32 	%r859, %r1, 5;
	and.b32  	%r860, %r859, 31744;
	mov.u32 	%r861, _ZZN3cub18CUB_300001_SM_10006detail10radix_sort29DeviceRadixSortOnesweepKernelINS1_5radix10policy_hubIjNS0_8NullTypeEyE10Policy1000ELNS0_9SortOrderE0EjS6_yiiNS1_21identity_decomposer_tEEEvPT5_SC_PT3_PKSD_PT1_PKSH_PT2_PKSL_T4_iiT6_E1s;
	add.s32 	%r862, %r861, %r860;
	shr.u32 	%r863, %r1660, %r1598;
	and.b32  	%r864, %r863, %r82;
	shl.b32 	%r865, %r864, 2;
	add.s32 	%r866, %r862, %r865;
	atom.shared.add.u32 	%r1692, [%r866], %r175;
$L__BB7_131:
	ld.param.u32 	%r1599, [_ZN3cub18CUB_300001_SM_10006detail10radix_sort29DeviceRadixSortOnesweepKernelINS1_5radix10policy_hubIjNS0_8NullTypeEyE10Policy1000ELNS0_9SortOrderE0EjS6_yiiNS1_21identity_decomposer_tEEEvPT5_SC_PT3_PKSD_PT1_PKSH_PT2_PKSL_T4_iiT6__param_9];
	shfl.sync.idx.b32	%r892|%p88, %r1692, %r174, 31, -1;
	add.s32 	%r178, %r175, %r892;
	shr.u32 	%r893, %r1661, %r1599;
	and.b32  	%r889, %r893, %r82;
	mov.b32 	%r869, 1;
	// begin inline asm
	{
    .reg .pred p;
    and.b32 %r867, %r889, %r869;    setp.ne.u32 p, %r867, 0;
    vote.ballot.sync.b32 %r867, p, 0xffffffff;
    @!p not.b32 %r867, %r867;
}

	// end inline asm
	mov.b32 	%r872, 2;
	// begin inline asm
	{
    .reg .pred p;
    and.b32 %r870, %r889, %r872;    setp.ne.u32 p, %r870, 0;
    vote.ballot.sync.b32 %r870, p, 0xffffffff;
    @!p not.b32 %r870, %r870;
}

	// end inline asm
	and.b32  	%r894, %r870, %r867;
	mov.b32 	%r875, 4;
	// begin inline asm
	{
    .reg .pred p;
    and.b32 %r873, %r889, %r875;    setp.ne.u32 p, %r873, 0;
    vote.ballot.sync.b32 %r873, p, 0xffffffff;
    @!p not.b32 %r873, %r873;
}

	// end inline asm
	and.b32  	%r895, %r873, %r894;
	mov.b32 	%r878, 8;
	// begin inline asm
	{
    .reg .pred p;
    and.b32 %r876, %r889, %r878;    setp.ne.u32 p, %r876, 0;
    vote.ballot.sync.b32 %r876, p, 0xffffffff;
    @!p not.b32 %r876, %r876;
}

	// end inline asm
	and.b32  	%r896, %r876, %r895;
	mov.b32 	%r881, 16;
	// begin inline asm
	{
    .reg .pred p;
    and.b32 %r879, %r889, %r881;    setp.ne.u32 p, %r879, 0;
    vote.ballot.sync.b32 %r879, p, 0xffffffff;
    @!p not.b32 %r879, %r879;
}

	// end inline asm
	and.b32  	%r897, %r879, %r896;
	mov.b32 	%r884, 32;
	// begin inline asm
	{
    .reg .pred p;
    and.b32 %r882, %r889, %r884;    setp.ne.u32 p, %r882, 0;
    vote.ballot.sync.b32 %r882, p, 0xffffffff;
    @!p not.b32 %r882, %r882;
}

	// end inline asm
	and.b32  	%r898, %r882, %r897;
	mov.b32 	%r887, 64;
	// begin inline asm
	{
    .reg .pred p;
    and.b32 %r885, %r889, %r887;    setp.ne.u32 p, %r885, 0;
    vote.ballot.sync.b32 %r885, p, 0xffffffff;
    @!p not.b32 %r885, %r885;
}

	// end inline asm
	and.b32  	%r899, %r885, %r898;
	mov.b32 	%r890, 128;
	// begin inline asm
	{
    .reg .pred p;
    and.b32 %r888, %r889, %r890;    setp.ne.u32 p, %r888, 0;
    vote.ballot.sync.b32 %r888, p, 0xffffffff;
    @!p not.b32 %r888, %r888;
}

	// end inline asm
	and.b32  	%r900, %r888, %r899;
	clz.b32 	%r901, %r900;
	sub.s32 	%r179, 31, %r901;
	and.b32  	%r902, %r572, %r900;
	popc.b32 	%r180, %r902;
	setp.ne.s32 	%p89, %r248, %r179;
	mov.b32 	%r1693, 0;
	@%p89 bra 	$L__BB7_133;
	ld.param.u32 	%r1600, [_ZN3cub18CUB_300001_SM_10006detail10radix_sort29DeviceRadixSortOnesweepKernelINS1_5radix10policy_hubIjNS0_8NullTypeEyE10Policy1000ELNS0_9SortOrderE0EjS6_yiiNS1_21identity_decomposer_tEEEvPT5_SC_PT3_PKSD_PT1_PKSH_PT2_PKSL_T4_iiT6__param_9];
	shl.b32 	%r903, %r1, 5;
	and.b32  	%r904, %r903, 31744;
	mov.u32 	%r905, _ZZN3cub18CUB_300001_SM_10006detail10radix_sort29DeviceRadixSortOnesweepKernelINS1_5radix10policy_hubIjNS0_8NullTypeEyE10Policy1000ELNS0_9SortOrderE0EjS6_yiiNS1_21identity_decomposer_tEEEvPT5_SC_PT3_PKSD_PT1_PKSH_PT2_PKSL_T4_iiT6_E1s;
	add.s32 	%r906, %r905, %r904;
	shr.u32 	%r907, %r1661, %r1600;
	and.b32  	%r908, %r907, %r82;
	shl.b32 	%r909, %r908, 2;
	add.s32 	%r910, %r906, %r909;
	atom.shared.add.u32 	%r1693, [%r910], %r180;
$L__BB7_133:
	ld.param.u32 	%r1601, [_ZN3cub18CUB_300001_SM_10006detail10radix_sort29DeviceRadixSortOnesweepKernelINS1_5radix10policy_hubIjNS0_8NullTypeEyE10Policy1000ELNS0_9SortOrderE0EjS6_yiiNS1_21identity_decomposer_tEEEvPT5_SC_PT3_PKSD_PT1_PKSH_PT2_PKSL_T4_iiT6__param_9];
	shfl.sync.idx.b32	%r936|%p90, %r1693, %r179, 31, -1;
	add.s32 	%r183, %r180, %r936;
	shr.u32 	%r937, %r1662, %r1601;
	and.b32  	%r933, %r937, %r82;
	mov.b32 	%r913, 1;
	// begin inline asm
	{
    .reg .pred p;
    and.b32 %r911, %r933, %r913;    setp.ne.u32 p, %r911, 0;
    vote.ballot.sync.b32 %r911, p, 0xffffffff;
    @!p not.b32 %r911, %r911;
}

	// end inline asm
	mov.b32 	%r916, 2;
	// begin inline asm
	{
    .reg .pred p;
    and.b32 %r914, %r933, %r916;    setp.ne.u32 p, %r914, 0;
    vote.ballot.sync.b32 %r914, p, 0xffffffff;
    @!p not.b32 %r914, %r914;
}

	// end inline asm
	and.b32  	%r938, %r914, %r911;
	mov.b32 	%r919, 4;
	// begin inline asm
	{
    .reg .pred p;
    and.b32 %r917, %r933, %r919;    setp.ne.u32 p, %r917, 0;
    vote.ballot.sync.b32 %r917, p, 0xffffffff;
    @!p not.b32 %r917, %r917;
}

	// end inline asm
	and.b32  	%r939, %r917, %r938;
	mov.b32 	%r922, 8;
	// begin inline asm
	{
    .reg .pred p;
    and.b32 %r920, %r933, %r922;    setp.ne.u32 p, %r920, 0;
    vote.ballot.sync.b32 %r920, p, 0xffffffff;
    @!p not.b32 %r920, %r920;
}

	// end inline asm
	and.b32  	%r940, %r920, %r939;
	mov.b32 	%r925, 16;
	// begin inline asm
	{
    .reg .pred p;
    and.b32 %r923, %r933, %r925;    setp.ne.u32 p, %r923, 0;
    vote.ballot.sync.b32 %r923, p, 0xffffffff;
    @!p not.b32 %r923, %r923;
}

	// end inline asm
	and.b32  	%r941, %r923, %r940;
	mov.b32 	%r928, 32;
	// begin inline asm
	{
    .reg .pred p;
    and.b32 %r926, %r933, %r928;    setp.ne.u32 p, %r926, 0;
    vote.ballot.sync.b32 %r926, p, 0xffffffff;
    @!p not.b32 %r926, %r926;
}

	// end inline asm
	and.b32  	%r942, %r926, %r941;
	mov.b32 	%r931, 64;
	// begin inline asm
	{
    .reg .pred p;
    and.b32 %r929, %r933, %r931;    setp.ne.u32 p, %r929, 0;
    vote.ballot.sync.b32 %r929, p, 0xffffffff;
    @!p not.b32 %r929, %r929;
}

	// end inline asm
	and.b32  	%r943, %r929, %r942;
	mov.b32 	%r934, 128;
	// begin inline asm
	{
    .reg .pred p;
    and.b32 %r932, %r933, %r934;    setp.ne.u32 p, %r932, 0;
    vote.ballot.sync.b32 %r932, p, 0xffffffff;
    @!p not.b32 %r932, %r932;
}

	// end inline asm
	and.b32  	%r944, %r932, %r943;
	clz.b32 	%r945, %r944;
	sub.s32 	%r184, 31, %r945;
	and.b32  	%r946, %r572, %r944;
	popc.b32 	%r185, %r946;
	setp.ne.s32 	%p91, %r248, %r184;
	mov.b32 	%r1694, 0;
	@%p91 bra 	$L__BB7_135;
	atom.shared.add.u32 	%r1694, [%r115], %r185;
$L__BB7_135:
	ld.param.u32 	%r1602, [_ZN3cub18CUB_300001_SM_10006detail10radix_sort29DeviceRadixSortOnesweepKernelINS1_5radix10policy_hubIjNS0_8NullTypeEyE10Policy1000ELNS0_9SortOrderE0EjS6_yiiNS1_21identity_decomposer_tEEEvPT5_SC_PT3_PKSD_PT1_PKSH_PT2_PKSL_T4_iiT6__param_9];
	shfl.sync.idx.b32	%r972|%p92, %r1694, %r184, 31, -1;
	add.s32 	%r188, %r185, %r972;
	shr.u32 	%r973, %r1663, %r1602;
	and.b32  	%r969, %r973, %r82;
	mov.b32 	%r949, 1;
	// begin inline asm
	{
    .reg .pred p;
    and.b32 %r947, %r969, %r949;    setp.ne.u32 p, %r947, 0;
    vote.ballot.sync.b32 %r947, p, 0xffffffff;
    @!p not.b32 %r947, %r947;
}

	// end inline asm
	mov.b32 	%r952, 2;
	// begin inline asm
	{
    .reg .pred p;
    and.b32 %r950, %r969, %r952;    setp.ne.u32 p, %r950, 0;
    vote.ballot.sync.b32 %r950, p, 0xffffffff;
    @!p not.b32 %r950, %r950;
}

	// end inline asm
	and.b32  	%r974, %r950, %r947;
	mov.b32 	%r955, 4;
	// begin inline asm
	{
    .reg .pred p;
    and.b32 %r953, %r969, %r955;    setp.ne.u32 p, %r953, 0;
    vote.ballot.sync.b32 %r953, p, 0xffffffff;
    @!p not.b32 %r953, %r953;
}

	// end inline asm
	and.b32  	%r975, %r953, %r974;
	mov.b32 	%r958, 8;
	// begin inline asm
	{
    .reg .pred p;
    and.b32 %r956, %r969, %r958;    setp.ne.u32 p, %r956, 0;
    vote.ballot.sync.b32 %r956, p, 0xffffffff;
    @!p not.b32 %r956, %r956;
}

	// end inline asm
	and.b32  	%r976, %r956, %r975;
	mov.b32 	%r961, 16;
	// begin inline asm
	{
    .reg .pred p;
    and.b32 %r959, %r969, %r961;    setp.ne.u32 p, %r959, 0;
    vote.ballot.sync.b32 %r959, p, 0xffffffff;
    @!p not.b32 %r959, %r959;
}

	// end inline asm
	and.b32  	%r977, %r959, %r976;
	mov.b32 	%r964, 32;
	// begin inline asm
	{
    .reg .pred p;
    and.b32 %r962, %r969, %r964;    setp.ne.u32 p, %r962, 0;
    vote.ballot.sync.b32 %r962, p, 0xffffffff;
    @!p not.b32 %r962, %r962;
}

	// end inline asm
	and.b32  	%r978, %r962, %r977;
	mov.b32 	%r967, 64;
	// begin inline asm
	{
    .reg .pred p;
    and.b32 %r965, %r969, %r967;    setp.ne.u32 p, %r965, 0;
    vote.ballot.sync.b32 %r965, p, 0xffffffff;
    @!p not.b32 %r965, %r965;
}

	// end inline asm
	and.b32  	%r979, %r965, %r978;
	mov.b32 	%r970, 128;
	// begin inline asm
	{
    .reg .pred p;
    and.b32 %r968, %r969, %r970;    setp.ne.u32 p, %r968, 0;
    vote.ballot.sync.b32 %r968, p, 0xffffffff;
    @!p not.b32 %r968, %r968;
}

	// end inline asm
	and.b32  	%r980, %r968, %r979;
	clz.b32 	%r981, %r980;
	sub.s32 	%r189, 31, %r981;
	and.b32  	%r982, %r572, %r980;
	popc.b32 	%r190, %r982;
	setp.ne.s32 	%p93, %r248, %r189;
	mov.b32 	%r1695, 0;
	@%p93 bra 	$L__BB7_137;
	atom.shared.add.u32 	%r1695, [%r116], %r190;
$L__BB7_137:
	ld.param.u32 	%r1603, [_ZN3cub18CUB_300001_SM_10006detail10radix_sort29DeviceRadixSortOnesweepKernelINS1_5radix10policy_hubIjNS0_8NullTypeEyE10Policy1000ELNS0_9SortOrderE0EjS6_yiiNS1_21identity_decomposer_tEEEvPT5_SC_PT3_PKSD_PT1_PKSH_PT2_PKSL_T4_iiT6__param_9];
	shfl.sync.idx.b32	%r1008|%p94, %r1695, %r189, 31, -1;
	add.s32 	%r193, %r190, %r1008;
	shr.u32 	%r1009, %r1664, %r1603;
	and.b32  	%r1005, %r1009, %r82;
	mov.b32 	%r985, 1;
	// begin inline asm
	{
    .reg .pred p;
    and.b32 %r983, %r1005, %r985;    setp.ne.u32 p, %r983, 0;
    vote.ballot.sync.b32 %r983, p, 0xffffffff;
    @!p not.b32 %r983, %r983;
}

	// end inline asm
	mov.b32 	%r988, 2;
	// begin inline asm
	{
    .reg .pred p;
    and.b32 %r986, %r1005, %r988;    setp.ne.u32 p, %r986, 0;
    vote.ballot.sync.b32 %r986, p, 0xffffffff;
    @!p not.b32 %r986, %r986;
}

	// end inline asm
	and.b32  	%r1010, %r986, %r983;
	mov.b32 	%r991, 4;
	// begin inline asm
	{
    .reg .pred p;
    and.b32 %r989, %r1005, %r991;    setp.ne.u32 p, %r989, 0;
    vote.ballot.sync.b32 %r989, p, 0xffffffff;
    @!p not.b32 %r989, %r989;
}

	// end inline asm
	and.b32  	%r1011, %r989, %r1010;
	mov.b32 	%r994, 8;
	// begin inline asm
	{
    .reg .pred p;
    and.b32 %r992, %r1005, %r994;    setp.ne.u32 p, %r992, 0;
    vote.ballot.sync.b32 %r992, p, 0xffffffff;
    @!p not.b32 %r992, %r992;
}

	// end inline asm
	and.b32  	%r1012, %r992, %r1011;
	mov.b32 	%r997, 16;
	// begin inline asm
	{
    .reg .pred p;
    and.b32 %r995, %r1005, %r997;    setp.ne.u32 p, %r995, 0;
    vote.ballot.sync.b32 %r995, p, 0xffffffff;
    @!p not.b32 %r995, %r995;
}

	// end inline asm
	and.b32  	%r1013, %r995, %r1012;
	mov.b32 	%r1000, 32;
	// begin inline asm
	{
    .reg .pred p;
    and.b32 %r998, %r1005, %r1000;    setp.ne.u32 p, %r998, 0;
    vote.ballot.sync.b32 %r998, p, 0xffffffff;
    @!p not.b32 %r998, %r998;
}

	// end inline asm
	and.b32  	%r1014, %r998, %r1013;
	mov.b32 	%r1003, 64;
	// begin inline asm
	{
    .reg .pred p;
    and.b32 %r1001, %r1005, %r1003;    setp.ne.u32 p, %r1001, 0;
    vote.ballot.sync.b32 %r1001, p, 0xffffffff;
    @!p not.b32 %r1001, %r1001;
}

	// end inline asm
	and.b32  	%r1015, %r1001, %r1014;
	mov.b32 	%r1006, 128;
	// begin inline asm
	{
    .reg .pred p;
    and.b32 %r1004, %r1005, %r1006;    setp.ne.u32 p, %r1004, 0;
    vote.ballot.sync.b32 %r1004, p, 0xffffffff;
    @!p not.b32 %r1004, %r1004;
}

	// end inline asm
	and.b32  	%r1016, %r1004, %r1015;
	clz.b32 	%r1017, %r1016;
	sub.s32 	%r194, 31, %r1017;
	and.b32  	%r1018, %r572, %r1016;
	popc.b32 	%r195, %r1018;
	setp.ne.s32 	%p95, %r248, %r194;
	mov.b32 	%r1696, 0;
	@%p95 bra 	$L__BB7_139;
	atom.shared.add.u32 	%r1696, [%r117], %r195;
$L__BB7_139:
	ld.param.u32 	%r1604, [_ZN3cub18CUB_300001_SM_10006detail10radix_sort29DeviceRadixSortOnesweepKernelINS1_5radix10policy_hubIjNS0_8NullTypeEyE10Policy1000ELNS0_9SortOrderE0EjS6_yiiNS1_21identity_decomposer_tEEEvPT5_SC_PT3_PKSD_PT1_PKSH_PT2_PKSL_T4_iiT6__param_9];
	shfl.sync.idx.b32	%r1044|%p96, %r1696, %r194, 31, -1;
	add.s32 	%r198, %r195, %r1044;
	shr.u32 	%r1045, %r1665, %r1604;
	and.b32  	%r1041, %r1045, %r82;
	mov.b32 	%r1021, 1;
	// begin inline asm
	{
    .reg .pred p;
    and.b32 %r1019, %r1041, %r1021;    setp.ne.u32 p, %r1019, 0;
    vote.ballot.sync.b32 %r1019, p, 0xffffffff;
    @!p not.b32 %r1019, %r1019;
}

	// end inline asm
	mov.b32 	%r1024, 2;
	// begin inline asm
	{
    .reg .pred p;
    and.b32 %r1022, %r1041, %r1024;    setp.ne.u32 p, %r1022, 0;
    vote.ballot.sync.b32 %r1022, p, 0xffffffff;
    @!p not.b32 %r1022, %r1022;
}

	// end inline asm
	and.b32  	%r1046, %r1022, %r1019;
	mov.b32 	%r1027, 4;
	// begin inline asm
	{
    .reg .pred p;
    and.b32 %r1025, %r1041, %r1027;    setp.ne.u32 p, %r1025, 0;
    vote.ballot.sync.b32 %r1025, p, 0xffffffff;
    @!p not.b32 %r1025, %r1025;
}

	// end inline asm
	and.b32  	%r1047, %r1025, %r1046;
	mov.b32 	%r1030, 8;
	// begin inline asm
	{
    .reg .pred p;
    and.b32 %r1028, %r1041, %r1030;    setp.ne.u32 p, %r1028, 0;
    vote.ballot.sync.b32 %r1028, p, 0xffffffff;
    @!p not.b32 %r1028, %r1028;
}

	// end inline asm
	and.b32  	%r1048, %r1028, %r1047;
	mov.b32 	%r1033, 16;
	// begin inline asm
	{
    .reg .pred p;
    and.b32 %r1031, %r1041, %r1033;    setp.ne.u32 p, %r1031, 0;
    vote.ballot.sync.b32 %r1031, p, 0xffffffff;
    @!p not.b32 %r1031, %r1031;
}

	// end inline asm
	and.b32  	%r1049, %r1031, %r1048;
	mov.b32 	%r1036, 32;
	// begin inline asm
	{
    .reg .pred p;
    and.b32 %r1034, %r1041, %r1036;    setp.ne.u32 p, %r1034, 0;
    vote.ballot.sync.b32 %r1034, p, 0xffffffff;
    @!p not.b32 %r1034, %r1034;
}

	// end inline asm
	and.b32  	%r1050, %r1034, %r1049;
	mov.b32 	%r1039, 64;
	// begin inline asm
	{
    .reg .pred p;
    and.b32 %r1037, %r1041, %r1039;    setp.ne.u32 p, %r1037, 0;
    vote.ballot.sync.b32 %r1037, p, 0xffffffff;
    @!p not.b32 %r1037, %r1037;
}

	// end inline asm
	and.b32  	%r1051, %r1037, %r1050;
	mov.b32 	%r1042, 128;
	// begin inline asm
	{
    .reg .pred p;
    and.b32 %r1040, %r1041, %r1042;    setp.ne.u32 p, %r1040, 0;
    vote.ballot.sync.b32 %r1040, p, 0xffffffff;
    @!p not.b32 %r1040, %r1040;
}

	// end inline asm
	and.b32  	%r1052, %r1040, %r1051;
	clz.b32 	%r1053, %r1052;
	sub.s32 	%r199, 31, %r1053;
	and.b32  	%r1054, %r572, %r1052;
	popc.b32 	%r200, %r1054;
	setp.ne.s32 	%p97, %r248, %r199;
	mov.b32 	%r1697, 0;
	@%p97 bra 	$L__BB7_141;
	atom.shared.add.u32 	%r1697, [%r118], %r200;
$L__BB7_141:
	ld.param.u32 	%r1605, [_ZN3cub18CUB_300001_SM_10006detail10radix_sort29DeviceRadixSortOnesweepKernelINS1_5radix10policy_hubIjNS0_8NullTypeEyE10Policy1000ELNS0_9SortOrderE0EjS6_yiiNS1_21identity_decomposer_tEEEvPT5_SC_PT3_PKSD_PT1_PKSH_PT2_PKSL_T4_iiT6__param_9];
	shfl.sync.idx.b32	%r1080|%p98, %r1697, %r199, 31, -1;
	add.s32 	%r203, %r200, %r1080;
	shr.u32 	%r1081, %r1666, %r1605;
	and.b32  	%r1077, %r1081, %r82;
	mov.b32 	%r1057, 1;
	// begin inline asm
	{
    .reg .pred p;
    and.b32 %r1055, %r1077, %r1057;    setp.ne.u32 p, %r1055, 0;
    vote.ballot.sync.b32 %r1055, p, 0xffffffff;
    @!p not.b32 %r1055, %r1055;
}

	// end inline asm
	mov.b32 	%r1060, 2;
	// begin inline asm
	{
    .reg .pred p;
    and.b32 %r1058, %r1077, %r1060;    setp.ne.u32 p, %r1058, 0;
    vote.ballot.sync.b32 %r1058, p, 0xffffffff;
    @!p not.b32 %r1058, %r1058;
}

	// end inline asm
	and.b32  	%r1082, %r1058, %r1055;
	mov.b32 	%r1063, 4;
	// begin inline asm
	{
    .reg .pred p;
    and.b32 %r1061, %r1077, %r1063;    setp.ne.u32 p, %r1061, 0;
    vote.ballot.sync.b32 %r1061, p, 0xffffffff;
    @!p not.b32 %r1061, %r1061;
}

	// end inline asm
	and.b32  	%r1083, %r1061, %r1082;
	mov.b32 	%r1066, 8;
	// begin inline asm
	{
    .reg .pred p;
    and.b32 %r1064, %r1077, %r1066;    setp.ne.u32 p, %r1064, 0;
    vote.ballot.sync.b32 %r1064, p, 0xffffffff;
    @!p not.b32 %r1064, %r1064;
}

	// end inline asm
	and.b32  	%r1084, %r1064, %r1083;
	mov.b32 	%r1069, 16;
	// begin inline asm
	{
    .reg .pred p;
    and.b32 %r1067, %r1077, %r1069;    setp.ne.u32 p, %r1067, 0;
    vote.ballot.sync.b32 %r1067, p, 0xffffffff;
    @!p not.b32 %r1067, %r1067;
}

	// end inline asm
	and.b32  	%r1085, %r1067, %r1084;
	mov.b32 	%r1072, 32;
	// begin inline asm
	{
    .reg .pred p;
    and.b32 %r1070, %r1077, %r1072;    setp.ne.u32 p, %r1070, 0;
    vote.ballot.sync.b32 %r1070, p, 0xffffffff;
    @!p not.b32 %r1070, %r1070;
}

	// end inline asm
	and.b32  	%r1086, %r1070, %r1085;
	mov.b32 	%r1075, 64;
	// begin inline asm
	{
    .reg .pred p;
    and.b32 %r1073, %r1077, %r1075;    setp.ne.u32 p, %r1073, 0;
    vote.ballot.sync.b32 %r1073, p, 0xffffffff;
    @!p not.b32 %r1073, %r1073;
}

	// end inline asm
	and.b32  	%r1087, %r1073, %r1086;
	mov.b32 	%r1078, 128;
	// begin inline asm
	{
    .reg .pred p;
    and.b32 %r1076, %r1077, %r1078;    setp.ne.u32 p, %r1076, 0;
    vote.ballot.sync.b32 %r1076, p, 0xffffffff;
    @!p not.b32 %r1076, %r1076;
}

	// end inline asm
	and.b32  	%r1088, %r1076, %r1087;
	clz.b32 	%r1089, %r1088;
	sub.s32 	%r204, 31, %r1089;
	and.b32  	%r1090, %r572, %r1088;
	popc.b32 	%r205, %r1090;
	setp.ne.s32 	%p99, %r248, %r204;
	mov.b32 	%r1698, 0;
	@%p99 bra 	$L__BB7_143;
	atom.shared.add.u32 	%r1698, [%r119], %r205;
$L__BB7_143:
	ld.param.u32 	%r1606, [_ZN3cub18CUB_300001_SM_10006detail10radix_sort29DeviceRadixSortOnesweepKernelINS1_5radix10policy_hubIjNS0_8NullTypeEyE10Policy1000ELNS0_9SortOrderE0EjS6_yiiNS1_21identity_decomposer_tEEEvPT5_SC_PT3_PKSD_PT1_PKSH_PT2_PKSL_T4_iiT6__param_9];
	shfl.sync.idx.b32	%r1116|%p100, %r1698, %r204, 31, -1;
	add.s32 	%r208, %r205, %r1116;
	shr.u32 	%r1117, %r1667, %r1606;
	and.b32  	%r1113, %r1117, %r82;
	mov.b32 	%r1093, 1;
	// begin inline asm
	{
    .reg .pred p;
    and.b32 %r1091, %r1113, %r1093;    setp.ne.u32 p, %r1091, 0;
    vote.ballot.sync.b32 %r1091, p, 0xffffffff;
    @!p not.b32 %r1091, %r1091;
}

	// end inline asm
	mov.b32 	%r1096, 2;
	// begin inline asm
	{
    .reg .pred p;
    and.b32 %r1094, %r1113, %r1096;    setp.ne.u32 p, %r1094, 0;
    vote.ballot.sync.b32 %r1094, p, 0xffffffff;
    @!p not.b32 %r1094, %r1094;
}

	// end inline asm
	and.b32  	%r1118, %r1094, %r1091;
	mov.b32 	%r1099, 4;
	// begin inline asm
	{
    .reg .pred p;
    and.b32 %r1097, %r1113, %r1099;    setp.ne.u32 p, %r1097, 0;
    vote.ballot.sync.b32 %r1097, p, 0xffffffff;
    @!p not.b32 %r1097, %r1097;
}

	// end inline asm
	and.b32  	%r1119, %r1097, %r1118;
	mov.b32 	%r1102, 8;
	// begin inline asm
	{
    .reg .pred p;
    and.b32 %r1100, %r1113, %r1102;    setp.ne.u32 p, %r1100, 0;
    vote.ballot.sync.b32 %r1100, p, 0xffffffff;
    @!p not.b32 %r1100, %r1100;
}

	// end inline asm
	and.b32  	%r1120, %r1100, %r1119;
	mov.b32 	%r1105, 16;
	// begin inline asm
	{
    .reg .pred p;
    and.b32 %r1103, %r1113, %r1105;    setp.ne.u32 p, %r1103, 0;
    vote.ballot.sync.b32 %r1103, p, 0xffffffff;
    @!p not.b32 %r1103, %r1103;
}

	// end inline asm
	and.b32  	%r1121, %r1103, %r1120;
	mov.b32 	%r1108, 32;
	// begin inline asm
	{
    .reg .pred p;
    and.b32 %r1106, %r1113, %r1108;    setp.ne.u32 p, %r1106, 0;
    vote.ballot.sync.b32 %r1106, p, 0xffffffff;
    @!p not.b32 %r1106, %r1106;
}

	// end inline asm
	and.b32  	%r1122, %r1106, %r1121;
	mov.b32 	%r1111, 64;
	// begin inline asm
	{
    .reg .pred p;
    and.b32 %r1109, %r1113, %r1111;    setp.ne.u32 p, %r1109, 0;
    vote.ballot.sync.b32 %r1109, p, 0xffffffff;
    @!p not.b32 %r1109, %r1109;
}

	// end inline asm
	and.b32  	%r1123, %r1109, %r1122;
	mov.b32 	%r1114, 128;
	// begin inline asm
	{
    .reg .pred p;
    and.b32 %r1112, %r1113, %r1114;    setp.ne.u32 p, %r1112, 0;
    vote.ballot.sync.b32 %r1112, p, 0xffffffff;
    @!p not.b32 %r1112, %r1112;
}

	// end inline asm
	and.b32  	%r1124, %r1112, %r1123;
	clz.b32 	%r1125, %r1124;
	sub.s32 	%r209, 31, %r1125;
	and.b32  	%r1126, %r572, %r1124;
	popc.b32 	%r210, %r1126;
	setp.ne.s32 	%p101, %r248, %r209;
	mov.b32 	%r1699, 0;
	@%p101 bra 	$L__BB7_145;
	atom.shared.add.u32 	%r1699, [%r120], %r210;
$L__BB7_145:
	ld.param.u32 	%r1607, [_ZN3cub18CUB_300001_SM_10006detail10radix_sort29DeviceRadixSortOnesweepKernelINS1_5radix10policy_hubIjNS0_8NullTypeEyE10Policy1000ELNS0_9SortOrderE0EjS6_yiiNS1_21identity_decomposer_tEEEvPT5_SC_PT3_PKSD_PT1_PKSH_PT2_PKSL_T4_iiT6__param_9];
	shfl.sync.idx.b32	%r1152|%p102, %r1699, %r209, 31, -1;
	add.s32 	%r213, %r210, %r1152;
	shr.u32 	%r1153, %r1668, %r1607;
	and.b32  	%r1149, %r1153, %r82;
	mov.b32 	%r1129, 1;
	// begin inline asm
	{
    .reg .pred p;
    and.b32 %r1127, %r1149, %r1129;    setp.ne.u32 p, %r1127, 0;
    vote.ballot.sync.b32 %r1127, p, 0xffffffff;
    @!p not.b32 %r1127, %r1127;
}

	// end inline asm
	mov.b32 	%r1132, 2;
	// begin inline asm
	{
    .reg .pred p;
    and.b32 %r1130, %r1149, %r1132;    setp.ne.u32 p, %r1130, 0;
    vote.ballot.sync.b32 %r1130, p, 0xffffffff;
    @!p not.b32 %r1130, %r1130;
}

	// end inline asm
	and.b32  	%r1154, %r1130, %r1127;
	mov.b32 	%r1135, 4;
	// begin inline asm
	{
    .reg .pred p;
    and.b32 %r1133, %r1149, %r1135;    setp.ne.u32 p, %r1133, 0;
    vote.ballot.sync.b32 %r1133, p, 0xffffffff;
    @!p not.b32 %r1133, %r1133;
}

	// end inline asm
	and.b32  	%r1155, %r1133, %r1154;
	mov.b32 	%r1138, 8;
	// begin inline asm
	{
    .reg .pred p;
    and.b32 %r1136, %r1149, %r1138;    setp.ne.u32 p, %r1136, 0;
    vote.ballot.sync.b32 %r1136, p, 0xffffffff;
    @!p not.b32 %r1136, %r1136;
}

	// end inline asm
	and.b32  	%r1156, %r1136, %r1155;
	mov.b32 	%r1141, 16;
	// begin inline asm
	{
    .reg .pred p;
    and.b32 %r1139, %r1149, %r1141;    setp.ne.u32 p, %r1139, 0;
    vote.ballot.sync.b32 %r1139, p, 0xffffffff;
    @!p not.b32 %r1139, %r1139;
}

	// end inline asm
	and.b32  	%r1157, %r1139, %r1156;
	mov.b32 	%r1144, 32;
	// begin inline asm
	{
    .reg .pred p;
    and.b32 %r1142, %r1149, %r1144;    setp.ne.u32 p, %r1142, 0;
    vote.ballot.sync.b32 %r1142, p, 0xffffffff;
    @!p not.b32 %r1142, %r1142;
}

	// end inline asm
	and.b32  	%r1158, %r1142, %r1157;
	mov.b32 	%r1147, 64;
	// begin inline asm
	{
    .reg .pred p;
    and.b32 %r1145, %r1149, %r1147;    setp.ne.u32 p, %r1145, 0;
    vote.ballot.sync.b32 %r1145, p, 0xffffffff;
    @!p not.b32 %r1145, %r1145;
}

	// end inline asm
	and.b32  	%r1159, %r1145, %r1158;
	mov.b32 	%r1150, 128;
	// begin inline asm
	{
    .reg .pred p;
    and.b32 %r1148, %r1149, %r1150;    setp.ne.u32 p, %r1148, 0;
    vote.ballot.sync.b32 %r1148, p, 0xffffffff;
    @!p not.b32 %r1148, %r1148;
}

	// end inline asm
	and.b32  	%r1160, %r1148, %r1159;
	clz.b32 	%r1161, %r1160;
	sub.s32 	%r214, 31, %r1161;
	and.b32  	%r1162, %r572, %r1160;
	popc.b32 	%r215, %r1162;
	setp.ne.s32 	%p103, %r248, %r214;
	mov.b32 	%r1700, 0;
	@%p103 bra 	$L__BB7_147;
	ld.param.u32 	%r1608, [_ZN3cub18CUB_300001_SM_10006detail10radix_sort29DeviceRadixSortOnesweepKernelINS1_5radix10policy_hubIjNS0_8NullTypeEyE10Policy1000ELNS0_9SortOrderE0EjS6_yiiNS1_21identity_decomposer_tEEEvPT5_SC_PT3_PKSD_PT1_PKSH_PT2_PKSL_T4_iiT6__param_9];
	shl.b32 	%r1163, %r1, 5;
	and.b32  	%r1164, %r1163, 31744;
	mov.u32 	%r1165, _ZZN3cub18CUB_300001_SM_10006detail10radix_sort29DeviceRadixSortOnesweepKernelINS1_5radix10policy_hubIjNS0_8NullTypeEyE10Policy1000ELNS0_9SortOrderE0EjS6_yiiNS1_21identity_decomposer_tEEEvPT5_SC_PT3_PKSD_PT1_PKSH_PT2_PKSL_T4_iiT6_E1s;
	add.s32 	%r1166, %r1165, %r1164;
	shr.u32 	%r1167, %r1668, %r1608;
	and.b32  	%r1168, %r1167, %r82;
	shl.b32 	%r1169, %r1168, 2;
	add.s32 	%r1170, %r1166, %r1169;
	atom.shared.add.u32 	%r1700, [%r1170], %r215;
$L__BB7_147:
	ld.param.u32 	%r1609, [_ZN3cub18CUB_300001_SM_10006detail10radix_sort29DeviceRadixSortOnesweepKernelINS1_5radix10policy_hubIjNS0_8NullTypeEyE10Policy1000ELNS0_9SortOrderE0EjS6_yiiNS1_21identity_decomposer_tEEEvPT5_SC_PT3_PKSD_PT1_PKSH_PT2_PKSL_T4_iiT6__param_9];
	shfl.sync.idx.b32	%r1196|%p104, %r1700, %r214, 31, -1;
	add.s32 	%r218, %r215, %r1196;
	shr.u32 	%r1197, %r1669, %r1609;
	and.b32  	%r1193, %r1197, %r82;
	mov.b32 	%r1173, 1;
	// begin inline asm
	{
    .reg .pred p;
    and.b32 %r1171, %r1193, %r1173;    setp.ne.u32 p, %r1171, 0;
    vote.ballot.sync.b32 %r1171, p, 0xffffffff;
    @!p not.b32 %r1171, %r1171;
}

	// end inline asm
	mov.b32 	%r1176, 2;
	// begin inline asm
	{
    .reg .pred p;
    and.b32 %r1174, %r1193, %r1176;    setp.ne.u32 p, %r1174, 0;
    vote.ballot.sync.b32 %r1174, p, 0xffffffff;
    @!p not.b32 %r1174, %r1174;
}

	// end inline asm
	and.b32  	%r1198, %r1174, %r1171;
	mov.b32 	%r1179, 4;
	// begin inline asm
	{
    .reg .pred p;
    and.b32 %r1177, %r1193, %r1179;    setp.ne.u32 p, %r1177, 0;
    vote.ballot.sync.b32 %r1177, p, 0xffffffff;
    @!p not.b32 %r1177, %r1177;
}

	// end inline asm
	and.b32  	%r1199, %r1177, %r1198;
	mov.b32 	%r1182, 8;
	// begin inline asm
	{
    .reg .pred p;
    and.b32 %r1180, %r1193, %r1182;    setp.ne.u32 p, %r1180, 0;
    vote.ballot.sync.b32 %r1180, p, 0xffffffff;
    @!p not.b32 %r1180, %r1180;
}

	// end inline asm
	and.b32  	%r1200, %r1180, %r1199;
	mov.b32 	%r1185, 16;
	// begin inline asm
	{
    .reg .pred p;
    and.b32 %r1183, %r1193, %r1185;    setp.ne.u32 p, %r1183, 0;
    vote.ballot.sync.b32 %r1183, p, 0xffffffff;
    @!p not.b32 %r1183, %r1183;
}

	// end inline asm
	and.b32  	%r1201, %r1183, %r1200;
	mov.b32 	%r1188, 32;
	// begin inline asm
	{
    .reg .pred p;
    and.b32 %r1186, %r1193, %r1188;    setp.ne.u32 p, %r1186, 0;
    vote.ballot.sync.b32 %r1186, p, 0xffffffff;
    @!p not.b32 %r1186, %r1186;
}

	// end inline asm
	and.b32  	%r1202, %r1186, %r1201;
	mov.b32 	%r1191, 64;
	// begin inline asm
	{
    .reg .pred p;
    and.b32 %r1189, %r1193, %r1191;    setp.ne.u32 p, %r1189, 0;
    vote.ballot.sync.b32 %r1189, p, 0xffffffff;
    @!p not.b32 %r1189, %r1189;
}

	// end inline asm
	and.b32  	%r1203, %r1189, %r1202;
	mov.b32 	%r1194, 128;
	// begin inline asm
	{
    .reg .pred p;
    and.b32 %r1192, %r1193, %r1194;    setp.ne.u32 p, %r1192, 0;
    vote.ballot.sync.b32 %r1192, p, 0xffffffff;
    @!p not.b32 %r1192, %r1192;
}

	// end inline asm
	and.b32  	%r1204, %r1192, %r1203;
	clz.b32 	%r1205, %r1204;
	sub.s32 	%r219, 31, %r1205;
	and.b32  	%r1206, %r572, %r1204;
	popc.b32 	%r220, %r1206;
	setp.ne.s32 	%p105, %r248, %r219;
	mov.b32 	%r1701, 0;
	@%p105 bra 	$L__BB7_149;
	ld.param.u32 	%r1610, [_ZN3cub18CUB_300001_SM_10006detail10radix_sort29DeviceRadixSortOnesweepKernelINS1_5radix10policy_hubIjNS0_8NullTypeEyE10Policy1000ELNS0_9SortOrderE0EjS6_yiiNS1_21identity_decomposer_tEEEvPT5_SC_PT3_PKSD_PT1_PKSH_PT2_PKSL_T4_iiT6__param_9];
	shl.b32 	%r1207, %r1, 5;
	and.b32  	%r1208, %r1207, 31744;
	mov.u32 	%r1209, _ZZN3cub18CUB_300001_SM_10006detail10radix_sort29DeviceRadixSortOnesweepKernelINS1_5radix10policy_hubIjNS0_8NullTypeEyE10Policy1000ELNS0_9SortOrderE0EjS6_yiiNS1_21identity_decomposer_tEEEvPT5_SC_PT3_PKSD_PT1_PKSH_PT2_PKSL_T4_iiT6_E1s;
	add.s32 	%r1210, %r1209, %r1208;
	shr.u32 	%r1211, %r1669, %r1610;
	and.b32  	%r1212, %r1211, %r82;
	shl.b32 	%r1213, %r1212, 2;
	add.s32 	%r1214, %r1210, %r1213;
	atom.shared.add.u32 	%r1701, [%r1214], %r220;
$L__BB7_149:
	ld.param.u32 	%r1611, [_ZN3cub18CUB_300001_SM_10006detail10radix_sort29DeviceRadixSortOnesweepKernelINS1_5radix10policy_hubIjNS0_8NullTypeEyE10Policy1000ELNS0_9SortOrderE0EjS6_yiiNS1_21identity_decomposer_tEEEvPT5_SC_PT3_PKSD_PT1_PKSH_PT2_PKSL_T4_iiT6__param_9];
	shfl.sync.idx.b32	%r1240|%p106, %r1701, %r219, 31, -1;
	add.s32 	%r223, %r220, %r1240;
	shr.u32 	%r1241, %r1670, %r1611;
	and.b32  	%r1237, %r1241, %r82;
	mov.b32 	%r1217, 1;
	// begin inline asm
	{
    .reg .pred p;
    and.b32 %r1215, %r1237, %r1217;    setp.ne.u32 p, %r1215, 0;
    vote.ballot.sync.b32 %r1215, p, 0xffffffff;
    @!p not.b32 %r1215, %r1215;
}

	// end inline asm
	mov.b32 	%r1220, 2;
	// begin inline asm
	{
    .reg .pred p;
    and.b32 %r1218, %r1237, %r1220;    setp.ne.u32 p, %r1218, 0;
    vote.ballot.sync.b32 %r1218, p, 0xffffffff;
    @!p not.b32 %r1218, %r1218;
}

	// end inline asm
	and.b32  	%r1242, %r1218, %r1215;
	mov.b32 	%r1223, 4;
	// begin inline asm
	{
    .reg .pred p;
    and.b32 %r1221, %r1237, %r1223;    setp.ne.u32 p, %r1221, 0;
    vote.ballot.sync.b32 %r1221, p, 0xffffffff;
    @!p not.b32 %r1221, %r1221;
}

	// end inline asm
	and.b32  	%r1243, %r1221, %r1242;
	mov.b32 	%r1226, 8;
	// begin inline asm
	{
    .reg .pred p;
    and.b32 %r1224, %r1237, %r1226;    setp.ne.u32 p, %r1224, 0;
    vote.ballot.sync.b32 %r1224, p, 0xffffffff;
    @!p not.b32 %r1224, %r1224;
}

	// end inline asm
	and.b32  	%r1244, %r1224, %r1243;
	mov.b32 	%r1229, 16;
	// begin inline asm
	{
    .reg .pred p;
    and.b32 %r1227, %r1237, %r1229;    setp.ne.u32 p, %r1227, 0;
    vote.ballot.sync.b32 %r1227, p, 0xffffffff;
    @!p not.b32 %r1227, %r1227;
}

	// end inline asm
	and.b32  	%r1245, %r1227, %r1244;
	mov.b32 	%r1232, 32;
	// begin inline asm
	{
    .reg .pred p;
    and.b32 %r1230, %r1237, %r1232;    setp.ne.u32 p, %r1230, 0;
    vote.ballot.sync.b32 %r1230, p, 0xffffffff;
    @!p not.b32 %r1230, %r1230;
}

	// end inline asm
	and.b32  	%r1246, %r1230, %r1245;
	mov.b32 	%r1235, 64;
	// begin inline asm
	{
    .reg .pred p;
    and.b32 %r1233, %r1237, %r1235;    setp.ne.u32 p, %r1233, 0;
    vote.ballot.sync.b32 %r1233, p, 0xffffffff;
    @!p not.b32 %r1233, %r1233;
}

	// end inline asm
	and.b32  	%r1247, %r1233, %r1246;
	mov.b32 	%r1238, 128;
	// begin inline asm
	{
    .reg .pred p;
    and.b32 %r1236, %r1237, %r1238;    setp.ne.u32 p, %r1236, 0;
    vote.ballot.sync.b32 %r1236, p, 0xffffffff;
    @!p not.b32 %r1236, %r1236;
}

	// end inline asm
	and.b32  	%r1248, %r1236, %r1247;
	clz.b32 	%r1249, %r1248;
	sub.s32 	%r224, 31, %r1249;
	and.b32  	%r1250, %r572, %r1248;
	popc.b32 	%r225, %r1250;
	setp.ne.s32 	%p107, %r248, %r224;
	mov.b32 	%r1702, 0;
	@%p107 bra 	$L__BB7_151;
	ld.param.u32 	%r1612, [_ZN3cub18CUB_300001_SM_10006detail10radix_sort29DeviceRadixSortOnesweepKernelINS1_5radix10policy_hubIjNS0_8NullTypeEyE10Policy1000ELNS0_9SortOrderE0EjS6_yiiNS1_21identity_decomposer_tEEEvPT5_SC_PT3_PKSD_PT1_PKSH_PT2_PKSL_T4_iiT6__param_9];
	shl.b32 	%r1251, %r1, 5;
	and.b32  	%r1252, %r1251, 31744;
	mov.u32 	%r1253, _ZZN3cub18CUB_300001_SM_10006detail10radix_sort29DeviceRadixSortOnesweepKernelINS1_5radix10policy_hubIjNS0_8NullTypeEyE10Policy1000ELNS0_9SortOrderE0EjS6_yiiNS1_21identity_decomposer_tEEEvPT5_SC_PT3_PKSD_PT1_PKSH_PT2_PKSL_T4_iiT6_E1s;
	add.s32 	%r1254, %r1253, %r1252;
	shr.u32 	%r1255, %r1670, %r1612;
	and.b32  	%r1256, %r1255, %r82;
	shl.b32 	%r1257, %r1256, 2;
	add.s32 	%r1258, %r1254, %r1257;
	atom.shared.add.u32 	%r1702, [%r1258], %r225;
$L__BB7_151:
	ld.param.u32 	%r1613, [_ZN3cub18CUB_300001_SM_10006detail10radix_sort29DeviceRadixSortOnesweepKernelINS1_5radix10policy_hubIjNS0_8NullTypeEyE10Policy1000ELNS0_9SortOrderE0EjS6_yiiNS1_21identity_decomposer_tEEEvPT5_SC_PT3_PKSD_PT1_PKSH_PT2_PKSL_T4_iiT6__param_9];
	shfl.sync.idx.b32	%r1284|%p108, %r1702, %r224, 31, -1;
	add.s32 	%r228, %r225, %r1284;
	shr.u32 	%r1285, %r1671, %r1613;
	and.b32  	%r1281, %r1285, %r82;
	mov.b32 	%r1261, 1;
	// begin inline asm
	{
    .reg .pred p;
    and.b32 %r1259, %r1281, %r1261;    setp.ne.u32 p, %r1259, 0;
    vote.ballot.sync.b32 %r1259, p, 0xffffffff;
    @!p not.b32 %r1259, %r1259;
}

	// end inline asm
	mov.b32 	%r1264, 2;
	// begin inline asm
	{
    .reg .pred p;
    and.b32 %r1262, %r1281, %r1264;    setp.ne.u32 p, %r1262, 0;
    vote.ballot.sync.b32 %r1262, p, 0xffffffff;
    @!p not.b32 %r1262, %r1262;
}

	// end inline asm
	and.b32  	%r1286, %r1262, %r1259;
	mov.b32 	%r1267, 4;
	// begin inline asm
	{
    .reg .pred p;
    and.b32 %r1265, %r1281, %r1267;    setp.ne.u32 p, %r1265, 0;
    vote.ballot.sync.b32 %r1265, p, 0xffffffff;
    @!p not.b32 %r1265, %r1265;
}

	// end inline asm
	and.b32  	%r1287, %r1265, %r1286;
	mov.b32 	%r1270, 8;
	// begin inline asm
	{
    .reg .pred p;
    and.b32 %r1268, %r1281, %r1270;    setp.ne.u32 p, %r1268, 0;
    vote.ballot.sync.b32 %r1268, p, 0xffffffff;
    @!p not.b32 %r1268, %r1268;
}

	// end inline asm
	and.b32  	%r1288, %r1268, %r1287;
	mov.b32 	%r1273, 16;
	// begin inline asm
	{
    .reg .pred p;
    and.b32 %r1271, %r1281, %r1273;    setp.ne.u32 p, %r1271, 0;
    vote.ballot.sync.b32 %r1271, p, 0xffffffff;
    @!p not.b32 %r1271, %r1271;
}

	// end inline asm
	and.b32  	%r1289, %r1271, %r1288;
	mov.b32 	%r1276, 32;
	// begin inline asm
	{
    .reg .pred p;
    and.b32 %r1274, %r1281, %r1276;    setp.ne.u32 p, %r1274, 0;
    vote.ballot.sync.b32 %r1274, p, 0xffffffff;
    @!p not.b32 %r1274, %r1274;
}

	// end inline asm
	and.b32  	%r1290, %r1274, %r1289;
	mov.b32 	%r1279, 64;
	// begin inline asm
	{
    .reg .pred p;
    and.b32 %r1277, %r1281, %r1279;    setp.ne.u32 p, %r1277, 0;
    vote.ballot.sync.b32 %r1277, p, 0xffffffff;
    @!p not.b32 %r1277, %r1277;
}

	// end inline asm
	and.b32  	%r1291, %r1277, %r1290;
	mov.b32 	%r1282, 128;
	// begin inline asm
	{
    .reg .pred p;
    and.b32 %r1280, %r1281, %r1282;    setp.ne.u32 p, %r1280, 0;
    vote.ballot.sync.b32 %r1280, p, 0xffffffff;
    @!p not.b32 %r1280, %r1280;
}

	// end inline asm
	and.b32  	%r1292, %r1280, %r1291;
	clz.b32 	%r1293, %r1292;
	sub.s32 	%r229, 31, %r1293;
	and.b32  	%r1294, %r572, %r1292;
	popc.b32 	%r230, %r1294;
	setp.ne.s32 	%p109, %r248, %r229;
	mov.b32 	%r1703, 0;
	@%p109 bra 	$L__BB7_153;
	ld.param.u32 	%r1614, [_ZN3cub18CUB_300001_SM_10006detail10radix_sort29DeviceRadixSortOnesweepKernelINS1_5radix10policy_hubIjNS0_8NullTypeEyE10Policy1000ELNS0_9SortOrderE0EjS6_yiiNS1_21identity_decomposer_tEEEvPT5_SC_PT3_PKSD_PT1_PKSH_PT2_PKSL_T4_iiT6__param_9];
	shl.b32 	%r1295, %r1, 5;
	and.b32  	%r1296, %r1295, 31744;
	mov.u32 	%r1297, _ZZN3cub18CUB_300001_SM_10006detail10radix_sort29DeviceRadixSortOnesweepKernelINS1_5radix10policy_hubIjNS0_8NullTypeEyE10Policy1000ELNS0_9SortOrderE0EjS6_yiiNS1_21identity_decomposer_tEEEvPT5_SC_PT3_PKSD_PT1_PKSH_PT2_PKSL_T4_iiT6_E1s;
	add.s32 	%r1298, %r1297, %r1296;
	shr.u32 	%r1299, %r1671, %r1614;
	and.b32  	%r1300, %r1299, %r82;
	shl.b32 	%r1301, %r1300, 2;
	add.s32 	%r1302, %r1298, %r1301;
	atom.shared.add.u32 	%r1703, [%r1302], %r230;
$L__BB7_153:
	shfl.sync.idx.b32	%r1303|%p111, %r1703, %r229, 31, -1;
	add.s32 	%r1304, %r230, %r1303;
	bar.sync 	0;
	shl.b32 	%r1305, %r143, 2;
	mov.u32 	%r1306, _ZZN3cub18CUB_300001_SM_10006detail10radix_sort29DeviceRadixSortOnesweepKernelINS1_5radix10policy_hubIjNS0_8NullTypeEyE10Policy1000ELNS0_9SortOrderE0EjS6_yiiNS1_21identity_decomposer_tEEEvPT5_SC_PT3_PKSD_PT1_PKSH_PT2_PKSL_T4_iiT6_E1s;
	add.s32 	%r1307, %r1306, %r1305;
	st.shared.u32 	[%r1307+-4], %r1653;
	shl.b32 	%r1308, %r148, 2;
	add.s32 	%r1309, %r1306, %r1308;
	st.shared.u32 	[%r1309+-4], %r1654;
	shl.b32 	%r1310, %r153, 2;
	add.s32 	%r1311, %r1306, %r1310;
	st.shared.u32 	[%r1311+-4], %r1655;
	shl.b32 	%r1312, %r158, 2;
	add.s32 	%r1313, %r1306, %r1312;
	st.shared.u32 	[%r1313+-4], %r1656;
	shl.b32 	%r1314, %r163, 2;
	add.s32 	%r1315, %r1306, %r1314;
	st.shared.u32 	[%r1315+-4], %r1657;
	shl.b32 	%r1316, %r168, 2;
	add.s32 	%r1317, %r1306, %r1316;
	st.shared.u32 	[%r1317+-4], %r1658;
	shl.b32 	%r1318, %r173, 2;
	add.s32 	%r1319, %r1306, %r1318;
	st.shared.u32 	[%r1319+-4], %r1659;
	shl.b32 	%r1320, %r178, 2;
	add.s32 	%r1321, %r1306, %r1320;
	st.shared.u32 	[%r1321+-4], %r1660;
	shl.b32 	%r1322, %r183, 2;
	add.s32 	%r1323, %r1306, %r1322;
	st.shared.u32 	[%r1323+-4], %r1661;
	shl.b32 	%r1324, %r188, 2;
	add.s32 	%r1325, %r1306, %r1324;
	st.shared.u32 	[%r1325+-4], %r1662;
	shl.b32 	%r1326, %r193, 2;
	add.s32 	%r1327, %r1306, %r1326;
	st.shared.u32 	[%r1327+-4], %r1663;
	shl.b32 	%r1328, %r198, 2;
	add.s32 	%r1329, %r1306, %r1328;
	st.shared.u32 	[%r1329+-4], %r1664;
	shl.b32 	%r1330, %r203, 2;
	add.s32 	%r1331, %r1306, %r1330;
	st.shared.u32 	[%r1331+-4], %r1665;
	shl.b32 	%r1332, %r208, 2;
	add.s32 	%r1333, %r1306, %r1332;
	st.shared.u32 	[%r1333+-4], %r1666;
	shl.b32 	%r1334, %r213, 2;
	add.s32 	%r1335, %r1306, %r1334;
	st.shared.u32 	[%r1335+-4], %r1667;
	shl.b32 	%r1336, %r218, 2;
	add.s32 	%r1337, %r1306, %r1336;
	st.shared.u32 	[%r1337+-4], %r1668;
	shl.b32 	%r1338, %r223, 2;
	add.s32 	%r1339, %r1306, %r1338;
	st.shared.u32 	[%r1339+-4], %r1669;
	shl.b32 	%r1340, %r228, 2;
	add.s32 	%r1341, %r1306, %r1340;
	st.shared.u32 	[%r1341+-4], %r1670;
	shl.b32 	%r1342, %r1304, 2;
	add.s32 	%r1343, %r1306, %r1342;
	st.shared.u32 	[%r1343+-4], %r1671;
	shl.b32 	%r1344, %r1, 3;
	add.s32 	%r1345, %r1306, %r1344;
	add.s32 	%r233, %r1345, 29184;
	@%p72 bra 	$L__BB7_161;
	ld.param.u64 	%rd238, [_ZN3cub18CUB_300001_SM_10006detail10radix_sort29DeviceRadixSortOnesweepKernelINS1_5radix10policy_hubIjNS0_8NullTypeEyE10Policy1000ELNS0_9SortOrderE0EjS6_yiiNS1_21identity_decomposer_tEEEvPT5_SC_PT3_PKSD_PT1_PKSH_PT2_PKSL_T4_iiT6__param_3];
	cvta.to.global.u64 	%rd59, %rd238;
	shl.b64 	%rd60, %rd6, 3;
	add.s64 	%rd61, %rd59, %rd60;
	ld.global.u64 	%rd62, [%rd61];
	cvt.s64.s32 	%rd63, %r137;
	sub.s64 	%rd241, %rd62, %rd63;
	st.shared.u64 	[%r233], %rd241;
	setp.lt.s32 	%p112, %r4, 1;
	mov.u32 	%r1707, %r1680;
	@%p112 bra 	$L__BB7_160;
	mov.b32 	%r1705, -1;
	mov.u32 	%r1704, %r4;
	mov.u32 	%r1707, %r1680;
$L__BB7_156:
	ld.param.u64 	%rd231, [_ZN3cub18CUB_300001_SM_10006detail10radix_sort29DeviceRadixSortOnesweepKernelINS1_5radix10policy_hubIjNS0_8NullTypeEyE10Policy1000ELNS0_9SortOrderE0EjS6_yiiNS1_21identity_decomposer_tEEEvPT5_SC_PT3_PKSD_PT1_PKSH_PT2_PKSL_T4_iiT6__param_0];
	add.s32 	%r237, %r1704, -1;
	shl.b32 	%r1347, %r237, 8;
	add.s32 	%r1348, %r1347, %r1;
	cvta.to.global.u64 	%rd64, %rd231;
	mul.wide.s32 	%rd65, %r1348, 4;
	add.s64 	%rd13, %rd64, %rd65;
$L__BB7_157:
	membar.cta;
	ld.volatile.global.u32 	%r238, [%rd13];
	setp.eq.s32 	%p113, %r238, 0;
	@%p113 bra 	$L__BB7_157;
	and.b32  	%r1349, %r238, 1073741823;
	add.s32 	%r1707, %r1349, %r1707;
	setp.gt.s32 	%p114, %r238, -1;
	vote.sync.ballot.b32 	%r1705, %p114, %r1705;
	setp.gt.u32 	%p116, %r1704, 1;
	and.pred  	%p117, %p114, %p116;
	mov.u32 	%r1704, %r237;
	@%p117 bra 	$L__BB7_156;
	ld.shared.u64 	%rd241, [%r233];
$L__BB7_160:
	ld.param.u64 	%rd232, [_ZN3cub18CUB_300001_SM_10006detail10radix_sort29DeviceRadixSortOnesweepKernelINS1_5radix10policy_hubIjNS0_8NullTypeEyE10Policy1000ELNS0_9SortOrderE0EjS6_yiiNS1_21identity_decomposer_tEEEvPT5_SC_PT3_PKSD_PT1_PKSH_PT2_PKSL_T4_iiT6__param_0];
	or.b32  	%r1350, %r1707, -2147483648;
	cvta.to.global.u64 	%rd66, %rd232;
	shl.b32 	%r1351, %r4, 8;
	add.s32 	%r1352, %r1351, %r1;
	mul.wide.s32 	%rd67, %r1352, 4;
	add.s64 	%rd68, %rd66, %rd67;
	st.volatile.global.u32 	[%rd68], %r1350;
	sub.s32 	%r1353, %r1707, %r1680;
	cvt.s64.s32 	%rd69, %r1353;
	add.s64 	%rd70, %rd241, %rd69;
	st.shared.u64 	[%r233], %rd70;
$L__BB7_161:
	ld.param.u32 	%r1587, [_ZN3cub18CUB_300001_SM_10006detail10radix_sort29DeviceRadixSortOnesweepKernelINS1_5radix10policy_hubIjNS0_8NullTypeEyE10Policy1000ELNS0_9SortOrderE0EjS6_yiiNS1_21identity_decomposer_tEEEvPT5_SC_PT3_PKSD_PT1_PKSH_PT2_PKSL_T4_iiT6__param_8];
	ld.param.u64 	%rd235, [_ZN3cub18CUB_300001_SM_10006detail10radix_sort29DeviceRadixSortOnesweepKernelINS1_5radix10policy_hubIjNS0_8NullTypeEyE10Policy1000ELNS0_9SortOrderE0EjS6_yiiNS1_21identity_decomposer_tEEEvPT5_SC_PT3_PKSD_PT1_PKSH_PT2_PKSL_T4_iiT6__param_2];
	setp.gt.u32 	%p118, %r1, 255;
	mad.lo.s32 	%r242, %r4, 7296, 7296;
	setp.lt.s32 	%p119, %r242, %r1587;
	setp.eq.s64 	%p120, %rd235, 0;
	or.pred  	%p121, %p120, %p119;
	or.pred  	%p122, %p118, %p121;
	@%p122 bra 	$L__BB7_163;
	ld.param.u64 	%rd236, [_ZN3cub18CUB_300001_SM_10006detail10radix_sort29DeviceRadixSortOnesweepKernelINS1_5radix10policy_hubIjNS0_8NullTypeEyE10Policy1000ELNS0_9SortOrderE0EjS6_yiiNS1_21identity_decomposer_tEEEvPT5_SC_PT3_PKSD_PT1_PKSH_PT2_PKSL_T4_iiT6__param_2];
	ld.shared.u64 	%rd71, [%r233];
	cvt.s64.s32 	%rd72, %r1680;
	cvt.s64.s32 	%rd73, %r137;
	add.s64 	%rd74, %rd73, %rd72;
	add.s64 	%rd75, %rd74, %rd71;
	cvta.to.global.u64 	%rd76, %rd236;
	shl.b64 	%rd77, %rd6, 3;
	add.s64 	%rd78, %rd76, %rd77;
	st.global.u64 	[%rd78], %rd75;
$L__BB7_163:
	ld.param.u32 	%r1588, [_ZN3cub18CUB_300001_SM_10006detail10radix_sort29DeviceRadixSortOnesweepKernelINS1_5radix10policy_hubIjNS0_8NullTypeEyE10Policy1000ELNS0_9SortOrderE0EjS6_yiiNS1_21identity_decomposer_tEEEvPT5_SC_PT3_PKSD_PT1_PKSH_PT2_PKSL_T4_iiT6__param_8];
	setp.gt.s32 	%p123, %r242, %r1588;
	bar.sync 	0;
	@%p123 bra 	$L__BB7_165;
	ld.param.u32 	%r1615, [_ZN3cub18CUB_300001_SM_10006detail10radix_sort29DeviceRadixSortOnesweepKernelINS1_5radix10policy_hubIjNS0_8NullTypeEyE10Policy1000ELNS0_9SortOrderE0EjS6_yiiNS1_21identity_decomposer_tEEEvPT5_SC_PT3_PKSD_PT1_PKSH_PT2_PKSL_T4_iiT6__param_9];
	ld.shared.u32 	%r1354, [%r121];
	shr.u32 	%r1355, %r1354, %r1615;
	and.b32  	%r1356, %r1355, %r82;
	shl.b32 	%r1357, %r1356, 3;
	add.s32 	%r1359, %r1306, 29184;
	add.s32 	%r1360, %r1359, %r1357;
	ld.shared.u64 	%rd79, [%r1360];
	add.s64 	%rd80, %rd79, %rd6;
	shl.b64 	%rd81, %rd80, 2;
	add.s64 	%rd82, %rd5, %rd81;
	st.global.u32 	[%rd82], %r1354;
	bar.warp.sync 	-1;
	ld.shared.u32 	%r1361, [%r121+1536];
	shr.u32 	%r1362, %r1361, %r1615;
	and.b32  	%r1363, %r1362, %r82;
	shl.b32 	%r1364, %r1363, 3;
	add.s32 	%r1365, %r1359, %r1364;
	ld.shared.u64 	%rd83, [%r1365];
	add.s64 	%rd84, %rd83, %rd6;
	shl.b64 	%rd85, %rd84, 2;
	add.s64 	%rd86, %rd5, %rd85;
	st.global.u32 	[%rd86+1536], %r1361;
	bar.warp.sync 	-1;
	ld.shared.u32 	%r1366, [%r121+3072];
	shr.u32 	%r1367, %r1366, %r1615;
	and.b32  	%r1368, %r1367, %r82;
	shl.b32 	%r1369, %r1368, 3;
	add.s32 	%r1370, %r1359, %r1369;
	ld.shared.u64 	%rd87, [%r1370];
	add.s64 	%rd88, %rd87, %rd6;
	shl.b64 	%rd89, %rd88, 2;
	add.s64 	%rd90, %rd5, %rd89;
	st.global.u32 	[%rd90+3072], %r1366;
	bar.warp.sync 	-1;
	ld.shared.u32 	%r1371, [%r121+4608];
	shr.u32 	%r1372, %r1371, %r1615;
	and.b32  	%r1373, %r1372, %r82;
	shl.b32 	%r1374, %r1373, 3;
	add.s32 	%r1375, %r1359, %r1374;
	ld.shared.u64 	%rd91, [%r1375];
	add.s64 	%rd92, %rd91, %rd6;
	shl.b64 	%rd93, %rd92, 2;
	add.s64 	%rd94, %rd5, %rd93;
	st.global.u32 	[%rd94+4608], %r1371;
	bar.warp.sync 	-1;
	ld.shared.u32 	%r1376, [%r121+6144];
	shr.u32 	%r1377, %r1376, %r1615;
	and.b32  	%r1378, %r1377, %r82;
	shl.b32 	%r1379, %r1378, 3;
	add.s32 	%r1380, %r1359, %r1379;
	ld.shared.u64 	%rd95, [%r1380];
	add.s64 	%rd96, %rd95, %rd6;
	shl.b64 	%rd97, %rd96, 2;
	add.s64 	%rd98, %rd5, %rd97;
	st.global.u32 	[%rd98+6144], %r1376;
	bar.warp.sync 	-1;
	ld.shared.u32 	%r1381, [%r121+7680];
	shr.u32 	%r1382, %r1381, %r1615;
	and.b32  	%r1383, %r1382, %r82;
	shl.b32 	%r1384, %r1383, 3;
	add.s32 	%r1385, %r1359, %r1384;
	ld.shared.u64 	%rd99, [%r1385];
	add.s64 	%rd100, %rd99, %rd6;
	shl.b64 	%rd101, %rd100, 2;
	add.s64 	%rd102, %rd5, %rd101;
	st.global.u32 	[%rd102+7680], %r1381;
	bar.warp.sync 	-1;
	ld.shared.u32 	%r1386, [%r121+9216];
	shr.u32 	%r1387, %r1386, %r1615;
	and.b32  	%r1388, %r1387, %r82;
	shl.b32 	%r1389, %r1388, 3;
	add.s32 	%r1390, %r1359, %r1389;
	ld.shared.u64 	%rd103, [%r1390];
	add.s64 	%rd104, %rd103, %rd6;
	shl.b64 	%rd105, %rd104, 2;
	add.s64 	%rd106, %rd5, %rd105;
	st.global.u32 	[%rd106+9216], %r1386;
	bar.warp.sync 	-1;
	ld.shared.u32 	%r1391, [%r121+10752];
	shr.u32 	%r1392, %r1391, %r1615;
	and.b32  	%r1393, %r1392, %r82;
	shl.b32 	%r1394, %r1393, 3;
	add.s32 	%r1395, %r1359, %r1394;
	ld.shared.u64 	%rd107, [%r1395];
	add.s64 	%rd108, %rd107, %rd6;
	shl.b64 	%rd109, %rd108, 2;
	add.s64 	%rd110, %rd5, %rd109;
	st.global.u32 	[%rd110+10752], %r1391;
	bar.warp.sync 	-1;
	ld.shared.u32 	%r1396, [%r121+12288];
	shr.u32 	%r1397, %r1396, %r1615;
	and.b32  	%r1398, %r1397, %r82;
	shl.b32 	%r1399, %r1398, 3;
	add.s32 	%r1400, %r1359, %r1399;
	ld.shared.u64 	%rd111, [%r1400];
	add.s64 	%rd112, %rd111, %rd6;
	shl.b64 	%rd113, %rd112, 2;
	add.s64 	%rd114, %rd5, %rd113;
	st.global.u32 	[%rd114+12288], %r1396;
	bar.warp.sync 	-1;
	ld.shared.u32 	%r1401, [%r121+13824];
	shr.u32 	%r1402, %r1401, %r1615;
	and.b32  	%r1403, %r1402, %r82;
	shl.b32 	%r1404, %r1403, 3;
	add.s32 	%r1405, %r1359, %r1404;
	ld.shared.u64 	%rd115, [%r1405];
	add.s64 	%rd116, %rd115, %rd6;
	shl.b64 	%rd117, %rd116, 2;
	add.s64 	%rd118, %rd5, %rd117;
	st.global.u32 	[%rd118+13824], %r1401;
	bar.warp.sync 	-1;
	ld.shared.u32 	%r1406, [%r121+15360];
	shr.u32 	%r1407, %r1406, %r1615;
	and.b32  	%r1408, %r1407, %r82;
	shl.b32 	%r1409, %r1408, 3;
	add.s32 	%r1410, %r1359, %r1409;
	ld.shared.u64 	%rd119, [%r1410];
	add.s64 	%rd120, %rd119, %rd6;
	shl.b64 	%rd121, %rd120, 2;
	add.s64 	%rd122, %rd5, %rd121;
	st.global.u32 	[%rd122+15360], %r1406;
	bar.warp.sync 	-1;
	ld.shared.u32 	%r1411, [%r121+16896];
	shr.u32 	%r1412, %r1411, %r1615;
	and.b32  	%r1413, %r1412, %r82;
	shl.b32 	%r1414, %r1413, 3;
	add.s32 	%r1415, %r1359, %r1414;
	ld.shared.u64 	%rd123, [%r1415];
	add.s64 	%rd124, %rd123, %rd6;
	shl.b64 	%rd125, %rd124, 2;
	add.s64 	%rd126, %rd5, %rd125;
	st.global.u32 	[%rd126+16896], %r1411;
	bar.warp.sync 	-1;
	ld.shared.u32 	%r1416, [%r121+18432];
	shr.u32 	%r1417, %r1416, %r1615;
	and.b32  	%r1418, %r1417, %r82;
	shl.b32 	%r1419, %r1418, 3;
	add.s32 	%r1420, %r1359, %r1419;
	ld.shared.u64 	%rd127, [%r1420];
	add.s64 	%rd128, %rd127, %rd6;
	shl.b64 	%rd129, %rd128, 2;
	add.s64 	%rd130, %rd5, %rd129;
	st.global.u32 	[%rd130+18432], %r1416;
	bar.warp.sync 	-1;
	ld.shared.u32 	%r1421, [%r121+19968];
	shr.u32 	%r1422, %r1421, %r1615;
	and.b32  	%r1423, %r1422, %r82;
	shl.b32 	%r1424, %r1423, 3;
	add.s32 	%r1425, %r1359, %r1424;
	ld.shared.u64 	%rd131, [%r1425];
	add.s64 	%rd132, %rd131, %rd6;
	shl.b64 	%rd133, %rd132, 2;
	add.s64 	%rd134, %rd5, %rd133;
	st.global.u32 	[%rd134+19968], %r1421;
	bar.warp.sync 	-1;
	ld.shared.u32 	%r1426, [%r121+21504];
	shr.u32 	%r1427, %r1426, %r1615;
	and.b32  	%r1428, %r1427, %r82;
	shl.b32 	%r1429, %r1428, 3;
	add.s32 	%r1430, %r1359, %r1429;
	ld.shared.u64 	%rd135, [%r1430];
	add.s64 	%rd136, %rd135, %rd6;
	shl.b64 	%rd137, %rd136, 2;
	add.s64 	%rd138, %rd5, %rd137;
	st.global.u32 	[%rd138+21504], %r1426;
	bar.warp.sync 	-1;
	ld.shared.u32 	%r1431, [%r121+23040];
	shr.u32 	%r1432, %r1431, %r1615;
	and.b32  	%r1433, %r1432, %r82;
	shl.b32 	%r1434, %r1433, 3;
	add.s32 	%r1435, %r1359, %r1434;
	ld.shared.u64 	%rd139, [%r1435];
	add.s64 	%rd140, %rd139, %rd6;
	shl.b64 	%rd141, %rd140, 2;
	add.s64 	%rd142, %rd5, %rd141;
	st.global.u32 	[%rd142+23040], %r1431;
	bar.warp.sync 	-1;
	ld.shared.u32 	%r1436, [%r121+24576];
	shr.u32 	%r1437, %r1436, %r1615;
	and.b32  	%r1438, %r1437, %r82;
	shl.b32 	%r1439, %r1438, 3;
	add.s32 	%r1440, %r1359, %r1439;
	ld.shared.u64 	%rd143, [%r1440];
	add.s64 	%rd144, %rd143, %rd6;
	shl.b64 	%rd145, %rd144, 2;
	add.s64 	%rd146, %rd5, %rd145;
	st.global.u32 	[%rd146+24576], %r1436;
	bar.warp.sync 	-1;
	ld.shared.u32 	%r1441, [%r121+26112];
	shr.u32 	%r1442, %r1441, %r1615;
	and.b32  	%r1443, %r1442, %r82;
	shl.b32 	%r1444, %r1443, 3;
	add.s32 	%r1445, %r1359, %r1444;
	ld.shared.u64 	%rd147, [%r1445];
	add.s64 	%rd148, %rd147, %rd6;
	shl.b64 	%rd149, %rd148, 2;
	add.s64 	%rd150, %rd5, %rd149;
	st.global.u32 	[%rd150+26112], %r1441;
	bar.warp.sync 	-1;
	ld.shared.u32 	%r1446, [%r121+27648];
	shr.u32 	%r1447, %r1446, %r1615;
	and.b32  	%r1448, %r1447, %r82;
	shl.b32 	%r1449, %r1448, 3;
	add.s32 	%r1450, %r1359, %r1449;
	ld.shared.u64 	%rd151, [%r1450];
	add.s64 	%rd152, %rd151, %rd6;
	shl.b64 	%rd153, %rd152, 2;
	add.s64 	%rd154, %rd5, %rd153;
	st.global.u32 	[%rd154+27648], %r1446;
	bar.warp.sync 	-1;
	bra.uni 	$L__BB7_204;
$L__BB7_165:
	ld.param.u32 	%r1589, [_ZN3cub18CUB_300001_SM_10006detail10radix_sort29DeviceRadixSortOnesweepKernelINS1_5radix10policy_hubIjNS0_8NullTypeEyE10Policy1000ELNS0_9SortOrderE0EjS6_yiiNS1_21identity_decomposer_tEEEvPT5_SC_PT3_PKSD_PT1_PKSH_PT2_PKSL_T4_iiT6__param_8];
	mad.lo.s32 	%r243, %r4, -7296, %r1589;
	setp.ge.s32 	%p124, %r1, %r243;
	@%p124 bra 	$L__BB7_167;
	ld.param.u32 	%r1616, [_ZN3cub18CUB_300001_SM_10006detail10radix_sort29DeviceRadixSortOnesweepKernelINS1_5radix10policy_hubIjNS0_8NullTypeEyE10Policy1000ELNS0_9SortOrderE0EjS6_yiiNS1_21identity_decomposer_tEEEvPT5_SC_PT3_PKSD_PT1_PKSH_PT2_PKSL_T4_iiT6__param_9];
	ld.shared.u32 	%r1451, [%r121];
	shr.u32 	%r1452, %r1451, %r1616;
	and.b32  	%r1453, %r1452, %r82;
	shl.b32 	%r1454, %r1453, 3;
	add.s32 	%r1456, %r1306, %r1454;
	ld.shared.u64 	%rd155, [%r1456+29184];
	add.s64 	%rd156, %rd155, %rd6;
	shl.b64 	%rd157, %rd156, 2;
	add.s64 	%rd158, %rd5, %rd157;
	st.global.u32 	[%rd158], %r1451;
$L__BB7_167:
	bar.warp.sync 	-1;
	add.s32 	%r1457, %r1, 384;
	setp.ge.s32 	%p125, %r1457, %r243;
	@%p125 bra 	$L__BB7_169;
	ld.param.u32 	%r1617, [_ZN3cub18CUB_300001_SM_10006detail10radix_sort29DeviceRadixSortOnesweepKernelINS1_5radix10policy_hubIjNS0_8NullTypeEyE10Policy1000ELNS0_9SortOrderE0EjS6_yiiNS1_21identity_decomposer_tEEEvPT5_SC_PT3_PKSD_PT1_PKSH_PT2_PKSL_T4_iiT6__param_9];
	ld.shared.u32 	%r1458, [%r121+1536];
	shr.u32 	%r1459, %r1458, %r1617;
	and.b32  	%r1460, %r1459, %r82;
	shl.b32 	%r1461, %r1460, 3;
	add.s32 	%r1463, %r1306, %r1461;
	ld.shared.u64 	%rd159, [%r1463+29184];
	add.s64 	%rd160, %rd159, %rd6;
	shl.b64 	%rd161, %rd160, 2;
	add.s64 	%rd162, %rd5, %rd161;
	st.global.u32 	[%rd162+1536], %r1458;
$L__BB7_169:
	bar.warp.sync 	-1;
	add.s32 	%r1464, %r1, 768;
	setp.ge.s32 	%p126, %r1464, %r243;
	@%p126 bra 	$L__BB7_171;
	ld.param.u32 	%r1618, [_ZN3cub18CUB_300001_SM_10006detail10radix_sort29DeviceRadixSortOnesweepKernelINS1_5radix10policy_hubIjNS0_8NullTypeEyE10Policy1000ELNS0_9SortOrderE0EjS6_yiiNS1_21identity_decomposer_tEEEvPT5_SC_PT3_PKSD_PT1_PKSH_PT2_PKSL_T4_iiT6__param_9];
	ld.shared.u32 	%r1465, [%r121+3072];
	shr.u32 	%r1466, %r1465, %r1618;
	and.b32  	%r1467, %r1466, %r82;
	shl.b32 	%r1468, %r1467, 3;
	add.s32 	%r1470, %r1306, %r1468;
	ld.shared.u64 	%rd163, [%r1470+29184];
	add.s64 	%rd164, %rd163, %rd6;
	shl.b64 	%rd165, %rd164, 2;
	add.s64 	%rd166, %rd5, %rd165;
	st.global.u32 	[%rd166+3072], %r1465;
$L__BB7_171:
	bar.warp.sync 	-1;
	add.s32 	%r1471, %r1, 1152;
	setp.ge.s32 	%p127, %r1471, %r243;
	@%p127 bra 	$L__BB7_173;
	ld.param.u32 	%r1619, [_ZN3cub18CUB_300001_SM_10006detail10radix_sort29DeviceRadixSortOnesweepKernelINS1_5radix10policy_hubIjNS0_8NullTypeEyE10Policy1000ELNS0_9SortOrderE0EjS6_yiiNS1_21identity_decomposer_tEEEvPT5_SC_PT3_PKSD_PT1_PKSH_PT2_PKSL_T4_iiT6__param_9];
	ld.shared.u32 	%r1472, [%r121+4608];
	shr.u32 	%r1473, %r1472, %r1619;
	and.b32  	%r1474, %r1473, %r82;
	shl.b32 	%r1475, %r1474, 3;
	add.s32 	%r1477, %r1306, %r1475;
	ld.shared.u64 	%rd167, [%r1477+29184];
	add.s64 	%rd168, %rd167, %rd6;
	shl.b64 	%rd169, %rd168, 2;
	add.s64 	%rd170, %rd5, %rd169;
	st.global.u32 	[%rd170+4608], %r1472;
$L__BB7_173:
	bar.warp.sync 	-1;
	add.s32 	%r1478, %r1, 1536;
	setp.ge.s32 	%p128, %r1478, %r243;
	@%p128 bra 	$L__BB7_175;
	ld.param.u32 	%r1620, [_ZN3cub18CUB_300001_SM_10006detail10radix_sort29DeviceRadixSortOnesweepKernelINS1_5radix10policy_hubIjNS0_8NullTypeEyE10Policy1000ELNS0_9SortOrderE0EjS6_yiiNS1_21identity_decomposer_tEEEvPT5_SC_PT3_PKSD_PT1_PKSH_PT2_PKSL_T4_iiT6__param_9];
	ld.shared.u32 	%r1479, [%r121+6144];
	shr.u32 	%r1480, %r1479, %r1620;
	and.b32  	%r1481, %r1480, %r82;
	shl.b32 	%r1482, %r1481, 3;
	add.s32 	%r1484, %r1306, %r1482;
	ld.shared.u64 	%rd171, [%r1484+29184];
	add.s64 	%rd172, %rd171, %rd6;
	shl.b64 	%rd173, %rd172, 2;
	add.s64 	%rd174, %rd5, %rd173;
	st.global.u32 	[%rd174+6144], %r1479;
$L__BB7_175:
	bar.warp.sync 	-1;
	add.s32 	%r1485, %r1, 1920;
	setp.ge.s32 	%p129, %r1485, %r243;
	@%p129 bra 	$L__BB7_177;
	ld.param.u32 	%r1621, [_ZN3cub18CUB_300001_SM_10006detail10radix_sort29DeviceRadixSortOnesweepKernelINS1_5radix10policy_hubIjNS0_8NullTypeEyE10Policy1000ELNS0_9SortOrderE0EjS6_yiiNS1_21identity_decomposer_tEEEvPT5_SC_PT3_PKSD_PT1_PKSH_PT2_PKSL_T4_iiT6__param_9];
	ld.shared.u32 	%r1486, [%r121+7680];
	shr.u32 	%r1487, %r1486, %r1621;
	and.b32  	%r1488, %r1487, %r82;
	shl.b32 	%r1489, %r1488, 3;
	add.s32 	%r1491, %r1306, %r1489;
	ld.shared.u64 	%rd175, [%r1491+29184];
	add.s64 	%rd176, %rd175, %rd6;
	shl.b64 	%rd177, %rd176, 2;
	add.s64 	%rd178, %rd5, %rd177;
	st.global.u32 	[%rd178+7680], %r1486;
$L__BB7_177:
	bar.warp.sync 	-1;
	add.s32 	%r1492, %r1, 2304;
	setp.ge.s32 	%p130, %r1492, %r243;
	@%p130 bra 	$L__BB7_179;
	ld.param.u32 	%r1622, [_ZN3cub18CUB_300001_SM_10006detail10radix_sort29DeviceRadixSortOnesweepKernelINS1_5radix10policy_hubIjNS0_8NullTypeEyE10Policy1000ELNS0_9SortOrderE0EjS6_yiiNS1_21identity_decomposer_tEEEvPT5_SC_PT3_PKSD_PT1_PKSH_PT2_PKSL_T4_iiT6__param_9];
	ld.shared.u32 	%r1493, [%r121+9216];
	shr.u32 	%r1494, %r1493, %r1622;
	and.b32  	%r1495, %r1494, %r82;
	shl.b32 	%r1496, %r1495, 3;
	add.s32 	%r1498, %r1306, %r1496;
	ld.shared.u64 	%rd179, [%r1498+29184];
	add.s64 	%rd180, %rd179, %rd6;
	shl.b64 	%rd181, %rd180, 2;
	add.s64 	%rd182, %rd5, %rd181;
	st.global.u32 	[%rd182+9216], %r1493;
$L__BB7_179:
	bar.warp.sync 	-1;
	add.s32 	%r1499, %r1, 2688;
	setp.ge.s32 	%p131, %r1499, %r243;
	@%p131 bra 	$L__BB7_181;
	ld.param.u32 	%r1623, [_ZN3cub18CUB_300001_SM_10006detail10radix_sort29DeviceRadixSortOnesweepKernelINS1_5radix10policy_hubIjNS0_8NullTypeEyE10Policy1000ELNS0_9SortOrderE0EjS6_yiiNS1_21identity_decomposer_tEEEvPT5_SC_PT3_PKSD_PT1_PKSH_PT2_PKSL_T4_iiT6__param_9];
	ld.shared.u32 	%r1500, [%r121+10752];
	shr.u32 	%r1501, %r1500, %r1623;
	and.b32  	%r1502, %r1501, %r82;
	shl.b32 	%r1503, %r1502, 3;
	add.s32 	%r1505, %r1306, %r1503;
	ld.shared.u64 	%rd183, [%r1505+29184];
	add.s64 	%rd184, %rd183, %rd6;
	shl.b64 	%rd185, %rd184, 2;
	add.s64 	%rd186, %rd5, %rd185;
	st.global.u32 	[%rd186+10752], %r1500;
$L__BB7_181:
	bar.warp.sync 	-1;
	or.b32  	%r1506, %r1, 3072;
	setp.ge.s32 	%p132, %r1506, %r243;
	@%p132 bra 	$L__BB7_183;
	ld.param.u32 	%r1624, [_ZN3cub18CUB_300001_SM_10006detail10radix_sort29DeviceRadixSortOnesweepKernelINS1_5radix10policy_hubIjNS0_8NullTypeEyE10Policy1000ELNS0_9SortOrderE0EjS6_yiiNS1_21identity_decomposer_tEEEvPT5_SC_PT3_PKSD_PT1_PKSH_PT2_PKSL_T4_iiT6__param_9];
	ld.shared.u32 	%r1507, [%r121+12288];
	shr.u32 	%r1508, %r1507, %r1624;
	and.b32  	%r1509, %r1508, %r82;
	shl.b32 	%r1510, %r1509, 3;
	add.s32 	%r1512, %r1306, %r1510;
	ld.shared.u64 	%rd187, [%r1512+29184];
	add.s64 	%rd188, %rd187, %rd6;
	shl.b64 	%rd189, %rd188, 2;
	add.s64 	%rd190, %rd5, %rd189;
	st.global.u32 	[%rd190+12288], %r1507;
$L__BB7_183:
	bar.warp.sync 	-1;
	add.s32 	%r1513, %r1, 3456;
	setp.ge.s32 	%p133, %r1513, %r243;
	@%p133 bra 	$L__BB7_185;
	ld.param.u32 	%r1625, [_ZN3cub18CUB_300001_SM_10006detail10radix_sort29DeviceRadixSortOnesweepKernelINS1_5radix10policy_hubIjNS0_8NullTypeEyE10Policy1000ELNS0_9SortOrderE0EjS6_yiiNS1_21identity_decomposer_tEEEvPT5_SC_PT3_PKSD_PT1_PKSH_PT2_PKSL_T4_iiT6__param_9];
	ld.shared.u32 	%r1514, [%r121+13824];
	shr.u32 	%r1515, %r1514, %r1625;
	and.b32  	%r1516, %r1515, %r82;
	shl.b32 	%r1517, %r1516, 3;
	add.s32 	%r1519, %r1306, %r1517;
	ld.shared.u64 	%rd191, [%r1519+29184];
	add.s64 	%rd192, %rd191, %rd6;
	shl.b64 	%rd193, %rd192, 2;
	add.s64 	%rd194, %rd5, %rd193;
	st.global.u32 	[%rd194+13824], %r1514;
$L__BB7_185:
	bar.warp.sync 	-1;
	add.s32 	%r1520, %r1, 3840;
	setp.ge.s32 	%p134, %r1520, %r243;
	@%p134 bra 	$L__BB7_187;
	ld.param.u32 	%r1626, [_ZN3cub18CUB_300001_SM_10006detail10radix_sort29DeviceRadixSortOnesweepKernelINS1_5radix10policy_hubIjNS0_8NullTypeEyE10Policy1000ELNS0_9SortOrderE0EjS6_yiiNS1_21identity_decomposer_tEEEvPT5_SC_PT3_PKSD_PT1_PKSH_PT2_PKSL_T4_iiT6__param_9];
	ld.shared.u32 	%r1521, [%r121+15360];
	shr.u32 	%r1522, %r1521, %r1626;
	and.b32  	%r1523, %r1522, %r82;
	shl.b32 	%r1524, %r1523, 3;
	add.s32 	%r1526, %r1306, %r1524;
	ld.shared.u64 	%rd195, [%r1526+29184];
	add.s64 	%rd196, %rd195, %rd6;
	shl.b64 	%rd197, %rd196, 2;
	add.s64 	%rd198, %rd5, %rd197;
	st.global.u32 	[%rd198+15360], %r1521;
$L__BB7_187:
	bar.warp.sync 	-1;
	add.s32 	%r1527, %r1, 4224;
	setp.ge.s32 	%p135, %r1527, %r243;
	@%p135 bra 	$L__BB7_189;
	ld.param.u32 	%r1627, [_ZN3cub18CUB_300001_SM_10006detail10radix_sort29DeviceRadixSortOnesweepKernelINS1_5radix10policy_hubIjNS0_8NullTypeEyE10Policy1000ELNS0_9SortOrderE0EjS6_yiiNS1_21identity_decomposer_tEEEvPT5_SC_PT3_PKSD_PT1_PKSH_PT2_PKSL_T4_iiT6__param_9];
	ld.shared.u32 	%r1528, [%r121+16896];
	shr.u32 	%r1529, %r1528, %r1627;
	and.b32  	%r1530, %r1529, %r82;
	shl.b32 	%r1531, %r1530, 3;
	add.s32 	%r1533, %r1306, %r1531;
	ld.shared.u64 	%rd199, [%r1533+29184];
	add.s64 	%rd200, %rd199, %rd6;
	shl.b64 	%rd201, %rd200, 2;
	add.s64 	%rd202, %rd5, %rd201;
	st.global.u32 	[%rd202+16896], %r1528;
$L__BB7_189:
	bar.warp.sync 	-1;
	add.s32 	%r1534, %r1, 4608;
	setp.ge.s32 	%p136, %r1534, %r243;
	@%p136 bra 	$L__BB7_191;
	ld.param.u32 	%r1628, [_ZN3cub18CUB_300001_SM_10006detail10radix_sort29DeviceRadixSortOnesweepKernelINS1_5radix10policy_hubIjNS0_8NullTypeEyE10Policy1000ELNS0_9SortOrderE0EjS6_yiiNS1_21identity_decomposer_tEEEvPT5_SC_PT3_PKSD_PT1_PKSH_PT2_PKSL_T4_iiT6__param_9];
	ld.shared.u32 	%r1535, [%r121+18432];
	shr.u32 	%r1536, %r1535, %r1628;
	and.b32  	%r1537, %r1536, %r82;
	shl.b32 	%r1538, %r1537, 3;
	add.s32 	%r1540, %r1306, %r1538;
	ld.shared.u64 	%rd203, [%r1540+29184];
	add.s64 	%rd204, %rd203, %rd6;
	shl.b64 	%rd205, %rd204, 2;
	add.s64 	%rd206, %rd5, %rd205;
	st.global.u32 	[%rd206+18432], %r1535;
$L__BB7_191:
	bar.warp.sync 	-1;
	add.s32 	%r1541, %r1, 4992;
	setp.ge.s32 	%p137, %r1541, %r243;
	@%p137 bra 	$L__BB7_193;
	ld.param.u32 	%r1629, [_ZN3cub18CUB_300001_SM_10006detail10radix_sort29DeviceRadixSortOnesweepKernelINS1_5radix10policy_hubIjNS0_8NullTypeEyE10Policy1000ELNS0_9SortOrderE0EjS6_yiiNS1_21identity_decomposer_tEEEvPT5_SC_PT3_PKSD_PT1_PKSH_PT2_PKSL_T4_iiT6__param_9];
	ld.shared.u32 	%r1542, [%r121+19968];
	shr.u32 	%r1543, %r1542, %r1629;
	and.b32  	%r1544, %r1543, %r82;
	shl.b32 	%r1545, %r1544, 3;
	add.s32 	%r1547, %r1306, %r1545;
	ld.shared.u64 	%rd207, [%r1547+29184];
	add.s64 	%rd208, %rd207, %rd6;
	shl.b64 	%rd209, %rd208, 2;
	add.s64 	%rd210, %rd5, %rd209;
	st.global.u32 	[%rd210+19968], %r1542;
$L__BB7_193:
	bar.warp.sync 	-1;
	add.s32 	%r1548, %r1, 5376;
	setp.ge.s32 	%p138, %r1548, %r243;
	@%p138 bra 	$L__BB7_195;
	ld.param.u32 	%r1630, [_ZN3cub18CUB_300001_SM_10006detail10radix_sort29DeviceRadixSortOnesweepKernelINS1_5radix10policy_hubIjNS0_8NullTypeEyE10Policy1000ELNS0_9SortOrderE0EjS6_yiiNS1_21identity_decomposer_tEEEvPT5_SC_PT3_PKSD_PT1_PKSH_PT2_PKSL_T4_iiT6__param_9];
	ld.shared.u32 	%r1549, [%r121+21504];
	shr.u32 	%r1550, %r1549, %r1630;
	and.b32  	%r1551, %r1550, %r82;
	shl.b32 	%r1552, %r1551, 3;
	add.s32 	%r1554, %r1306, %r1552;
	ld.shared.u64 	%rd211, [%r1554+29184];
	add.s64 	%rd212, %rd211, %rd6;
	shl.b64 	%rd213, %rd212, 2;
	add.s64 	%rd214, %rd5, %rd213;
	st.global.u32 	[%rd214+21504], %r1549;
$L__BB7_195:
	bar.warp.sync 	-1;
	add.s32 	%r1555, %r1, 5760;
	setp.ge.s32 	%p139, %r1555, %r243;
	@%p139 bra 	$L__BB7_197;
	ld.param.u32 	%r1631, [_ZN3cub18CUB_300001_SM_10006detail10radix_sort29DeviceRadixSortOnesweepKernelINS1_5radix10policy_hubIjNS0_8NullTypeEyE10Policy1000ELNS0_9SortOrderE0EjS6_yiiNS1_21identity_decomposer_tEEEvPT5_SC_PT3_PKSD_PT1_PKSH_PT2_PKSL_T4_iiT6__param_9];
	ld.shared.u32 	%r1556, [%r121+23040];
	shr.u32 	%r1557, %r1556, %r1631;
	and.b32  	%r1558, %r1557, %r82;
	shl.b32 	%r1559, %r1558, 3;
	add.s32 	%r1561, %r1306, %r1559;
	ld.shared.u64 	%rd215, [%r1561+29184];
	add.s64 	%rd216, %rd215, %rd6;
	shl.b64 	%rd217, %rd216, 2;
	add.s64 	%rd218, %rd5, %rd217;
	st.global.u32 	[%rd218+23040], %r1556;
$L__BB7_197:
	bar.warp.sync 	-1;
	or.b32  	%r1562, %r1, 6144;
	setp.ge.s32 	%p140, %r1562, %r243;
	@%p140 bra 	$L__BB7_199;
	ld.param.u32 	%r1632, [_ZN3cub18CUB_300001_SM_10006detail10radix_sort29DeviceRadixSortOnesweepKernelINS1_5radix10policy_hubIjNS0_8NullTypeEyE10Policy1000ELNS0_9SortOrderE0EjS6_yiiNS1_21identity_decomposer_tEEEvPT5_SC_PT3_PKSD_PT1_PKSH_PT2_PKSL_T4_iiT6__param_9];
	ld.shared.u32 	%r1563, [%r121+24576];
	shr.u32 	%r1564, %r1563, %r1632;
	and.b32  	%r1565, %r1564, %r82;
	shl.b32 	%r1566, %r1565, 3;
	add.s32 	%r1568, %r1306, %r1566;
	ld.shared.u64 	%rd219, [%r1568+29184];
	add.s64 	%rd220, %rd219, %rd6;
	shl.b64 	%rd221, %rd220, 2;
	add.s64 	%rd222, %rd5, %rd221;
	st.global.u32 	[%rd222+24576], %r1563;
$L__BB7_199:
	bar.warp.sync 	-1;
	add.s32 	%r1569, %r1, 6528;
	setp.ge.s32 	%p141, %r1569, %r243;
	@%p141 bra 	$L__BB7_201;
	ld.param.u32 	%r1633, [_ZN3cub18CUB_300001_SM_10006detail10radix_sort29DeviceRadixSortOnesweepKernelINS1_5radix10policy_hubIjNS0_8NullTypeEyE10Policy1000ELNS0_9SortOrderE0EjS6_yiiNS1_21identity_decomposer_tEEEvPT5_SC_PT3_PKSD_PT1_PKSH_PT2_PKSL_T4_iiT6__param_9];
	ld.shared.u32 	%r1570, [%r121+26112];
	shr.u32 	%r1571, %r1570, %r1633;
	and.b32  	%r1572, %r1571, %r82;
	shl.b32 	%r1573, %r1572, 3;
	add.s32 	%r1575, %r1306, %r1573;
	ld.shared.u64 	%rd223, [%r1575+29184];
	add.s64 	%rd224, %rd223, %rd6;
	shl.b64 	%rd225, %rd224, 2;
	add.s64 	%rd226, %rd5, %rd225;
	st.global.u32 	[%rd226+26112], %r1570;
$L__BB7_201:
	ld.param.u32 	%r1634, [_ZN3cub18CUB_300001_SM_10006detail10radix_sort29DeviceRadixSortOnesweepKernelINS1_5radix10policy_hubIjNS0_8NullTypeEyE10Policy1000ELNS0_9SortOrderE0EjS6_yiiNS1_21identity_decomposer_tEEEvPT5_SC_PT3_PKSD_PT1_PKSH_PT2_PKSL_T4_iiT6__param_9];
	bar.warp.sync 	-1;
	add.s32 	%r1576, %r1, 6912;
	ld.shared.u32 	%r244, [%r121+27648];
	shr.u32 	%r1577, %r244, %r1634;
	and.b32  	%r1578, %r1577, %r82;
	shl.b32 	%r1579, %r1578, 3;
	add.s32 	%r1581, %r1306, %r1579;
	ld.shared.u64 	%rd227, [%r1581+29184];
	add.s64 	%rd16, %rd227, %rd6;
	setp.ge.s32 	%p142, %r1576, %r243;
	@%p142 bra 	$L__BB7_203;
	shl.b64 	%rd228, %rd16, 2;
	add.s64 	%rd229, %rd5, %rd228;
	st.global.u32 	[%rd229+27648], %r244;
$L__BB7_203:
	bar.warp.sync 	-1;
$L__BB7_204:
	ret;

}


// ===== COMPILED SASS (sm_100) =====

	.target	sm_100

	.elftype	@"ET_EXEC"


//--------------------- .note.nv.tkinfo           --------------------------
	.section	.note.nv.tkinfo,"",@"SHT_NOTE"
	.sectionflags	@"SHF_NOTE_NV_TKINFO"
	.tkinfo
        /*0018*/ 	.word	0x00000002
        /*0030*/ 	.string	""
        /*0030*/ 	.string	"ptxas"
        /*0030*/ 	.string	"Cuda compilation tools, release 13.0, V13.0.88"
        /*0030*/ 	.string	"Build cuda_13.0.r13.0/compiler.36424714_0"
        /*0030*/ 	.string	"-arch sm_100 -m 64 "



//--------------------- .note.nv.cuinfo           --------------------------
	.section	.note.nv.cuinfo,"",@"SHT_NOTE"
	.sectionflags	@"SHF_NOTE_NV_CUINFO"
        /*0018*/ 	.short	0x0002
        /*001a*/ 	.short	0x0064
        /*001c*/ 	.short	0x0082
	.zero		2


//--------------------- .nv.info                  --------------------------
	.section	.nv.info,"",@"SHT_CUDA_INFO"
	.align	4


	//----- nvinfo : EIATTR_REGCOUNT
	.align		4
        /*0000*/ 	.byte	0x04, 0x2f
        /*0002*/ 	.short	(.L_46 - .L_45)
	.align		4
.L_45:
        /*0004*/ 	.word	index@(_Z16computeLocalHistPjiPiii)
        /*0008*/ 	.word	0x0000000c


	//----- nvinfo : EIATTR_FRAME_SIZE
	.align		4
.L_46:
        /*000c*/ 	.byte	0x04, 0x11
        /*000e*/ 	.short	(.L_48 - .L_47)
	.align		4
.L_47:
        /*0010*/ 	.word	index@(_Z16computeLocalHistPjiPiii)
        /*0014*/ 	.word	0x00000000


	//----- nvinfo : EIATTR_REGCOUNT
	.align		4
.L_48:
        /*0018*/ 	.byte	0x04, 0x2f
        /*001a*/ 	.short	(.L_50 - .L_49)
	.align		4
.L_49:
        /*001c*/ 	.word	index@(_Z12addBlkKernelPiiS_)
        /*0020*/ 	.word	0x0000000c


	//----- nvinfo : EIATTR_FRAME_SIZE
	.align		4
.L_50:
        /*0024*/ 	.byte	0x04, 0x11
        /*0026*/ 	.short	(.L_52 - .L_51)
	.align		4
.L_51:
        /*0028*/ 	.word	index@(_Z12addBlkKernelPiiS_)
        /*002c*/ 	.word	0x00000000


	//----- nvinfo : EIATTR_REGCOUNT
	.align		4
.L_52:
        /*0030*/ 	.byte	0x04, 0x2f
        /*0032*/ 	.short	(.L_54 - .L_53)
	.align		4
.L_53:
        /*0034*/ 	.word	index@(_Z13scanBlkKernelPiiS_S_)
        /*0038*/ 	.word	0x0000000c


	//----- nvinfo : EIATTR_FRAME_SIZE
	.align		4
.L_54:
        /*003c*/ 	.byte	0x04, 0x11
        /*003e*/ 	.short	(.L_56 - .L_55)
	.align		4
.L_55:
        /*0040*/ 	.word	index@(_Z13scanBlkKernelPiiS_S_)
        /*0044*/ 	.word	0x00000000


	//----- nvinfo : EIATTR_REGCOUNT
	.align		4
.L_56:
        /*0048*/ 	.byte	0x04, 0x2f
        /*004a*/ 	.short	(.L_58 - .L_57)
	.align		4
.L_57:
        /*004c*/ 	.word	index@(_ZN3cub18CUB_300001_SM_10006detail11EmptyKernelIvEEvv)
        /*0050*/ 	.word	0x00000004


	//----- nvinfo : EIATTR_FRAME_SIZE
	.align		4
.L_58:
        /*0054*/ 	.byte	0x04, 0x11
        /*0056*/ 	.short	(.L_60 - .L_59)
	.align		4
.L_59:
        /*0058*/ 	.word	index@(_ZN3cub18CUB_300001_SM_10006detail11EmptyKernelIvEEvv)
        /*005c*/ 	.word	0x00000000


	//----- nvinfo : EIATTR_REGCOUNT
	.align		4
.L_60:
        /*0060*/ 	.byte	0x04, 0x2f
        /*0062*/ 	.short	(.L_62 - .L_61)
	.align		4
.L_61:
        /*0064*/ 	.word	index@(_ZN3cub18CUB_300001_SM_10006detail10radix_sort31DeviceRadixSortSingleTileKernelINS1_5radix10policy_hubIjNS0_8NullTypeEyE10Policy1000ELNS0_9SortOrderE0EjS6_yNS1_21identity_decomposer_tEEEvPKT1_PSB_PKT2_PSF_T3_iiT4_)
        /*0068*/ 	.word	0x0000007f


	//----- nvinfo : EIATTR_FRAME_SIZE
	.align		4
.L_62:
        /*006c*/ 	.byte	0x04, 0x11
        /*006e*/ 	.short	(.L_64 - .L_63)
	.align		4
.L_63:
        /*0070*/ 	.word	index@(_ZN3cub18CUB_300001_SM_10006detail10radix_sort31DeviceRadixSortSingleTileKernelINS1_5radix10policy_hubIjNS0_8NullTypeEyE10Policy1000ELNS0_9SortOrderE0EjS6_yNS1_21identity_decomposer_tEEEvPKT1_PSB_PKT2_PSF_T3_iiT4_)
        /*0074*/ 	.word	0x00000000


	//----- nvinfo : EIATTR_REGCOUNT
	.align		4
.L_64:
        /*0078*/ 	.byte	0x04, 0x2f
        /*007a*/ 	.short	(.L_66 - .L_65)
	.align		4
.L_65:
        /*007c*/ 	.word	index@(_ZN3cub18CUB_300001_SM_10006detail10radix_sort30DeviceRadixSortHistogramKernelINS1_5radix10policy_hubIjNS0_8NullTypeEyE10Policy1000ELNS0_9SortOrderE0EjyNS1_21identity_decomposer_tEEEvPT2_PKT1_SB_iiT3_)
        /*0080*/ 	.word	0x00000020


	//----- nvinfo : EIATTR_FRAME_SIZE
	.align		4
.L_66:
        /*0084*/ 	.byte	0x04, 0x11
        /*0086*/ 	.short	(.L_68 - .L_67)
	.align		4
.L_67:
        /*0088*/ 	.word	index@(_ZN3cub18CUB_300001_SM_10006detail10radix_sort30DeviceRadixSortHistogramKernelINS1_5radix10policy_hubIjNS0_8NullTypeEyE10Policy1000ELNS0_9SortOrderE0EjyNS1_21identity_decomposer_tEEEvPT2_PKT1_SB_iiT3_)
        /*008c*/ 	.word	0x00000000


	//----- nvinfo : EIATTR_REGCOUNT
	.align		4
.L_68:
        /*0090*/ 	.byte	0x04, 0x2f
        /*0092*/ 	.short	(.L_70 - .L_69)
	.align		4
.L_69:
        /*0094*/ 	.word	index@(_ZN3cub18CUB_300001_SM_10006detail10radix_sort33DeviceRadixSortExclusiveSumKernelINS1_5radix10policy_hubIjNS0_8NullTypeEyE10Policy1000EyEEvPT0_)
        /*0098*/ 	.word	0x00000020


	//----- nvinfo : EIATTR_FRAME_SIZE
	.align		4
.L_70:
        /*009c*/ 	.byte	0x04, 0x11
        /*009e*/ 	.short	(.L_72 - .L_71)
	.align		4
.L_71:
        /*00a0*/ 	.word	index@(_ZN3cub18CUB_300001_SM_10006detail10radix_sort33DeviceRadixSortExclusiveSumKernelINS1_5radix10policy_hubIjNS0_8NullTypeEyE10Policy1000EyEEvPT0_)
        /*00a4*/ 	.word	0x00000000


	//----- nvinfo : EIATTR_REGCOUNT
	.align		4
.L_72:
        /*00a8*/ 	.byte	0x04, 0x2f
        /*00aa*/ 	.short	(.L_74 - .L_73)
	.align		4
.L_73:
        /*00ac*/ 	.word	index@(_ZN3cub18CUB_300001_SM_10006detail10radix_sort29DeviceRadixSortOnesweepKernelINS1_5radix10policy_hubIjNS0_8NullTypeEyE10Policy1000ELNS0_9SortOrderE0EjS6_yiiNS1_21identity_decomposer_tEEEvPT5_SC_PT3_PKSD_PT1_PKSH_PT2_PKSL_T4_iiT6_)
        /*00b0*/ 	.word	0x00000050


	//----- nvinfo : EIATTR_FRAME_SIZE
	.align		4
.L_74:
        /*00b4*/ 	.byte	0x04, 0x11
        /*00b6*/ 	.short	(.L_76 - .L_75)
	.align		4
.L_75:
        /*00b8*/ 	.word	index@(_ZN3cub18CUB_300001_SM_10006detail10radix_sort29DeviceRadixSortOnesweepKernelINS1_5radix10policy_hubIjNS0_8NullTypeEyE10Policy1000ELNS0_9SortOrderE0EjS6_yiiNS1_21identity_decomposer_tEEEvPT5_SC_PT3_PKSD_PT1_PKSH_PT2_PKSL_T4_iiT6_)
        /*00bc*/ 	.word	0x00000010


	//----- nvinfo : EIATTR_MIN_STACK_SIZE
	.align		4
.L_76:
        /*00c0*/ 	.byte	0x04, 0x12
        /*00c2*/ 	.short	(.L_78 - .L_77)
	.align		4
.L_77:
        /*00c4*/ 	.word	index@(_ZN3cub18CUB_300001_SM_10006detail10radix_sort29DeviceRadixSortOnesweepKernelINS1_5radix10policy_hubIjNS0_8NullTypeEyE10Policy1000ELNS0_9SortOrderE0EjS6_yiiNS1_21identity_decomposer_tEEEvPT5_SC_PT3_PKSD_PT1_PKSH_PT2_PKSL_T4_iiT6_)
        /*00c8*/ 	.word	0x00000010


	//----- nvinfo : EIATTR_MIN_STACK_SIZE
	.align		4
.L_78:
        /*00cc*/ 	.byte	0x04, 0x12
        /*00ce*/ 	.short	(.L_80 - .L_79)
	.align		4
.L_79:
        /*00d0*/ 	.word	index@(_ZN3cub18CUB_300001_SM_10006detail10radix_sort33DeviceRadixSortExclusiveSumKernelINS1_5radix10policy_hubIjNS0_8NullTypeEyE10Policy1000EyEEvPT0_)
        /*00d4*/ 	.word	0x00000000


	//----- nvinfo : EIATTR_MIN_STACK_SIZE
	.align		4
.L_80:
        /*00d8*/ 	.byte	0x04, 0x12
        /*00da*/ 	.short	(.L_82 - .L_81)
	.align		4
.L_81:
        /*00dc*/ 	.word	index@(_ZN3cub18CUB_300001_SM_10006detail10radix_sort30DeviceRadixSortHistogramKernelINS1_5radix10policy_hubIjNS0_8NullTypeEyE10Policy1000ELNS0_9SortOrderE0EjyNS1_21identity_decomposer_tEEEvPT2_PKT1_SB_iiT3_)
        /*00e0*/ 	.word	0x00000000


	//----- nvinfo : EIATTR_MIN_STACK_SIZE
	.align		4
.L_82:
        /*00e4*/ 	.byte	0x04, 0x12
        /*00e6*/ 	.short	(.L_84 - .L_83)
	.align		4
.L_83:
        /*00e8*/ 	.word	index@(_ZN3cub18CUB_300001_SM_10006detail10radix_sort31DeviceRadixSortSingleTileKernelINS1_5radix10policy_hubIjNS0_8NullTypeEyE10Policy1000ELNS0_9SortOrderE0EjS6_yNS1_21identity_decomposer_tEEEvPKT1_PSB_PKT2_PSF_T3_iiT4_)
        /*00ec*/ 	.word	0x00000000


	//----- nvinfo : EIATTR_MIN_STACK_SIZE
	.align		4
.L_84:
        /*00f0*/ 	.byte	0x04, 0x12
        /*00f2*/ 	.short	(.L_86 - .L_85)
	.align		4
.L_85:
        /*00f4*/ 	.word	index@(_ZN3cub18CUB_300001_SM_10006detail11EmptyKernelIvEEvv)
        /*00f8*/ 	.word	0x00000000


	//----- nvinfo : EIATTR_MIN_STACK_SIZE
	.align		4
.L_86:
        /*00fc*/ 	.byte	0x04, 0x12
        /*00fe*/ 	.short	(.L_88 - .L_87)
	.align		4
.L_87:
        /*0100*/ 	.word	index@(_Z13scanBlkKernelPiiS_S_)
        /*0104*/ 	.word	0x00000000


	//----- nvinfo : EIATTR_MIN_STACK_SIZE
	.align		4
.L_88:
        /*0108*/ 	.byte	0x04, 0x12
        /*010a*/ 	.short	(.L_90 - .L_89)
	.align		4
.L_89:
        /*010c*/ 	.word	index@(_Z12addBlkKernelPiiS_)
        /*0110*/ 	.word	0x00000000


	//----- nvinfo : EIATTR_MIN_STACK_SIZE
	.align		4
.L_90:
        /*0114*/ 	.byte	0x04, 0x12
        /*0116*/ 	.short	(.L_92 - .L_91)
	.align		4
.L_91:
        /*0118*/ 	.word	index@(_Z16computeLocalHistPjiPiii)
        /*011c*/ 	.word	0x00000000
.L_92:


//--------------------- .nv.compat                --------------------------
	.section	.nv.compat,"",@"SHT_CUDA_COMPAT_INFO"
	.align	4
        /*0000*/ 	.byte	0x02, 0x09, 0x00, 0x00, 0x02, 0x02, 0x01, 0x00, 0x02, 0x05, 0x05, 0x00, 0x03, 0x07, 0x01, 0x01
        /*0010*/ 	.byte	0x02, 0x03, 0x00, 0x00, 0x02, 0x06, 0x01, 0x00, 0x04, 0x0b, 0x08, 0x00, 0x09, 0x00, 0x00, 0x00
        /*0020*/ 	.byte	0x00, 0x00, 0x00, 0x00


//--------------------- .nv.info._ZN3cub18CUB_300001_SM_10006detail10radix_sort29DeviceRadixSortOnesweepKernelINS1_5radix10policy_hubIjNS0_8NullTypeEyE10Policy1000ELNS0_9SortOrderE0EjS6_yiiNS1_21identity_decomposer_tEEEvPT5_SC_PT3_PKSD_PT1_PKSH_PT2_PKSL_T4_iiT6_ --------------------------
	.section	.nv.info._ZN3cub18CUB_300001_SM_10006detail10radix_sort29DeviceRadixSortOnesweepKernelINS1_5radix10policy_hubIjNS0_8NullTypeEyE10Policy1000ELNS0_9SortOrderE0EjS6_yiiNS1_21identity_decomposer_tEEEvPT5_SC_PT3_PKSD_PT1_PKSH_PT2_PKSL_T4_iiT6_,"",@"SHT_CUDA_INFO"
	.sectionflags	@""
	.align	4


	//----- nvinfo : EIATTR_CUDA_API_VERSION
	.align		4
        /*0000*/ 	.byte	0x04, 0x37
        /*0002*/ 	.short	(.L_94 - .L_93)
.L_93:
        /*0004*/ 	.word	0x00000082


	//----- nvinfo : EIATTR_KPARAM_INFO
	.align		4
.L_94:
        /*0008*/ 	.byte	0x04, 0x17
        /*000a*/ 	.short	(.L_96 - .L_95)
.L_95:
        /*000c*/ 	.word	0x00000000
        /*0010*/ 	.short	0x000b
        /*0012*/ 	.short	0x004c
        /*0014*/ 	.byte	0x00, 0xf0, 0x05, 0x00


	//----- nvinfo : EIATTR_KPARAM_INFO
	.align		4
.L_96:
        /*0018*/ 	.byte	0x04, 0x17
        /*001a*/ 	.short	(.L_98 - .L_97)
.L_97:
        /*001c*/ 	.word	0x00000000
        /*0020*/ 	.short	0x000a
        /*0022*/ 	.short	0x0048
        /*0024*/ 	.byte	0x00, 0xf0, 0x11, 0x00


	//----- nvinfo : EIATTR_KPARAM_INFO
	.align		4
.L_98:
        /*0028*/ 	.byte	0x04, 0x17
        /*002a*/ 	.short	(.L_100 - .L_99)
.L_99:
        /*002c*/ 	.word	0x00000000
        /*0030*/ 	.short	0x0009
        /*0032*/ 	.short	0x0044
        /*0034*/ 	.byte	0x00, 0xf0, 0x11, 0x00


	//----- nvinfo : EIATTR_KPARAM_INFO
	.align		4
.L_100:
        /*0038*/ 	.byte	0x04, 0x17
        /*003a*/ 	.short	(.L_102 - .L_101)
.L_101:
        /*003c*/ 	.word	0x00000000
        /*0040*/ 	.short	0x0008
        /*0042*/ 	.short	0x0040
        /*0044*/ 	.byte	0x00, 0xf0, 0x11, 0x00


	//----- nvinfo : EIATTR_KPARAM_INFO
	.align		4
.L_102:
        /*0048*/ 	.byte	0x04, 0x17
        /*004a*/ 	.short	(.L_104 - .L_103)
.L_103:
        /*004c*/ 	.word	0x00000000
        /*0050*/ 	.short	0x0007
        /*0052*/ 	.short	0x0038
        /*0054*/ 	.byte	0x00, 0xf5, 0x21, 0x00


	//----- nvinfo : EIATTR_KPARAM_INFO
	.align		4
.L_104:
        /*0058*/ 	.byte	0x04, 0x17
        /*005a*/ 	.short	(.L_106 - .L_105)
.L_105:
        /*005c*/ 	.word	0x00000000
        /*0060*/ 	.short	0x0006
        /*0062*/ 	.short	0x0030
        /*0064*/ 	.byte	0x00, 0xf5, 0x21, 0x00


	//----- nvinfo : EIATTR_KPARAM_INFO
	.align		4
.L_106:
        /*0068*/ 	.byte	0x04, 0x17
        /*006a*/ 	.short	(.L_108 - .L_107)
.L_107:
        /*006c*/ 	.word	0x00000000
        /*0070*/ 	.short	0x0005
        /*0072*/ 	.short	0x0028
        /*0074*/ 	.byte	0x00, 0xf5, 0x21, 0x00


	//----- nvinfo : EIATTR_KPARAM_INFO
	.align		4
.L_108:
        /*0078*/ 	.byte	0x04, 0x17
        /*007a*/ 	.short	(.L_110 - .L_109)
.L_109:
        /*007c*/ 	.word	0x00000000
        /*0080*/ 	.short	0x0004
        /*0082*/ 	.short	0x0020
        /*0084*/ 	.byte	0x00, 0xf5, 0x21, 0x00


	//----- nvinfo : EIATTR_KPARAM_INFO
	.align		4
.L_110:
        /*0088*/ 	.byte	0x04, 0x17
        /*008a*/ 	.short	(.L_112 - .L_111)
.L_111:
        /*008c*/ 	.word	0x00000000
        /*0090*/ 	.short	0x0003
        /*0092*/ 	.short	0x0018
        /*0094*/ 	.byte	0x00, 0xf5, 0x21, 0x00


	//----- nvinfo : EIATTR_KPARAM_INFO
	.align		4
.L_112:
        /*0098*/ 	.byte	0x04, 0x17
        /*009a*/ 	.short	(.L_114 - .L_113)
.L_113:
        /*009c*/ 	.word	0x00000000
        /*00a0*/ 	.short	0x0002
        /*00a2*/ 	.short	0x0010
        /*00a4*/ 	.byte	0x00, 0xf5, 0x21, 0x00


	//----- nvinfo : EIATTR_KPARAM_INFO
	.align		4
.L_114:
        /*00a8*/ 	.byte	0x04, 0x17
        /*00aa*/ 	.short	(.L_116 - .L_115)
.L_115:
        /*00ac*/ 	.word	0x00000000
        /*00b0*/ 	.short	0x0001
        /*00b2*/ 	.short	0x0008
        /*00b4*/ 	.byte	0x00, 0xf5, 0x21, 0x00


	//----- nvinfo : EIATTR_KPARAM_INFO
	.align		4
.L_116:
        /*00b8*/ 	.byte	0x04, 0x17
        /*00ba*/ 	.short	(.L_118 - .L_117)
.L_117:
        /*00bc*/ 	.word	0x00000000
        /*00c0*/ 	.short	0x0000
        /*00c2*/ 	.short	0x0000
        /*00c4*/ 	.byte	0x00, 0xf5, 0x21, 0x00


	//----- nvinfo : EIATTR_SPARSE_MMA_MASK
	.align		4
.L_118:
        /*00c8*/ 	.byte	0x03, 0x50
        /*00ca*/ 	.short	0x0000


	//----- nvinfo : EIATTR_MAXREG_COUNT
	.align		4
        /*00cc*/ 	.byte	0x03, 0x1b
        /*00ce*/ 	.short	0x00a8


	//----- nvinfo : EIATTR_NUM_BARRIERS
	.align		4
        /*00d0*/ 	.byte	0x02, 0x4c
        /*00d2*/ 	.byte	0x01
	.zero		1


	//----- nvinfo : EIATTR_ANNOTATIONS
	.align		4
        /*00d4*/ 	.byte	0x04, 0x55
        /*00d6*/ 	.short	(.L_120 - .L_119)


	//   ....[0]....
.L_119:
        /*00d8*/ 	.word	0x00000001
        /*00dc*/ 	.byte	0x40, 0x0e, 0x00, 0x00, 0x01, 0x00, 0x00, 0x00, 0x20, 0x10, 0x00, 0x00, 0x01, 0x00, 0x00, 0x00
        /*00ec*/ 	.byte	0xa0, 0x10, 0x00, 0x00, 0x01, 0x00, 0x00, 0x00, 0x00, 0x25, 0x00, 0x00, 0x01, 0x00, 0x00, 0x00
        /*00fc*/ 	.byte	0xc0, 0x39, 0x00, 0x00, 0x01, 0x00, 0x00, 0x00, 0x00, 0x3c, 0x00, 0x00, 0x01, 0x00, 0x00, 0x00
        /*010c*/ 	.byte	0x20, 0x52, 0x00, 0x00


	//----- nvinfo : EIATTR_MERCURY_ISA_VERSION
	.align		4
.L_120:
        /*0110*/ 	.byte	0x03, 0x5f
        /*0112*/ 	.short	0x0101


	//----- nvinfo : EIATTR_COOP_GROUP_MASK_REGIDS
	.align		4
        /*0114*/ 	.byte	0x04, 0x29
        /*0116*/ 	.short	(.L_122 - .L_121)


	//   ....[0]....
.L_121:
        /*0118*/ 	.word	0xffffffff


	//   ....[1]....
        /*011c*/ 	.word	0x05000000


	//   ....[2]....
        /*0120*/ 	.word	0xffffffff


	//   ....[3]....
        /*0124*/ 	.word	0xffffffff


	//   ....[4]....
        /*0128*/ 	.word	0xffffffff


	//   ....[5]....
        /*012c*/ 	.word	0xffffffff


	//   ....[6]....
        /*0130*/ 	.word	0xffffffff


	//   ....[7]....
        /*0134*/ 	.word	0xffffffff


	//   ....[8]....
        /*0138*/ 	.word	0xffffffff


	//   ....[9]....
        /*013c*/ 	.word	0xffffffff


	//   ....[10]....
        /*0140*/ 	.word	0xffffffff


	//   ....[11]....
        /*0144*/ 	.word	0xffffffff


	//   ....[12]....
        /*0148*/ 	.word	0xffffffff


	//   ....[13]....
        /*014c*/ 	.word	0xffffffff


	//   ....[14]....
        /*0150*/ 	.word	0xffffffff


	//   ....[15]....
        /*0154*/ 	.word	0xffffffff


	//   ....[16]....
        /*0158*/ 	.word	0xffffffff


	//   ....[17]....
        /*015c*/ 	.word	0xffffffff


	//   ....[18]....
        /*0160*/ 	.word	0xffffffff


	//   ....[19]....
        /*0164*/ 	.word	0xffffffff


	//   ....[20]....
        /*0168*/ 	.word	0xffffffff


	//   ....[21]....
        /*016c*/ 	.word	0xffffffff


	//   ....[22]....
        /*0170*/ 	.word	0xffffffff


	//   ....[23]....
        /*0174*/ 	.word	0xffffffff


	//   ....[24]....
        /*0178*/ 	.word	0xffffffff


	//   ....[25]....
        /*017c*/ 	.word	0xffffffff


	//   ....[26]....
        /*0180*/ 	.word	0xffffffff


	//   ....[27]....
        /*0184*/ 	.word	0xffffffff


	//   ....[28]....
        /*0188*/ 	.word	0xffffffff


	//   ....[29]....
        /*018c*/ 	.word	0xffffffff


	//   ....[30]....
        /*0190*/ 	.word	0xffffffff


	//   ....[31]....
        /*0194*/ 	.word	0xffffffff


	//   ....[32]....
        /*0198*/ 	.word	0xffffffff


	//   ....[33]....
        /*019c*/ 	.word	0xffffffff


	//   ....[34]....
        /*01a0*/ 	.word	0xffffffff


	//   ....[35]....
        /*01a4*/ 	.word	0xffffffff


	//   ....[36]....
        /*01a8*/ 	.word	0xffffffff


	//   ....[37]....
        /*01ac*/ 	.word	0xffffffff


	//   ....[38]....
        /*01b0*/ 	.word	0xffffffff


	//   ....[39]....
        /*01b4*/ 	.word	0xffffffff


	//   ....[40]....
        /*01b8*/ 	.word	0xffffffff


	//   ....[41]....
        /*01bc*/ 	.word	0xffffffff


	//   ....[42]....
        /*01c0*/ 	.word	0xffffffff


	//   ....[43]....
        /*01c4*/ 	.word	0xffffffff


	//   ....[44]....
        /*01c8*/ 	.word	0xffffffff


	//   ....[45]....
        /*01cc*/ 	.word	0xffffffff


	//   ....[46]....
        /*01d0*/ 	.word	0xffffffff


	//   ....[47]....
        /*01d4*/ 	.word	0xffffffff


	//   ....[48]....
        /*01d8*/ 	.word	0xffffffff


	//   ....[49]....
        /*01dc*/ 	.word	0xffffffff


	//   ....[50]....
        /*01e0*/ 	.word	0xffffffff


	//   ....[51]....
        /*01e4*/ 	.word	0xffffffff


	//   ....[52]....
        /*01e8*/ 	.word	0xffffffff


	//   ....[53]....
        /*01ec*/ 	.word	0xffffffff


	//   ....[54]....
        /*01f0*/ 	.word	0xffffffff


	//   ....[55]....
        /*01f4*/ 	.word	0xffffffff


	//   ....[56]....
        /*01f8*/ 	.word	0xffffffff


	//   ....[57]....
        /*01fc*/ 	.word	0xffffffff


	//   ....[58]....
        /*0200*/ 	.word	0xffffffff


	//   ....[59]....
        /*0204*/ 	.word	0xffffffff


	//   ....[60]....
        /*0208*/ 	.word	0xffffffff


	//   ....[61]....
        /*020c*/ 	.word	0xffffffff


	//   ....[62]....
        /*0210*/ 	.word	0xffffffff


	//   ....[63]....
        /*0214*/ 	.word	0xffffffff


	//   ....[64]....
        /*0218*/ 	.word	0xffffffff


	//   ....[65]....
        /*021c*/ 	.word	0xffffffff


	//   ....[66]....
        /*0220*/ 	.word	0xffffffff


	//   ....[67]....
        /*0224*/ 	.word	0xffffffff


	//   ....[68]....
        /*0228*/ 	.word	0xffffffff


	//   ....[69]....
        /*022c*/ 	.word	0xffffffff


	//   ....[70]....
        /*0230*/ 	.word	0xffffffff


	//   ....[71]....
        /*0234*/ 	.word	0xffffffff


	//   ....[72]....
        /*0238*/ 	.word	0xffffffff


	//   ....[73]....
        /*023c*/ 	.word	0xffffffff


	//   ....[74]....
        /*0240*/ 	.word	0xffffffff


	//   ....[75]....
        /*0244*/ 	.word	0xffffffff


	//   ....[76]....
        /*0248*/ 	.word	0xffffffff


	//   ....[77]....
        /*024c*/ 	.word	0xffffffff


	//   ....[78]....
        /*0250*/ 	.word	0xffffffff


	//   ....[79]....
        /*0254*/ 	.word	0xffffffff


	//   ....[80]....
        /*0258*/ 	.word	0xffffffff


	//   ....[81]....
        /*025c*/ 	.word	0xffffffff


	//   ....[82]....
        /*0260*/ 	.word	0xffffffff


	//   ....[83]....
        /*0264*/ 	.word	0xffffffff


	//   ....[84]....
        /*0268*/ 	.word	0xffffffff


	//   ....[85]....
        /*026c*/ 	.word	0xffffffff


	//   ....[86]....
        /*0270*/ 	.word	0xffffffff


	//   ....[87]....
        /*0274*/ 	.word	0xffffffff


	//   ....[88]....
        /*0278*/ 	.word	0xffffffff


	//   ....[89]....
        /*027c*/ 	.word	0xffffffff


	//   ....[90]....
        /*0280*/ 	.word	0xffffffff


	//   ....[91]....
        /*0284*/ 	.word	0xffffffff


	//   ....[92]....
        /*0288*/ 	.word	0xffffffff


	//   ....[93]....
        /*028c*/ 	.word	0xffffffff


	//   ....[94]....
        /*0290*/ 	.word	0xffffffff


	//   ....[95]....
        /*0294*/ 	.word	0xffffffff


	//   ....[96]....
        /*0298*/ 	.word	0xffffffff


	//   ....[97]....
        /*029c*/ 	.word	0xffffffff


	//   ....[98]....
        /*02a0*/ 	.word	0xffffffff


	//   ....[99]....
        /*02a4*/ 	.word	0xffffffff


	//   ....[100]....
        /*02a8*/ 	.word	0xffffffff


	//   ....[101]....
        /*02ac*/ 	.word	0xffffffff


	//   ....[102]....
        /*02b0*/ 	.word	0xffffffff


	//   ....[103]....
        /*02b4*/ 	.word	0xffffffff


	//   ....[104]....
        /*02b8*/ 	.word	0xffffffff


	//   ....[105]....
        /*02bc*/ 	.word	0xffffffff


	//   ....[106]....
        /*02c0*/ 	.word	0xffffffff


	//   ....[107]....
        /*02c4*/ 	.word	0xffffffff


	//   ....[108]....
        /*02c8*/ 	.word	0xffffffff


	//   ....[109]....
        /*02cc*/ 	.word	0xffffffff


	//   ....[110]....
        /*02d0*/ 	.word	0xffffffff


	//   ....[111]....
        /*02d4*/ 	.word	0xffffffff


	//   ....[112]....
        /*02d8*/ 	.word	0xffffffff


	//   ....[113]....
        /*02dc*/ 	.word	0xffffffff


	//   ....[114]....
        /*02e0*/ 	.word	0xffffffff


	//   ....[115]....
        /*02e4*/ 	.word	0xffffffff


	//   ....[116]....
        /*02e8*/ 	.word	0xffffffff


	//   ....[117]....
        /*02ec*/ 	.word	0xffffffff


	//   ....[118]....
        /*02f0*/ 	.word	0xffffffff


	//   ....[119]....
        /*02f4*/ 	.word	0xffffffff


	//   ....[120]....
        /*02f8*/ 	.word	0xffffffff


	//   ....[121]....
        /*02fc*/ 	.word	0xffffffff


	//   ....[122]....
        /*0300*/ 	.word	0xffffffff


	//   ....[123]....
        /*0304*/ 	.word	0xffffffff


	//   ....[124]....
        /*0308*/ 	.word	0xffffffff


	//   ....[125]....
        /*030c*/ 	.word	0xffffffff


	//   ....[126]....
        /*0310*/ 	.word	0xffffffff


	//   ....[127]....
        /*0314*/ 	.word	0xffffffff


	//   ....[128]....
        /*0318*/ 	.word	0xffffffff


	//   ....[129]....
        /*031c*/ 	.word	0xffffffff


	//   ....[130]....
        /*0320*/ 	.word	0xffffffff


	//   ....[131]....
        /*0324*/ 	.word	0xffffffff


	//   ....[132]....
        /*0328*/ 	.word	0xffffffff


	//   ....[133]....
        /*032c*/ 	.word	0xffffffff


	//   ....[134]....
        /*0330*/ 	.word	0xffffffff


	//   ....[135]....
        /*0334*/ 	.word	0xffffffff


	//   ....[136]....
        /*0338*/ 	.word	0xffffffff


	//   ....[137]....
        /*033c*/ 	.word	0xffffffff


	//   ....[138]....
        /*0340*/ 	.word	0xffffffff


	//   ....[139]....
        /*0344*/ 	.word	0xffffffff


	//   ....[140]....
        /*0348*/ 	.word	0xffffffff


	//   ....[141]....
        /*034c*/ 	.word	0xffffffff


	//   ....[142]....
        /*0350*/ 	.word	0xffffffff


	//   ....[143]....
        /*0354*/ 	.word	0xffffffff


	//   ....[144]....
        /*0358*/ 	.word	0xffffffff


	//   ....[145]....
        /*035c*/ 	.word	0xffffffff


	//   ....[146]....
        /*0360*/ 	.word	0xffffffff


	//   ....[147]....
        /*0364*/ 	.word	0xffffffff


	//   ....[148]....
        /*0368*/ 	.word	0xffffffff


	//   ....[149]....
        /*036c*/ 	.word	0xffffffff


	//   ....[150]....
        /*0370*/ 	.word	0xffffffff


	//   ....[151]....
        /*0374*/ 	.word	0xffffffff


	//   ....[152]....
        /*0378*/ 	.word	0xffffffff


	//   ....[153]....
        /*037c*/ 	.word	0xffffffff


	//   ....[154]....
        /*0380*/ 	.word	0xffffffff


	//   ....[155]....
        /*0384*/ 	.word	0xffffffff


	//   ....[156]....
        /*0388*/ 	.word	0xffffffff


	//   ....[157]....
        /*038c*/ 	.word	0xffffffff


	//   ....[158]....
        /*0390*/ 	.word	0xffffffff


	//   ....[159]....
        /*0394*/ 	.word	0xffffffff


	//   ....[160]....
        /*0398*/ 	.word	0xffffffff


	//   ....[161]....
        /*039c*/ 	.word	0xffffffff


	//   ....[162]....
        /*03a0*/ 	.word	0xffffffff


	//   ....[163]....
        /*03a4*/ 	.word	0xffffffff


	//   ....[164]....
        /*03a8*/ 	.word	0xffffffff


	//   ....[165]....
        /*03ac*/ 	.word	0xffffffff


	//   ....[166]....
        /*03b0*/ 	.word	0xffffffff


	//   ....[167]....
        /*03b4*/ 	.word	0xffffffff


	//   ....[168]....
        /*03b8*/ 	.word	0xffffffff


	//   ....[169]....
        /*03bc*/ 	.word	0xffffffff


	//   ....[170]....
        /*03c0*/ 	.word	0xffffffff


	//   ....[171]....
        /*03c4*/ 	.word	0xffffffff


	//   ....[172]....
        /*03c8*/ 	.word	0xffffffff


	//   ....[173]....
        /*03cc*/ 	.word	0xffffffff


	//   ....[174]....
        /*03d0*/ 	.word	0xffffffff


	//   ....[175]....
        /*03d4*/ 	.word	0xffffffff


	//   ....[176]....
        /*03d8*/ 	.word	0xffffffff


	//   ....[177]....
        /*03dc*/ 	.word	0xffffffff


	//   ....[178]....
        /*03e0*/ 	.word	0x05000002


	//   ....[179]....
        /*03e4*/ 	.word	0xffffffff


	//   ....[180]....
        /*03e8*/ 	.word	0xffffffff


	//   ....[181]....
        /*03ec*/ 	.word	0xffffffff


	//   ....[182]....
        /*03f0*/ 	.word	0xffffffff


	//   ....[183]....
        /*03f4*/ 	.word	0xffffffff


	//   ....[184]....
        /*03f8*/ 	.word	0xffffffff


	//   ....[185]....
        /*03fc*/ 	.word	0xffffffff


	//   ....[186]....
        /*0400*/ 	.word	0xffffffff


	//   ....[187]....
        /*0404*/ 	.word	0xffffffff


	//   ....[188]....
        /*0408*/ 	.word	0xffffffff


	//   ....[189]....
        /*040c*/ 	.word	0xffffffff


	//   ....[190]....
        /*0410*/ 	.word	0xffffffff


	//   ....[191]....
        /*0414*/ 	.word	0xffffffff


	//   ....[192]....
        /*0418*/ 	.word	0xffffffff


	//   ....[193]....
        /*041c*/ 	.word	0xffffffff


	//   ....[194]....
        /*0420*/ 	.word	0xffffffff


	//   ....[195]....
        /*0424*/ 	.word	0xffffffff


	//   ....[196]....
        /*0428*/ 	.word	0xffffffff


	//   ....[197]....
        /*042c*/ 	.word	0xffffffff


	//   ....[198]....
        /*0430*/ 	.word	0xffffffff


	//   ....[199]....
        /*0434*/ 	.word	0xffffffff


	//   ....[200]....
        /*0438*/ 	.word	0xffffffff


	//   ....[201]....
        /*043c*/ 	.word	0xffffffff


	//   ....[202]....
        /*0440*/ 	.word	0xffffffff


	//   ....[203]....
        /*0444*/ 	.word	0xffffffff


	//   ....[204]....
        /*0448*/ 	.word	0xffffffff


	//   ....[205]....
        /*044c*/ 	.word	0xffffffff


	//   ....[206]....
        /*0450*/ 	.word	0xffffffff


	//   ....[207]....
        /*0454*/ 	.word	0xffffffff


	//   ....[208]....
        /*0458*/ 	.word	0xffffffff


	//   ....[209]....
        /*045c*/ 	.word	0xffffffff


	//   ....[210]....
        /*0460*/ 	.word	0xffffffff


	//   ....[211]....
        /*0464*/ 	.word	0xffffffff


	//   ....[212]....
        /*0468*/ 	.word	0xffffffff


	//   ....[213]....
        /*046c*/ 	.word	0xffffffff


	//   ....[214]....
        /*0470*/ 	.word	0xffffffff


	//   ....[215]....
        /*0474*/ 	.word	0xffffffff


	//   ....[216]....
        /*0478*/ 	.word	0xffffffff


	//   ....[217]....
        /*047c*/ 	.word	0x0500004c


	//   ....[218]....
        /*0480*/ 	.word	0x0500004c


	//   ....[219]....
        /*0484*/ 	.word	0x0500004c


	//   ....[220]....
        /*0488*/ 	.word	0x0500004c


	//   ....[221]....
        /*048c*/ 	.word	0x0500004c


	//----- nvinfo : EIATTR_COOP_GROUP_INSTR_OFFSETS
	.align		4
.L_122:
        /*0490*/ 	.byte	0x04, 0x28
        /*0492*/ 	.short	(.L_124 - .L_123)


	//   ....[0]....
.L_123:
        /*0494*/ 	.word	0x00000f20


	//   ....[1]....
        /*0498*/ 	.word	0x00001870


	//   ....[2]....
        /*049c*/ 	.word	0x000022e0


	//   ....[3]....
        /*04a0*/ 	.word	0x00002300


	//   ....[4]....
        /*04a4*/ 	.word	0x00002320


	//   ....[5]....
        /*04a8*/ 	.word	0x00002340


	//   ....[6]....
        /*04ac*/ 	.word	0x00002360


	//   ....[7]....
        /*04b0*/ 	.word	0x00002850


	//   ....[8]....
        /*04b4*/ 	.word	0x00002860


	//   ....[9]....
        /*04b8*/ 	.word	0x00002880


	//   ....[10]....
        /*04bc*/ 	.word	0x000028a0


	//   ....[11]....
        /*04c0*/ 	.word	0x000028f0


	//   ....[12]....
        /*04c4*/ 	.word	0x00002920


	//   ....[13]....
        /*04c8*/ 	.word	0x00002960


	//   ....[14]....
        /*04cc*/ 	.word	0x000029a0


	//   ....[15]....
        /*04d0*/ 	.word	0x00002a70


	//   ....[16]....
        /*04d4*/ 	.word	0x00002ad0


	//   ....[17]....
        /*04d8*/ 	.word	0x00002ae0


	//   ....[18]....
        /*04dc*/ 	.word	0x00002b10


	//   ....[19]....
        /*04e0*/ 	.word	0x00002b40


	//   ....[20]....
        /*04e4*/ 	.word	0x00002b80


	//   ....[21]....
        /*04e8*/ 	.word	0x00002ba0


	//   ....[22]....
        /*04ec*/ 	.word	0x00002be0


	//   ....[23]....
        /*04f0*/ 	.word	0x00002c00


	//   ....[24]....
        /*04f4*/ 	.word	0x00002ce0


	//   ....[25]....
        /*04f8*/ 	.word	0x00002cf0


	//   ....[26]....
        /*04fc*/ 	.word	0x00002d20


	//   ....[27]....
        /*0500*/ 	.word	0x00002d50


	//   ....[28]....
        /*0504*/ 	.word	0x00002d90


	//   ....[29]....
        /*0508*/ 	.word	0x00002db0


	//   ....[30]....
        /*050c*/ 	.word	0x00002df0


	//   ....[31]....
        /*0510*/ 	.word	0x00002e10


	//   ....[32]....
        /*0514*/ 	.word	0x00002e70


	//   ....[33]....
        /*0518*/ 	.word	0x00002f00


	//   ....[34]....
        /*051c*/ 	.word	0x00002f20


	//   ....[35]....
        /*0520*/ 	.word	0x00002f30


	//   ....[36]....
        /*0524*/ 	.word	0x00002f60


	//   ....[37]....
        /*0528*/ 	.word	0x00002f90


	//   ....[38]....
        /*052c*/ 	.word	0x00002fd0


	//   ....[39]....
        /*0530*/ 	.word	0x00002ff0


	//   ....[40]....
        /*0534*/ 	.word	0x00003030


	//   ....[41]....
        /*0538*/ 	.word	0x00003050


	//   ....[42]....
        /*053c*/ 	.word	0x00003130


	//   ....[43]....
        /*0540*/ 	.word	0x00003160


	//   ....[44]....
        /*0544*/ 	.word	0x00003170


	//   ....[45]....
        /*0548*/ 	.word	0x000031a0


	//   ....[46]....
        /*054c*/ 	.word	0x000031d0


	//   ....[47]....
        /*0550*/ 	.word	0x00003210


	//   ....[48]....
        /*0554*/ 	.word	0x00003230


	//   ....[49]....
        /*0558*/ 	.word	0x00003270


	//   ....[50]....
        /*055c*/ 	.word	0x00003290


	//   ....[51]....
        /*0560*/ 	.word	0x00003360


	//   ....[52]....
        /*0564*/ 	.word	0x00003380


	//   ....[53]....
        /*0568*/ 	.word	0x00003390


	//   ....[54]....
        /*056c*/ 	.word	0x000033c0


	//   ....[55]....
        /*0570*/ 	.word	0x000033f0


	//   ....[56]....
        /*0574*/ 	.word	0x00003430


	//   ....[57]....
        /*0578*/ 	.word	0x00003450


	//   ....[58]....
        /*057c*/ 	.word	0x00003490


	//   ....[59]....
        /*0580*/ 	.word	0x000034b0


	//   ....[60]....
        /*0584*/ 	.word	0x00003590


	//   ....[61]....
        /*0588*/ 	.word	0x000035b0


	//   ....[62]....
        /*058c*/ 	.word	0x000035c0


	//   ....[63]....
        /*0590*/ 	.word	0x000035f0


	//   ....[64]....
        /*0594*/ 	.word	0x00003620


	//   ....[65]....
        /*0598*/ 	.word	0x00003670


	//   ....[66]....
        /*059c*/ 	.word	0x00003690


	//   ....[67]....
        /*05a0*/ 	.word	0x000036d0


	//   ....[68]....
        /*05a4*/ 	.word	0x000036f0


	//   ....[69]....
        /*05a8*/ 	.word	0x000037c0


	//   ....[70]....
        /*05ac*/ 	.word	0x000037e0


	//   ....[71]....
        /*05b0*/ 	.word	0x000037f0


	//   ....[72]....
        /*05b4*/ 	.word	0x00003820


	//   ....[73]....
        /*05b8*/ 	.word	0x00003850


	//   ....[74]....
        /*05bc*/ 	.word	0x00003890


	//   ....[75]....
        /*05c0*/ 	.word	0x000038b0


	//   ....[76]....
        /*05c4*/ 	.word	0x000038f0


	//   ....[77]....
        /*05c8*/ 	.word	0x00003910


	//   ....[78]....
        /*05cc*/ 	.word	0x00003a20


	//   ....[79]....
        /*05d0*/ 	.word	0x00003a30


	//   ....[80]....
        /*05d4*/ 	.word	0x00003a60


	//   ....[81]....
        /*05d8*/ 	.word	0x00003a90


	//   ....[82]....
        /*05dc*/ 	.word	0x00003ad0


	//   ....[83]....
        /*05e0*/ 	.word	0x00003ae0


	//   ....[84]....
        /*05e4*/ 	.word	0x00003b00


	//   ....[85]....
        /*05e8*/ 	.word	0x00003b40


	//   ....[86]....
        /*05ec*/ 	.word	0x00003b60


	//   ....[87]....
        /*05f0*/ 	.word	0x00003c50


	//   ....[88]....
        /*05f4*/ 	.word	0x00003c60


	//   ....[89]....
        /*05f8*/ 	.word	0x00003c90


	//   ....[90]....
        /*05fc*/ 	.word	0x00003cc0


	//   ....[91]....
        /*0600*/ 	.word	0x00003d00


	//   ....[92]....
        /*0604*/ 	.word	0x00003d10


	//   ....[93]....
        /*0608*/ 	.word	0x00003d30


	//   ....[94]....
        /*060c*/ 	.word	0x00003d70


	//   ....[95]....
        /*0610*/ 	.word	0x00003d90


	//   ....[96]....
        /*0614*/ 	.word	0x00003e90


	//   ....[97]....
        /*0618*/ 	.word	0x00003ea0


	//   ....[98]....
        /*061c*/ 	.word	0x00003ed0


	//   ....[99]....
        /*0620*/ 	.word	0x00003f00


	//   ....[100]....
        /*0624*/ 	.word	0x00003f40


	//   ....[101]....
        /*0628*/ 	.word	0x00003f50


	//   ....[102]....
        /*062c*/ 	.word	0x00003f70


	//   ....[103]....
        /*0630*/ 	.word	0x00003fb0


	//   ....[104]....
        /*0634*/ 	.word	0x00003fd0


	//   ....[105]....
        /*0638*/ 	.word	0x000040b0


	//   ....[106]....
        /*063c*/ 	.word	0x000040c0


	//   ....[107]....
        /*0640*/ 	.word	0x000040f0


	//   ....[108]....
        /*0644*/ 	.word	0x00004120


	//   ....[109]....
        /*0648*/ 	.word	0x00004160


	//   ....[110]....
        /*064c*/ 	.word	0x00004180


	//   ....[111]....
        /*0650*/ 	.word	0x000041c0


	//   ....[112]....
        /*0654*/ 	.word	0x000041e0


	//   ....[113]....
        /*0658*/ 	.word	0x00004240


	//   ....[114]....
        /*065c*/ 	.word	0x000042f0


	//   ....[115]....
        /*0660*/ 	.word	0x00004300


	//   ....[116]....
        /*0664*/ 	.word	0x00004330


	//   ....[117]....
        /*0668*/ 	.word	0x00004360


	//   ....[118]....
        /*066c*/ 	.word	0x000043a0


	//   ....[119]....
        /*0670*/ 	.word	0x000043b0


	//   ....[120]....
        /*0674*/ 	.word	0x000043d0


	//   ....[121]....
        /*0678*/ 	.word	0x00004410


	//   ....[122]....
        /*067c*/ 	.word	0x00004430


	//   ....[123]....
        /*0680*/ 	.word	0x00004510


	//   ....[124]....
        /*0684*/ 	.word	0x00004520


	//   ....[125]....
        /*0688*/ 	.word	0x00004550


	//   ....[126]....
        /*068c*/ 	.word	0x00004580


	//   ....[127]....
        /*0690*/ 	.word	0x000045c0


	//   ....[128]....
        /*0694*/ 	.word	0x000045d0


	//   ....[129]....
        /*0698*/ 	.word	0x000045f0


	//   ....[130]....
        /*069c*/ 	.word	0x00004630


	//   ....[131]....
        /*06a0*/ 	.word	0x00004650


	//   ....[132]....
        /*06a4*/ 	.word	0x00004750


	//   ....[133]....
        /*06a8*/ 	.word	0x00004760


	//   ....[134]....
        /*06ac*/ 	.word	0x00004790


	//   ....[135]....
        /*06b0*/ 	.word	0x000047c0


	//   ....[136]....
        /*06b4*/ 	.word	0x00004800


	//   ....[137]....
        /*06b8*/ 	.word	0x00004810


	//   ....[138]....
        /*06bc*/ 	.word	0x00004830


	//   ....[139]....
        /*06c0*/ 	.word	0x00004870


	//   ....[140]....
        /*06c4*/ 	.word	0x00004890


	//   ....[141]....
        /*06c8*/ 	.word	0x00004970


	//   ....[142]....
        /*06cc*/ 	.word	0x00004980


	//   ....[143]....
        /*06d0*/ 	.word	0x000049b0


	//   ....[144]....
        /*06d4*/ 	.word	0x000049e0


	//   ....[145]....
        /*06d8*/ 	.word	0x00004a20


	//   ....[146]....
        /*06dc*/ 	.word	0x00004a30


	//   ....[147]....
        /*06e0*/ 	.word	0x00004a50


	//   ....[148]....
        /*06e4*/ 	.word	0x00004a90


	//   ....[149]....
        /*06e8*/ 	.word	0x00004ab0


	//   ....[150]....
        /*06ec*/ 	.word	0x00004bb0


	//   ....[151]....
        /*06f0*/ 	.word	0x00004bc0


	//   ....[152]....
        /*06f4*/ 	.word	0x00004bf0


	//   ....[153]....
        /*06f8*/ 	.word	0x00004c20


	//   ....[154]....
        /*06fc*/ 	.word	0x00004c60


	//   ....[155]....
        /*0700*/ 	.word	0x00004c80


	//   ....[156]....
        /*0704*/ 	.word	0x00004cc0


	//   ....[157]....
        /*0708*/ 	.word	0x00004ce0


	//   ....[158]....
        /*070c*/ 	.word	0x00004d30


	//   ....[159]....
        /*0710*/ 	.word	0x00004dc0


	//   ....[160]....
        /*0714*/ 	.word	0x00004de0


	//   ....[161]....
        /*0718*/ 	.word	0x00004df0


	//   ....[162]....
        /*071c*/ 	.word	0x00004e20


	//   ....[163]....
        /*0720*/ 	.word	0x00004e50


	//   ....[164]....
        /*0724*/ 	.word	0x00004e90


	//   ....[165]....
        /*0728*/ 	.word	0x00004eb0


	//   ....[166]....
        /*072c*/ 	.word	0x00004ef0


	//   ....[167]....
        /*0730*/ 	.word	0x00004f10


	//   ....[168]....
        /*0734*/ 	.word	0x00004ff0


	//   ....[169]....
        /*0738*/ 	.word	0x00005030


	//   ....[170]....
        /*073c*/ 	.word	0x00005040


	//   ....[171]....
        /*0740*/ 	.word	0x00005070


	//   ....[172]....
        /*0744*/ 	.word	0x000050a0


	//   ....[173]....
        /*0748*/ 	.word	0x000050e0


	//   ....[174]....
        /*074c*/ 	.word	0x00005100


	//   ....[175]....
        /*0750*/ 	.word	0x00005140


	//   ....[176]....
        /*0754*/ 	.word	0x00005160


	//   ....[177]....
        /*0758*/ 	.word	0x00005260


	//   ....[178]....
        /*075c*/ 	.word	0x00005800


	//   ....[179]....
        /*0760*/ 	.word	0x00005b20


	//   ....[180]....
        /*0764*/ 	.word	0x00005bd0


	//   ....[181]....
        /*0768*/ 	.word	0x00005c80


	//   ....[182]....
        /*076c*/ 	.word	0x00005d30


	//   ....[183]....
        /*0770*/ 	.word	0x00005de0


	//   ....[184]....
        /*0774*/ 	.word	0x00005e90


	//   ....[185]....
        /*0778*/ 	.word	0x00005f40


	//   ....[186]....
        /*077c*/ 	.word	0x00005ff0


	//   ....[187]....
        /*0780*/ 	.word	0x000060a0


	//   ....[188]....
        /*0784*/ 	.word	0x00006150


	//   ....[189]....
        /*0788*/ 	.word	0x00006200


	//   ....[190]....
        /*078c*/ 	.word	0x000062b0


	//   ....[191]....
        /*0790*/ 	.word	0x00006360


	//   ....[192]....
        /*0794*/ 	.word	0x00006410


	//   ....[193]....
        /*0798*/ 	.word	0x000064c0


	//   ....[194]....
        /*079c*/ 	.word	0x00006570


	//   ....[195]....
        /*07a0*/ 	.word	0x00006620


	//   ....[196]....
        /*07a4*/ 	.word	0x000066d0


	//   ....[197]....
        /*07a8*/ 	.word	0x00006780


	//   ....[198]....
        /*07ac*/ 	.word	0x00006980


	//   ....[199]....
        /*07b0*/ 	.word	0x00006aa0


	//   ....[200]....
        /*07b4*/ 	.word	0x00006bc0


	//   ....[201]....
        /*07b8*/ 	.word	0x00006ce0


	//   ....[202]....
        /*07bc*/ 	.word	0x00006e00


	//   ....[203]....
        /*07c0*/ 	.word	0x00006f20


	//   ....[204]....
        /*07c4*/ 	.word	0x00007040


	//   ....[205]....
        /*07c8*/ 	.word	0x00007160


	//   ....[206]....
        /*07cc*/ 	.word	0x00007280


	//   ....[207]....
        /*07d0*/ 	.word	0x000073a0


	//   ....[208]....
        /*07d4*/ 	.word	0x000074c0


	//   ....[209]....
        /*07d8*/ 	.word	0x000075d0


	//   ....[210]....
        /*07dc*/ 	.word	0x000076d0


	//   ....[211]....
        /*07e0*/ 	.word	0x000077d0


	//   ....[212]....
        /*07e4*/ 	.word	0x000078d0


	//   ....[213]....
        /*07e8*/ 	.word	0x000079d0


	//   ....[214]....
        /*07ec*/ 	.word	0x00007ad0


	//   ....[215]....
        /*07f0*/ 	.word	0x00007bd0


	//   ....[216]....
        /*07f4*/ 	.word	0x00007cc0


	//   ....[217]....
        /*07f8*/ 	.word	0x00007d30


	//   ....[218]....
        /*07fc*/ 	.word	0x00007d90


	//   ....[219]....
        /*0800*/ 	.word	0x00007e00


	//   ....[220]....
        /*0804*/ 	.word	0x00007e60


	//   ....[221]....
        /*0808*/ 	.word	0x00007ed0


	//----- nvinfo : EIATTR_VRC_CTA_INIT_COUNT
	.align		4
.L_124:
        /*080c*/ 	.byte	0x02, 0x4a
	.zero		1
	.zero		1


	//----- nvinfo : EIATTR_EXIT_INSTR_OFFSETS
	.align		4
        /*0810*/ 	.byte	0x04, 0x1c
        /*0812*/ 	.short	(.L_126 - .L_125)


	//   ....[0]....
.L_125:
        /*0814*/ 	.word	0x00001cb0


	//   ....[1]....
        /*0818*/ 	.word	0x000020c0


	//   ....[2]....
        /*081c*/ 	.word	0x000020e0


	//   ....[3]....
        /*0820*/ 	.word	0x00006790


	//   ....[4]....
        /*0824*/ 	.word	0x00007cd0


	//----- nvinfo : EIATTR_MAX_THREADS
	.align		4
.L_126:
        /*0828*/ 	.byte	0x04, 0x05
        /*082a*/ 	.short	(.L_128 - .L_127)
.L_127:
        /*082c*/ 	.word	0x00000180
        /*0830*/ 	.word	0x00000001
        /*0834*/ 	.word	0x00000001


	//----- nvinfo : EIATTR_CRS_STACK_SIZE
	.align		4
.L_128:
        /*0838*/ 	.byte	0x04, 0x1e
        /*083a*/ 	.short	(.L_130 - .L_129)
.L_129:
        /*083c*/ 	.word	0x00000000


	//----- nvinfo : EIATTR_CBANK_PARAM_SIZE
	.align		4
.L_130:
        /*0840*/ 	.byte	0x03, 0x19
        /*0842*/ 	.short	0x004d


	//----- nvinfo : EIATTR_PARAM_CBANK
	.align		4
        /*0844*/ 	.byte	0x04, 0x0a
        /*0846*/ 	.short	(.L_132 - .L_131)
	.align		4
.L_131:
        /*0848*/ 	.word	index@(.nv.constant0._ZN3cub18CUB_300001_SM_10006detail10radix_sort29DeviceRadixSortOnesweepKernelINS1_5radix10policy_hubIjNS0_8NullTypeEyE10Policy1000ELNS0_9SortOrderE0EjS6_yiiNS1_21identity_decomposer_tEEEvPT5_SC_PT3_PKSD_PT1_PKSH_PT2_PKSL_T4_iiT6_)
        /*084c*/ 	.short	0x0380
        /*084e*/ 	.short	0x004d


	//----- nvinfo : EIATTR_SW_WAR
	.align		4
.L_132:
        /*0850*/ 	.byte	0x04, 0x36
        /*0852*/ 	.short	(.L_134 - .L_133)
.L_133:
        /*0854*/ 	.word	0x00000008
.L_134:


//--------------------- .nv.info._ZN3cub18CUB_300001_SM_10006detail10radix_sort33DeviceRadixSortExclusiveSumKernelINS1_5radix10policy_hubIjNS0_8NullTypeEyE10Policy1000EyEEvPT0_ --------------------------
	.section	.nv.info._ZN3cub18CUB_300001_SM_10006detail10radix_sort33DeviceRadixSortExclusiveSumKernelINS1_5radix10policy_hubIjNS0_8NullTypeEyE10Policy1000EyEEvPT0_,"",@"SHT_CUDA_INFO"
	.sectionflags	@""
	.align	4


	//----- nvinfo : EIATTR_CUDA_API_VERSION
	.align		4
        /*0000*/ 	.byte	0x04, 0x37
        /*0002*/ 	.short	(.L_136 - .L_135)
.L_135:
        /*0004*/ 	.word	0x00000082


	//----- nvinfo : EIATTR_KPARAM_INFO
	.align		4
.L_136:
        /*0008*/ 	.byte	0x04, 0x17
        /*000a*/ 	.short	(.L_138 - .L_137)
.L_137:
        /*000c*/ 	.word	0x00000000
        /*0010*/ 	.short	0x0000
        /*0012*/ 	.short	0x0000
        /*0014*/ 	.byte	0x00, 0xf5, 0x21, 0x00


	//----- nvinfo : EIATTR_SPARSE_MMA_MASK
	.align		4
.L_138:
        /*0018*/ 	.byte	0x03, 0x50
        /*001a*/ 	.short	0x0000


	//----- nvinfo : EIATTR_MAXREG_COUNT
	.align		4
        /*001c*/ 	.byte	0x03, 0x1b
        /*001e*/ 	.short	0x00ff


	//----- nvinfo : EIATTR_NUM_BARRIERS
	.align		4
        /*0020*/ 	.byte	0x02, 0x4c
        /*0022*/ 	.byte	0x01
	.zero		1


	//----- nvinfo : EIATTR_MERCURY_ISA_VERSION
	.align		4
        /*0024*/ 	.byte	0x03, 0x5f
        /*0026*/ 	.short	0x0101


	//----- nvinfo : EIATTR_COOP_GROUP_MASK_REGIDS
	.align		4
        /*0028*/ 	.byte	0x04, 0x29
        /*002a*/ 	.short	(.L_140 - .L_139)


	//   ....[0]....
.L_139:
        /*002c*/ 	.word	0xffffffff


	//   ....[1]....
        /*0030*/ 	.word	0xffffffff


	//   ....[2]....
        /*0034*/ 	.word	0xffffffff


	//   ....[3]....
        /*0038*/ 	.word	0xffffffff


	//   ....[4]....
        /*003c*/ 	.word	0xffffffff


	//   ....[5]....
        /*0040*/ 	.word	0xffffffff


	//   ....[6]....
        /*0044*/ 	.word	0xffffffff


	//   ....[7]....
        /*0048*/ 	.word	0xffffffff


	//   ....[8]....
        /*004c*/ 	.word	0xffffffff


	//   ....[9]....
        /*0050*/ 	.word	0xffffffff


	//   ....[10]....
        /*0054*/ 	.word	0x05000015


	//   ....[11]....
        /*0058*/ 	.word	0x05000015


	//   ....[12]....
        /*005c*/ 	.word	0x05000015


	//   ....[13]....
        /*0060*/ 	.word	0x05000015


	//   ....[14]....
        /*0064*/ 	.word	0x05000015


	//   ....[15]....
        /*0068*/ 	.word	0x05000015


	//   ....[16]....
        /*006c*/ 	.word	0x05000015


	//   ....[17]....
        /*0070*/ 	.word	0x05000015


	//   ....[18]....
        /*0074*/ 	.word	0x05000015


	//   ....[19]....
        /*0078*/ 	.word	0x05000015


	//----- nvinfo : EIATTR_COOP_GROUP_INSTR_OFFSETS
	.align		4
.L_140:
        /*007c*/ 	.byte	0x04, 0x28
        /*007e*/ 	.short	(.L_142 - .L_141)


	//   ....[0]....
.L_141:
        /*0080*/ 	.word	0x00000250


	//   ....[1]....
        /*0084*/ 	.word	0x00000260


	//   ....[2]....
        /*0088*/ 	.word	0x000002a0


	//   ....[3]....
        /*008c*/ 	.word	0x000002c0


	//   ....[4]....
        /*0090*/ 	.word	0x00000310


	//   ....[5]....
        /*0094*/ 	.word	0x00000320


	//   ....[6]....
        /*0098*/ 	.word	0x00000360


	//   ....[7]....
        /*009c*/ 	.word	0x00000380


	//   ....[8]....
        /*00a0*/ 	.word	0x000003d0


	//   ....[9]....
        /*00a4*/ 	.word	0x000003e0


	//   ....[10]....
        /*00a8*/ 	.word	0x00000660


	//   ....[11]....
        /*00ac*/ 	.word	0x000006b0


	//   ....[12]....
        /*00b0*/ 	.word	0x00000740


	//   ....[13]....
        /*00b4*/ 	.word	0x00000790


	//   ....[14]....
        /*00b8*/ 	.word	0x00000820


	//   ....[15]....
        /*00bc*/ 	.word	0x00000870


	//   ....[16]....
        /*00c0*/ 	.word	0x00000900


	//   ....[17]....
        /*00c4*/ 	.word	0x00000950


	//   ....[18]....
        /*00c8*/ 	.word	0x000009e0


	//   ....[19]....
        /*00cc*/ 	.word	0x00000a30


	//----- nvinfo : EIATTR_VRC_CTA_INIT_COUNT
	.align		4
.L_142:
        /*00d0*/ 	.byte	0x02, 0x4a
	.zero		1
	.zero		1


	//----- nvinfo : EIATTR_EXIT_INSTR_OFFSETS
	.align		4
        /*00d4*/ 	.byte	0x04, 0x1c
        /*00d6*/ 	.short	(.L_144 - .L_143)


	//   ....[0]....
.L_143:
        /*00d8*/ 	.word	0x000005d0


	//   ....[1]....
        /*00dc*/ 	.word	0x00000600


	//----- nvinfo : EIATTR_CRS_STACK_SIZE
	.align		4
.L_144:
        /*00e0*/ 	.byte	0x04, 0x1e
        /*00e2*/ 	.short	(.L_146 - .L_145)
.L_145:
        /*00e4*/ 	.word	0x00000000


	//----- nvinfo : EIATTR_CBANK_PARAM_SIZE
	.align		4
.L_146:
        /*00e8*/ 	.byte	0x03, 0x19
        /*00ea*/ 	.short	0x0008


	//----- nvinfo : EIATTR_PARAM_CBANK
	.align		4
        /*00ec*/ 	.byte	0x04, 0x0a
        /*00ee*/ 	.short	(.L_148 - .L_147)
	.align		4
.L_147:
        /*00f0*/ 	.word	index@(.nv.constant0._ZN3cub18CUB_300001_SM_10006detail10radix_sort33DeviceRadixSortExclusiveSumKernelINS1_5radix10policy_hubIjNS0_8NullTypeEyE10Policy1000EyEEvPT0_)
        /*00f4*/ 	.short	0x0380
        /*00f6*/ 	.short	0x0008


	//----- nvinfo : EIATTR_SW_WAR
	.align		4
.L_148:
        /*00f8*/ 	.byte	0x04, 0x36
        /*00fa*/ 	.short	(.L_150 - .L_149)
.L_149:
        /*00fc*/ 	.word	0x00000008
.L_150:


//--------------------- .nv.info._ZN3cub18CUB_300001_SM_10006detail10radix_sort30DeviceRadixSortHistogramKernelINS1_5radix10policy_hubIjNS0_8NullTypeEyE10Policy1000ELNS0_9SortOrderE0EjyNS1_21identity_decomposer_tEEEvPT2_PKT1_SB_iiT3_ --------------------------
	.section	.nv.info._ZN3cub18CUB_300001_SM_10006detail10radix_sort30DeviceRadixSortHistogramKernelINS1_5radix10policy_hubIjNS0_8NullTypeEyE10Policy1000ELNS0_9SortOrderE0EjyNS1_21identity_decomposer_tEEEvPT2_PKT1_SB_iiT3_,"",@"SHT_CUDA_INFO"
	.sectionflags	@""
	.align	4


	//----- nvinfo : EIATTR_CUDA_API_VERSION
	.align		4
        /*0000*/ 	.byte	0x04, 0x37
        /*0002*/ 	.short	(.L_152 - .L_151)
.L_151:
        /*0004*/ 	.word	0x00000082


	//----- nvinfo : EIATTR_KPARAM_INFO
	.align		4
.L_152:
        /*0008*/ 	.byte	0x04, 0x17
        /*000a*/ 	.short	(.L_154 - .L_153)
.L_153:
        /*000c*/ 	.word	0x00000000
        /*0010*/ 	.short	0x0005
        /*0012*/ 	.short	0x0020
        /*0014*/ 	.byte	0x00, 0xf0, 0x05, 0x00


	//----- nvinfo : EIATTR_KPARAM_INFO
	.align		4
.L_154:
        /*0018*/ 	.byte	0x04, 0x17
        /*001a*/ 	.short	(.L_156 - .L_155)
.L_155:
        /*001c*/ 	.word	0x00000000
        /*0020*/ 	.short	0x0004
        /*0022*/ 	.short	0x001c
        /*0024*/ 	.byte	0x00, 0xf0, 0x11, 0x00


	//----- nvinfo : EIATTR_KPARAM_INFO
	.align		4
.L_156:
        /*0028*/ 	.byte	0x04, 0x17
        /*002a*/ 	.short	(.L_158 - .L_157)
.L_157:
        /*002c*/ 	.word	0x00000000
        /*0030*/ 	.short	0x0003
        /*0032*/ 	.short	0x0018
        /*0034*/ 	.byte	0x00, 0xf0, 0x11, 0x00


	//----- nvinfo : EIATTR_KPARAM_INFO
	.align		4
.L_158:
        /*0038*/ 	.byte	0x04, 0x17
        /*003a*/ 	.short	(.L_160 - .L_159)
.L_159:
        /*003c*/ 	.word	0x00000000
        /*0040*/ 	.short	0x0002
        /*0042*/ 	.short	0x0010
        /*0044*/ 	.byte	0x00, 0xf0, 0x21, 0x00


	//----- nvinfo : EIATTR_KPARAM_INFO
	.align		4
.L_160:
        /*0048*/ 	.byte	0x04, 0x17
        /*004a*/ 	.short	(.L_162 - .L_161)
.L_161:
        /*004c*/ 	.word	0x00000000
        /*0050*/ 	.short	0x0001
        /*0052*/ 	.short	0x0008
        /*0054*/ 	.byte	0x00, 0xf5, 0x21, 0x00


	//----- nvinfo : EIATTR_KPARAM_INFO
	.align		4
.L_162:
        /*0058*/ 	.byte	0x04, 0x17
        /*005a*/ 	.short	(.L_164 - .L_163)
.L_163:
        /*005c*/ 	.word	0x00000000
        /*0060*/ 	.short	0x0000
        /*0062*/ 	.short	0x0000
        /*0064*/ 	.byte	0x00, 0xf5, 0x21, 0x00


	//----- nvinfo : EIATTR_SPARSE_MMA_MASK
	.align		4
.L_164:
        /*0068*/ 	.byte	0x03, 0x50
        /*006a*/ 	.short	0x0000


	//----- nvinfo : EIATTR_MAXREG_COUNT
	.align		4
        /*006c*/ 	.byte	0x03, 0x1b
        /*006e*/ 	.short	0x00ff


	//----- nvinfo : EIATTR_NUM_BARRIERS
	.align		4
        /*0070*/ 	.byte	0x02, 0x4c
        /*0072*/ 	.byte	0x01
	.zero		1


	//----- nvinfo : EIATTR_MERCURY_ISA_VERSION
	.align		4
        /*0074*/ 	.byte	0x03, 0x5f
        /*0076*/ 	.short	0x0101


	//----- nvinfo : EIATTR_VRC_CTA_INIT_COUNT
	.align		4
        /*0078*/ 	.byte	0x02, 0x4a
	.zero		1
	.zero		1


	//----- nvinfo : EIATTR_EXIT_INSTR_OFFSETS
	.align		4
        /*007c*/ 	.byte	0x04, 0x1c
        /*007e*/ 	.short	(.L_166 - .L_165)


	//   ....[0]....
.L_165:
        /*0080*/ 	.word	0x00000040


	//   ....[1]....
        /*0084*/ 	.word	0x00002ec0


	//----- nvinfo : EIATTR_MAX_THREADS
	.align		4
.L_166:
        /*0088*/ 	.byte	0x04, 0x05
        /*008a*/ 	.short	(.L_168 - .L_167)
.L_167:
        /*008c*/ 	.word	0x00000080
        /*0090*/ 	.word	0x00000001
        /*0094*/ 	.word	0x00000001


	//----- nvinfo : EIATTR_CRS_STACK_SIZE
	.align		4
.L_168:
        /*0098*/ 	.byte	0x04, 0x1e
        /*009a*/ 	.short	(.L_170 - .L_169)
.L_169:
        /*009c*/ 	.word	0x00000000


	//----- nvinfo : EIATTR_CBANK_PARAM_SIZE
	.align		4
.L_170:
        /*00a0*/ 	.byte	0x03, 0x19
        /*00a2*/ 	.short	0x0021


	//----- nvinfo : EIATTR_PARAM_CBANK
	.align		4
        /*00a4*/ 	.byte	0x04, 0x0a
        /*00a6*/ 	.short	(.L_172 - .L_171)
	.align		4
.L_171:
        /*00a8*/ 	.word	index@(.nv.constant0._ZN3cub18CUB_300001_SM_10006detail10radix_sort30DeviceRadixSortHistogramKernelINS1_5radix10policy_hubIjNS0_8NullTypeEyE10Policy1000ELNS0_9SortOrderE0EjyNS1_21identity_decomposer_tEEEvPT2_PKT1_SB_iiT3_)
        /*00ac*/ 	.short	0x0380
        /*00ae*/ 	.short	0x0021


	//----- nvinfo : EIATTR_SW_WAR
	.align		4
.L_172:
        /*00b0*/ 	.byte	0x04, 0x36
        /*00b2*/ 	.short	(.L_174 - .L_173)
.L_173:
        /*00b4*/ 	.word	0x00000008
.L_174:


//--------------------- .nv.info._ZN3cub18CUB_300001_SM_10006detail10radix_sort31DeviceRadixSortSingleTileKernelINS1_5radix10policy_hubIjNS0_8NullTypeEyE10Policy1000ELNS0_9SortOrderE0EjS6_yNS1_21identity_decomposer_tEEEvPKT1_PSB_PKT2_PSF_T3_iiT4_ --------------------------
	.section	.nv.info._ZN3cub18CUB_300001_SM_10006detail10radix_sort31DeviceRadixSortSingleTileKernelINS1_5radix10policy_hubIjNS0_8NullTypeEyE10Policy1000ELNS0_9SortOrderE0EjS6_yNS1_21identity_decomposer_tEEEvPKT1_PSB_PKT2_PSF_T3_iiT4_,"",@"SHT_CUDA_INFO"
	.sectionflags	@""
	.align	4


	//----- nvinfo : EIATTR_CUDA_API_VERSION
	.align		4
        /*0000*/ 	.byte	0x04, 0x37
        /*0002*/ 	.short	(.L_176 - .L_175)
.L_175:
        /*0004*/ 	.word	0x00000082


	//----- nvinfo : EIATTR_KPARAM_INFO
	.align		4
.L_176:
        /*0008*/ 	.byte	0x04, 0x17
        /*000a*/ 	.short	(.L_178 - .L_177)
.L_177:
        /*000c*/ 	.word	0x00000000
        /*0010*/ 	.short	0x0007
        /*0012*/ 	.short	0x0030
        /*0014*/ 	.byte	0x00, 0xf0, 0x05, 0x00


	//----- nvinfo : EIATTR_KPARAM_INFO
	.align		4
.L_178:
        /*0018*/ 	.byte	0x04, 0x17
        /*001a*/ 	.short	(.L_180 - .L_179)
.L_179:
        /*001c*/ 	.word	0x00000000
        /*0020*/ 	.short	0x0006
        /*0022*/ 	.short	0x002c
        /*0024*/ 	.byte	0x00, 0xf0, 0x11, 0x00


	//----- nvinfo : EIATTR_KPARAM_INFO
	.align		4
.L_180:
        /*0028*/ 	.byte	0x04, 0x17
        /*002a*/ 	.short	(.L_182 - .L_181)
.L_181:
        /*002c*/ 	.word	0x00000000
        /*0030*/ 	.short	0x0005
        /*0032*/ 	.short	0x0028
        /*0034*/ 	.byte	0x00, 0xf0, 0x11, 0x00


	//----- nvinfo : EIATTR_KPARAM_INFO
	.align		4
.L_182:
        /*0038*/ 	.byte	0x04, 0x17
        /*003a*/ 	.short	(.L_184 - .L_183)
.L_183:
        /*003c*/ 	.word	0x00000000
        /*0040*/ 	.short	0x0004
        /*0042*/ 	.short	0x0020
        /*0044*/ 	.byte	0x00, 0xf0, 0x21, 0x00


	//----- nvinfo : EIATTR_KPARAM_INFO
	.align		4
.L_184:
        /*0048*/ 	.byte	0x04, 0x17
        /*004a*/ 	.short	(.L_186 - .L_185)
.L_185:
        /*004c*/ 	.word	0x00000000
        /*0050*/ 	.short	0x0003
        /*0052*/ 	.short	0x0018
        /*0054*/ 	.byte	0x00, 0xf5, 0x21, 0x00


	//----- nvinfo : EIATTR_KPARAM_INFO
	.align		4
.L_186:
        /*0058*/ 	.byte	0x04, 0x17
        /*005a*/ 	.short	(.L_188 - .L_187)
.L_187:
        /*005c*/ 	.word	0x00000000
        /*0060*/ 	.short	0x0002
        /*0062*/ 	.short	0x0010
        /*0064*/ 	.byte	0x00, 0xf5, 0x21, 0x00


	//----- nvinfo : EIATTR_KPARAM_INFO
	.align		4
.L_188:
        /*0068*/ 	.byte	0x04, 0x17
        /*006a*/ 	.short	(.L_190 - .L_189)
.L_189:
        /*006c*/ 	.word	0x00000000
        /*0070*/ 	.short	0x0001
        /*0072*/ 	.short	0x0008
        /*0074*/ 	.byte	0x00, 0xf5, 0x21, 0x00


	//----- nvinfo : EIATTR_KPARAM_INFO
	.align		4
.L_190:
        /*0078*/ 	.byte	0x04, 0x17
        /*007a*/ 	.short	(.L_192 - .L_191)
.L_191:
        /*007c*/ 	.word	0x00000000
        /*0080*/ 	.short	0x0000
        /*0082*/ 	.short	0x0000
        /*0084*/ 	.byte	0x00, 0xf5, 0x21, 0x00


	//----- nvinfo : EIATTR_SPARSE_MMA_MASK
	.align		4
.L_192:
        /*0088*/ 	.byte	0x03, 0x50
        /*008a*/ 	.short	0x0000


	//----- nvinfo : EIATTR_MAXREG_COUNT
	.align		4
        /*008c*/ 	.byte	0x03, 0x1b
        /*008e*/ 	.short	0x00ff


	//----- nvinfo : EIATTR_NUM_BARRIERS
	.align		4
        /*0090*/ 	.byte	0x02, 0x4c
        /*0092*/ 	.byte	0x01
	.zero		1


	//----- nvinfo : EIATTR_MERCURY_ISA_VERSION
	.align		4
        /*0094*/ 	.byte	0x03, 0x5f
        /*0096*/ 	.short	0x0101


	//----- nvinfo : EIATTR_COOP_GROUP_MASK_REGIDS
	.align		4
        /*0098*/ 	.byte	0x04, 0x29
        /*009a*/ 	.short	(.L_194 - .L_193)


	//   ....[0]....
.L_193:
        /*009c*/ 	.word	0xffffffff


	//   ....[1]....
        /*00a0*/ 	.word	0xffffffff


	//   ....[2]....
        /*00a4*/ 	.word	0xffffffff


	//   ....[3]....
        /*00a8*/ 	.word	0xffffffff


	//   ....[4]....
        /*00ac*/ 	.word	0xffffffff


	//----- nvinfo : EIATTR_COOP_GROUP_INSTR_OFFSETS
	.align		4
.L_194:
        /*00b0*/ 	.byte	0x04, 0x28
        /*00b2*/ 	.short	(.L_196 - .L_195)


	//   ....[0]....
.L_195:
        /*00b4*/ 	.word	0x000018c0


	//   ....[1]....
        /*00b8*/ 	.word	0x000018e0


	//   ....[2]....
        /*00bc*/ 	.word	0x00001900


	//   ....[3]....
        /*00c0*/ 	.word	0x00001920


	//   ....[4]....
        /*00c4*/ 	.word	0x00001940


	//----- nvinfo : EIATTR_VRC_CTA_INIT_COUNT
	.align		4
.L_196:
        /*00c8*/ 	.byte	0x02, 0x4a
	.zero		1
	.zero		1


	//----- nvinfo : EIATTR_EXIT_INSTR_OFFSETS
	.align		4
        /*00cc*/ 	.byte	0x04, 0x1c
        /*00ce*/ 	.short	(.L_198 - .L_197)


	//   ....[0]....
.L_197:
        /*00d0*/ 	.word	0x00002e90


	//   ....[1]....
        /*00d4*/ 	.word	0x00002ec0


	//----- nvinfo : EIATTR_MAX_THREADS
	.align		4
.L_198:
        /*00d8*/ 	.byte	0x04, 0x05
        /*00da*/ 	.short	(.L_200 - .L_199)
.L_199:
        /*00dc*/ 	.word	0x00000100
        /*00e0*/ 	.word	0x00000001
        /*00e4*/ 	.word	0x00000001


	//----- nvinfo : EIATTR_CBANK_PARAM_SIZE
	.align		4
.L_200:
        /*00e8*/ 	.byte	0x03, 0x19
        /*00ea*/ 	.short	0x0031


	//----- nvinfo : EIATTR_PARAM_CBANK
	.align		4
        /*00ec*/ 	.byte	0x04, 0x0a
        /*00ee*/ 	.short	(.L_202 - .L_201)
	.align		4
.L_201:
        /*00f0*/ 	.word	index@(.nv.constant0._ZN3cub18CUB_300001_SM_10006detail10radix_sort31DeviceRadixSortSingleTileKernelINS1_5radix10policy_hubIjNS0_8NullTypeEyE10Policy1000ELNS0_9SortOrderE0EjS6_yNS1_21identity_decomposer_tEEEvPKT1_PSB_PKT2_PSF_T3_iiT4_)
        /*00f4*/ 	.short	0x0380
        /*00f6*/ 	.short	0x0031


	//----- nvinfo : EIATTR_SW_WAR
	.align		4
.L_202:
        /*00f8*/ 	.byte	0x04, 0x36
        /*00fa*/ 	.short	(.L_204 - .L_203)
.L_203:
        /*00fc*/ 	.word	0x00000008
.L_204:


//--------------------- .nv.info._ZN3cub18CUB_300001_SM_10006detail11EmptyKernelIvEEvv --------------------------
	.section	.nv.info._ZN3cub18CUB_300001_SM_10006detail11EmptyKernelIvEEvv,"",@"SHT_CUDA_INFO"
	.sectionflags	@""
	.align	4


	//----- nvinfo : EIATTR_CUDA_API_VERSION
	.align		4
        /*0000*/ 	.byte	0x04, 0x37
        /*0002*/ 	.short	(.L_206 - .L_205)
.L_205:
        /*0004*/ 	.word	0x00000082


	//----- nvinfo : EIATTR_SPARSE_MMA_MASK
	.align		4
.L_206:
        /*0008*/ 	.byte	0x03, 0x50
        /*000a*/ 	.short	0x0000


	//----- nvinfo : EIATTR_MAXREG_COUNT
	.align		4
        /*000c*/ 	.byte	0x03, 0x1b
        /*000e*/ 	.short	0x00ff


	//----- nvinfo : EIATTR_MERCURY_ISA_VERSION
	.align		4
        /*0010*/ 	.byte	0x03, 0x5f
        /*0012*/ 	.short	0x0101


	//----- nvinfo : EIATTR_VRC_CTA_INIT_COUNT
	.align		4
        /*0014*/ 	.byte	0x02, 0x4a
	.zero		1
	.zero		1


	//----- nvinfo : EIATTR_EXIT_INSTR_OFFSETS
	.align		4
        /*0018*/ 	.byte	0x04, 0x1c
        /*001a*/ 	.short	(.L_208 - .L_207)


	//   ....[0]....
.L_207:
        /*001c*/ 	.word	0x00000010


	//----- nvinfo : EIATTR_SW_WAR
	.align		4
.L_208:
        /*0020*/ 	.byte	0x04, 0x36
        /*0022*/ 	.short	(.L_210 - .L_209)
.L_209:
        /*0024*/ 	.word	0x00000008
.L_210:


//--------------------- .nv.info._Z13scanBlkKernelPiiS_S_ --------------------------
	.section	.nv.info._Z13scanBlkKernelPiiS_S_,"",@"SHT_CUDA_INFO"
	.sectionflags	@""
	.align	4


	//----- nvinfo : EIATTR_CUDA_API_VERSION
	.align		4
        /*0000*/ 	.byte	0x04, 0x37
        /*0002*/ 	.short	(.L_212 - .L_211)
.L_211:
        /*0004*/ 	.word	0x00000082


	//----- nvinfo : EIATTR_KPARAM_INFO
	.align		4
.L_212:
        /*0008*/ 	.byte	0x04, 0x17
        /*000a*/ 	.short	(.L_214 - .L_213)
.L_213:
        /*000c*/ 	.word	0x00000000
        /*0010*/ 	.short	0x0003
        /*0012*/ 	.short	0x0018
        /*0014*/ 	.byte	0x00, 0xf5, 0x21, 0x00


	//----- nvinfo : EIATTR_KPARAM_INFO
	.align		4
.L_214:
        /*0018*/ 	.byte	0x04, 0x17
        /*001a*/ 	.short	(.L_216 - .L_215)
.L_215:
        /*001c*/ 	.word	0x00000000
        /*0020*/ 	.short	0x0002
        /*0022*/ 	.short	0x0010
        /*0024*/ 	.byte	0x00, 0xf5, 0x21, 0x00


	//----- nvinfo : EIATTR_KPARAM_INFO
	.align		4
.L_216:
        /*0028*/ 	.byte	0x04, 0x17
        /*002a*/ 	.short	(.L_218 - .L_217)
.L_217:
        /*002c*/ 	.word	0x00000000
        /*0030*/ 	.short	0x0001
        /*0032*/ 	.short	0x0008
        /*0034*/ 	.byte	0x00, 0xf0, 0x11, 0x00


	//----- nvinfo : EIATTR_KPARAM_INFO
	.align		4
.L_218:
        /*0038*/ 	.byte	0x04, 0x17
        /*003a*/ 	.short	(.L_220 - .L_219)
.L_219:
        /*003c*/ 	.word	0x00000000
        /*0040*/ 	.short	0x0000
        /*0042*/ 	.short	0x0000
        /*0044*/ 	.byte	0x00, 0xf5, 0x21, 0x00


	//----- nvinfo : EIATTR_SPARSE_MMA_MASK
	.align		4
.L_220:
        /*0048*/ 	.byte	0x03, 0x50
        /*004a*/ 	.short	0x0000


	//----- nvinfo : EIATTR_MAXREG_COUNT
	.align		4
        /*004c*/ 	.byte	0x03, 0x1b
        /*004e*/ 	.short	0x00ff


	//----- nvinfo : EIATTR_NUM_BARRIERS
	.align		4
        /*0050*/ 	.byte	0x02, 0x4c
        /*0052*/ 	.byte	0x01
	.zero		1


	//----- nvinfo : EIATTR_MERCURY_ISA_VERSION
	.align		4
        /*0054*/ 	.byte	0x03, 0x5f
        /*0056*/ 	.short	0x0101


	//----- nvinfo : EIATTR_VRC_CTA_INIT_COUNT
	.align		4
        /*0058*/ 	.byte	0x02, 0x4a
	.zero		1
	.zero		1


	//----- nvinfo : EIATTR_EXIT_INSTR_OFFSETS
	.align		4
        /*005c*/ 	.byte	0x04, 0x1c
        /*005e*/ 	.short	(.L_222 - .L_221)


	//   ....[0]....
.L_221:
        /*0060*/ 	.word	0x000002d0


	//   ....[1]....
        /*0064*/ 	.word	0x00000320


	//----- nvinfo : EIATTR_CBANK_PARAM_SIZE
	.align		4
.L_222:
        /*0068*/ 	.byte	0x03, 0x19
        /*006a*/ 	.short	0x0020


	//----- nvinfo : EIATTR_PARAM_CBANK
	.align		4
        /*006c*/ 	.byte	0x04, 0x0a
        /*006e*/ 	.short	(.L_224 - .L_223)
	.align		4
.L_223:
        /*0070*/ 	.word	index@(.nv.constant0._Z13scanBlkKernelPiiS_S_)
        /*0074*/ 	.short	0x0380
        /*0076*/ 	.short	0x0020


	//----- nvinfo : EIATTR_SW_WAR
	.align		4
.L_224:
        /*0078*/ 	.byte	0x04, 0x36
        /*007a*/ 	.short	(.L_226 - .L_225)
.L_225:
        /*007c*/ 	.word	0x00000008
.L_226:


//--------------------- .nv.info._Z12addBlkKernelPiiS_ --------------------------
	.section	.nv.info._Z12addBlkKernelPiiS_,"",@"SHT_CUDA_INFO"
	.sectionflags	@""
	.align	4


	//----- nvinfo : EIATTR_CUDA_API_VERSION
	.align		4
        /*0000*/ 	.byte	0x04, 0x37
        /*0002*/ 	.short	(.L_228 - .L_227)
.L_227:
        /*0004*/ 	.word	0x00000082


	//----- nvinfo : EIATTR_KPARAM_INFO
	.align		4
.L_228:
        /*0008*/ 	.byte	0x04, 0x17
        /*000a*/ 	.short	(.L_230 - .L_229)
.L_229:
        /*000c*/ 	.word	0x00000000
        /*0010*/ 	.short	0x0002
        /*0012*/ 	.short	0x0010
        /*0014*/ 	.byte	0x00, 0xf5, 0x21, 0x00


	//----- nvinfo : EIATTR_KPARAM_INFO
	.align		4
.L_230:
        /*0018*/ 	.byte	0x04, 0x17
        /*001a*/ 	.short	(.L_232 - .L_231)
.L_231:
        /*001c*/ 	.word	0x00000000
        /*0020*/ 	.short	0x0001
        /*0022*/ 	.short	0x0008
        /*0024*/ 	.byte	0x00, 0xf0, 0x11, 0x00


	//----- nvinfo : EIATTR_KPARAM_INFO
	.align		4
.L_232:
        /*0028*/ 	.byte	0x04, 0x17
        /*002a*/ 	.short	(.L_234 - .L_233)
.L_233:
        /*002c*/ 	.word	0x00000000
        /*0030*/ 	.short	0x0000
        /*0032*/ 	.short	0x0000
        /*0034*/ 	.byte	0x00, 0xf5, 0x21, 0x00


	//----- nvinfo : EIATTR_SPARSE_MMA_MASK
	.align		4
.L_234:
        /*0038*/ 	.byte	0x03, 0x50
        /*003a*/ 	.short	0x0000


	//----- nvinfo : EIATTR_MAXREG_COUNT
	.align		4
        /*003c*/ 	.byte	0x03, 0x1b
        /*003e*/ 	.short	0x00ff


	//----- nvinfo : EIATTR_MERCURY_ISA_VERSION
	.align		4
        /*0040*/ 	.byte	0x03, 0x5f
        /*0042*/ 	.short	0x0101


	//----- nvinfo : EIATTR_VRC_CTA_INIT_COUNT
	.align		4
        /*0044*/ 	.byte	0x02, 0x4a
	.zero		1
	.zero		1


	//----- nvinfo : EIATTR_EXIT_INSTR_OFFSETS
	.align		4
        /*0048*/ 	.byte	0x04, 0x1c
        /*004a*/ 	.short	(.L_236 - .L_235)


	//   ....[0]....
.L_235:
        /*004c*/ 	.word	0x00000080


	//   ....[1]....
        /*0050*/ 	.word	0x00000130


	//----- nvinfo : EIATTR_CBANK_PARAM_SIZE
	.align		4
.L_236:
        /*0054*/ 	.byte	0x03, 0x19
        /*0056*/ 	.short	0x0018


	//----- nvinfo : EIATTR_PARAM_CBANK
	.align		4
        /*0058*/ 	.byte	0x04, 0x0a
        /*005a*/ 	.short	(.L_238 - .L_237)
	.align		4
.L_237:
        /*005c*/ 	.word	index@(.nv.constant0._Z12addBlkKernelPiiS_)
        /*0060*/ 	.short	0x0380
        /*0062*/ 	.short	0x0018


	//----- nvinfo : EIATTR_SW_WAR
	.align		4
.L_238:
        /*0064*/ 	.byte	0x04, 0x36
        /*0066*/ 	.short	(.L_240 - .L_239)
.L_239:
        /*0068*/ 	.word	0x00000008
.L_240:


//--------------------- .nv.info._Z16computeLocalHistPjiPiii --------------------------
	.section	.nv.info._Z16computeLocalHistPjiPiii,"",@"SHT_CUDA_INFO"
	.sectionflags	@""
	.align	4


	//----- nvinfo : EIATTR_CUDA_API_VERSION
	.align		4
        /*0000*/ 	.byte	0x04, 0x37
        /*0002*/ 	.short	(.L_242 - .L_241)
.L_241:
        /*0004*/ 	.word	0x00000082


	//----- nvinfo : EIATTR_KPARAM_INFO
	.align		4
.L_242:
        /*0008*/ 	.byte	0x04, 0x17
        /*000a*/ 	.short	(.L_244 - .L_243)
.L_243:
        /*000c*/ 	.word	0x00000000
        /*0010*/ 	.short	0x0004
        /*0012*/ 	.short	0x001c
        /*0014*/ 	.byte	0x00, 0xf0, 0x11, 0x00


	//----- nvinfo : EIATTR_KPARAM_INFO
	.align		4
.L_244:
        /*0018*/ 	.byte	0x04, 0x17
        /*001a*/ 	.short	(.L_246 - .L_245)
.L_245:
        /*001c*/ 	.word	0x00000000
        /*0020*/ 	.short	0x0003
        /*0022*/ 	.short	0x0018
        /*0024*/ 	.byte	0x00, 0xf0, 0x11, 0x00


	//----- nvinfo : EIATTR_KPARAM_INFO
	.align		4
.L_246:
        /*0028*/ 	.byte	0x04, 0x17
        /*002a*/ 	.short	(.L_248 - .L_247)
.L_247:
        /*002c*/ 	.word	0x00000000
        /*0030*/ 	.short	0x0002
        /*0032*/ 	.short	0x0010
        /*0034*/ 	.byte	0x00, 0xf5, 0x21, 0x00


	//----- nvinfo : EIATTR_KPARAM_INFO
	.align		4
.L_248:
        /*0038*/ 	.byte	0x04, 0x17
        /*003a*/ 	.short	(.L_250 - .L_249)
.L_249:
        /*003c*/ 	.word	0x00000000
        /*0040*/ 	.short	0x0001
        /*0042*/ 	.short	0x0008
        /*0044*/ 	.byte	0x00, 0xf0, 0x11, 0x00


	//----- nvinfo : EIATTR_KPARAM_INFO
	.align		4
.L_250:
        /*0048*/ 	.byte	0x04, 0x17
        /*004a*/ 	.short	(.L_252 - .L_251)
.L_251:
        /*004c*/ 	.word	0x00000000
        /*0050*/ 	.short	0x0000
        /*0052*/ 	.short	0x0000
        /*0054*/ 	.byte	0x00, 0xf5, 0x21, 0x00


	//----- nvinfo : EIATTR_SPARSE_MMA_MASK
	.align		4
.L_252:
        /*0058*/ 	.byte	0x03, 0x50
        /*005a*/ 	.short	0x0000


	//----- nvinfo : EIATTR_MAXREG_COUNT
	.align		4
        /*005c*/ 	.byte	0x03, 0x1b
        /*005e*/ 	.short	0x00ff


	//----- nvinfo : EIATTR_NUM_BARRIERS
	.align		4
        /*0060*/ 	.byte	0x02, 0x4c
        /*0062*/ 	.byte	0x01
	.zero		1


	//----- nvinfo : EIATTR_MERCURY_ISA_VERSION
	.align		4
        /*0064*/ 	.byte	0x03, 0x5f
        /*0066*/ 	.short	0x0101


	//----- nvinfo : EIATTR_VRC_CTA_INIT_COUNT
	.align		4
        /*0068*/ 	.byte	0x02, 0x4a
	.zero		1
	.zero		1


	//----- nvinfo : EIATTR_EXIT_INSTR_OFFSETS
	.align		4
        /*006c*/ 	.byte	0x04, 0x1c
        /*006e*/ 	.short	(.L_254 - .L_253)


	//   ....[0]....
.L_253:
        /*0070*/ 	.word	0x000002a0


	//   ....[1]....
        /*0074*/ 	.word	0x000003c0


	//----- nvinfo : EIATTR_CRS_STACK_SIZE
	.align		4
.L_254:
        /*0078*/ 	.byte	0x04, 0x1e
        /*007a*/ 	.short	(.L_256 - .L_255)
.L_255:
        /*007c*/ 	.word	0x00000000


	//----- nvinfo : EIATTR_CBANK_PARAM_SIZE
	.align		4
.L_256:
        /*0080*/ 	.byte	0x03, 0x19
        /*0082*/ 	.short	0x0020


	//----- nvinfo : EIATTR_PARAM_CBANK
	.align		4
        /*0084*/ 	.byte	0x04, 0x0a
        /*0086*/ 	.short	(.L_258 - .L_257)
	.align		4
.L_257:
        /*0088*/ 	.word	index@(.nv.constant0._Z16computeLocalHistPjiPiii)
        /*008c*/ 	.short	0x0380
        /*008e*/ 	.short	0x0020


	//----- nvinfo : EIATTR_SW_WAR
	.align		4
.L_258:
        /*0090*/ 	.byte	0x04, 0x36
        /*0092*/ 	.short	(.L_260 - .L_259)
.L_259:
        /*0094*/ 	.word	0x00000008
.L_260:


//--------------------- .nv.callgraph             --------------------------
	.section	.nv.callgraph,"",@"SHT_CUDA_CALLGRAPH"
	.align	4
	.sectionentsize	8
	.align		4
        /*0000*/ 	.word	0x00000000
	.align		4
        /*0004*/ 	.word	0xffffffff
	.align		4
        /*0008*/ 	.word	0x00000000
	.align		4
        /*000c*/ 	.word	0xfffffffe
	.align		4
        /*0010*/ 	.word	0x00000000
	.align		4
        /*0014*/ 	.word	0xfffffffd
	.align		4
        /*0018*/ 	.word	0x00000000
	.align		4
        /*001c*/ 	.word	0xfffffffc


//--------------------- .nv.constant4             --------------------------
	.section	.nv.constant4,"a",@progbits
	.align	8
	.align		8
.nv.constant4:
        /*0000*/ 	.dword	_ZN34_INTERNAL_1360c26f_4_k_cu_e839a9cc4cuda3std3__45__cpo5beginE
	.align		8
        /*0008*/ 	.dword	_ZN34_INTERNAL_1360c26f_4_k_cu_e839a9cc4cuda3std3__45__cpo3endE
	.align		8
        /*0010*/ 	.dword	_ZN34_INTERNAL_1360c26f_4_k_cu_e839a9cc4cuda3std3__45__cpo6cbeginE
	.align		8
        /*0018*/ 	.dword	_ZN34_INTERNAL_1360c26f_4_k_cu_e839a9cc4cuda3std3__45__cpo4cendE
	.align		8
        /*0020*/ 	.dword	_ZN34_INTERNAL_1360c26f_4_k_cu_e839a9cc4cuda3std3__45__cpo6rbeginE
	.align		8
        /*0028*/ 	.dword	_ZN34_INTERNAL_1360c26f_4_k_cu_e839a9cc4cuda3std3__45__cpo4rendE
	.align		8
        /*0030*/ 	.dword	_ZN34_INTERNAL_1360c26f_4_k_cu_e839a9cc4cuda3std3__45__cpo7crbeginE
	.align		8
        /*0038*/ 	.dword	_ZN34_INTERNAL_1360c26f_4_k_cu_e839a9cc4cuda3std3__45__cpo5crendE
	.align		8
        /*0040*/ 	.dword	_ZN34_INTERNAL_1360c26f_4_k_cu_e839a9cc4cuda3std3__436_GLOBAL__N__1360c26f_4_k_cu_e839a9cc6ignoreE
	.align		8
        /*0048*/ 	.dword	_ZN34_INTERNAL_1360c26f_4_k_cu_e839a9cc4cuda3std3__419piecewise_constructE
	.align		8
        /*0050*/ 	.dword	_ZN34_INTERNAL_1360c26f_4_k_cu_e839a9cc4cuda3std3__48in_placeE
	.align		8
        /*0058*/ 	.dword	_ZN34_INTERNAL_1360c26f_4_k_cu_e839a9cc4cuda3std3__420unreachable_sentinelE
	.align		8
        /*0060*/ 	.dword	_ZN34_INTERNAL_1360c26f_4_k_cu_e839a9cc4cuda3std3__47nulloptE
	.align		8
        /*0068*/ 	.dword	_ZN34_INTERNAL_1360c26f_4_k_cu_e839a9cc4cuda3std3__48unexpectE
	.align		8
        /*0070*/ 	.dword	_ZN34_INTERNAL_1360c26f_4_k_cu_e839a9cc4cuda3std6ranges3__45__cpo4swapE
	.align		8
        /*0078*/ 	.dword	_ZN34_INTERNAL_1360c26f_4_k_cu_e839a9cc4cuda3std6ranges3__45__cpo9iter_moveE
	.align		8
        /*0080*/ 	.dword	_ZN34_INTERNAL_1360c26f_4_k_cu_e839a9cc4cuda3std6ranges3__45__cpo5beginE
	.align		8
        /*0088*/ 	.dword	_ZN34_INTERNAL_1360c26f_4_k_cu_e839a9cc4cuda3std6ranges3__45__cpo3endE
	.align		8
        /*0090*/ 	.dword	_ZN34_INTERNAL_1360c26f_4_k_cu_e839a9cc4cuda3std6ranges3__45__cpo6cbeginE
	.align		8
        /*0098*/ 	.dword	_ZN34_INTERNAL_1360c26f_4_k_cu_e839a9cc4cuda3std6ranges3__45__cpo4cendE
	.align		8
        /*00a0*/ 	.dword	_ZN34_INTERNAL_1360c26f_4_k_cu_e839a9cc4cuda3std6ranges3__45__cpo7advanceE
	.align		8
        /*00a8*/ 	.dword	_ZN34_INTERNAL_1360c26f_4_k_cu_e839a9cc4cuda3std6ranges3__45__cpo9iter_swapE
	.align		8
        /*00b0*/ 	.dword	_ZN34_INTERNAL_1360c26f_4_k_cu_e839a9cc4cuda3std6ranges3__45__cpo4nextE
	.align		8
        /*00b8*/ 	.dword	_ZN34_INTERNAL_1360c26f_4_k_cu_e839a9cc4cuda3std6ranges3__45__cpo4prevE
	.align		8
        /*00c0*/ 	.dword	_ZN34_INTERNAL_1360c26f_4_k_cu_e839a9cc4cuda3std6ranges3__45__cpo4dataE
	.align		8
        /*00c8*/ 	.dword	_ZN34_INTERNAL_1360c26f_4_k_cu_e839a9cc4cuda3std6ranges3__45__cpo5cdataE
	.align		8
        /*00d0*/ 	.dword	_ZN34_INTERNAL_1360c26f_4_k_cu_e839a9cc4cuda3std6ranges3__45__cpo4sizeE
	.align		8
        /*00d8*/ 	.dword	_ZN34_INTERNAL_1360c26f_4_k_cu_e839a9cc4cuda3std6ranges3__45__cpo5ssizeE
	.align		8
        /*00e0*/ 	.dword	_ZN34_INTERNAL_1360c26f_4_k_cu_e839a9cc4cuda3std6ranges3__45__cpo8distanceE
	.align		8
        /*00e8*/ 	.dword	_ZN34_INTERNAL_1360c26f_4_k_cu_e839a9cc6thrust24THRUST_300001_SM_1000_NS8cuda_cub3parE
	.align		8
        /*00f0*/ 	.dword	_ZN34_INTERNAL_1360c26f_4_k_cu_e839a9cc6thrust24THRUST_300001_SM_1000_NS8cuda_cub10par_nosyncE
	.align		8
        /*00f8*/ 	.dword	_ZN34_INTERNAL_1360c26f_4_k_cu_e839a9cc6thrust24THRUST_300001_SM_1000_NS6system6detail10sequential3seqE
	.align		8
        /*0100*/ 	.dword	_ZN34_INTERNAL_1360c26f_4_k_cu_e839a9cc6thrust24THRUST_300001_SM_1000_NS6system3cpp3parE
	.align		8
        /*0108*/ 	.dword	_ZN34_INTERNAL_1360c26f_4_k_cu_e839a9cc6thrust24THRUST_300001_SM_1000_NS12placeholders2_1E
	.align		8
        /*0110*/ 	.dword	_ZN34_INTERNAL_1360c26f_4_k_cu_e839a9cc6thrust24THRUST_300001_SM_1000_NS12placeholders2_2E
	.align		8
        /*0118*/ 	.dword	_ZN34_INTERNAL_1360c26f_4_k_cu_e839a9cc6thrust24THRUST_300001_SM_1000_NS12placeholders2_3E
	.align		8
        /*0120*/ 	.dword	_ZN34_INTERNAL_1360c26f_4_k_cu_e839a9cc6thrust24THRUST_300001_SM_1000_NS12placeholders2_4E
	.align		8
        /*0128*/ 	.dword	_ZN34_INTERNAL_1360c26f_4_k_cu_e839a9cc6thrust24THRUST_300001_SM_1000_NS12placeholders2_5E
	.align		8
        /*0130*/ 	.dword	_ZN34_INTERNAL_1360c26f_4_k_cu_e839a9cc6thrust24THRUST_300001_SM_1000_NS12placeholders2_6E
	.align		8
        /*0138*/ 	.dword	_ZN34_INTERNAL_1360c26f_4_k_cu_e839a9cc6thrust24THRUST_300001_SM_1000_NS12placeholders2_7E
	.align		8
        /*0140*/ 	.dword	_ZN34_INTERNAL_1360c26f_4_k_cu_e839a9cc6thrust24THRUST_300001_SM_1000_NS12placeholders2_8E
	.align		8
        /*0148*/ 	.dword	_ZN34_INTERNAL_1360c26f_4_k_cu_e839a9cc6thrust24THRUST_300001_SM_1000_NS12placeholders2_9E
	.align		8
        /*0150*/ 	.dword	_ZN34_INTERNAL_1360c26f_4_k_cu_e839a9cc6thrust24THRUST_300001_SM_1000_NS12placeholders3_10E
	.align		8
        /*0158*/ 	.dword	_ZN34_INTERNAL_1360c26f_4_k_cu_e839a9cc6thrust24THRUST_300001_SM_1000_NS3seqE
	.align		8
        /*0160*/ 	.dword	_ZN34_INTERNAL_1360c26f_4_k_cu_e839a9cc6thrust24THRUST_300001_SM_1000_NS6deviceE


//--------------------- .text._ZN3cub18CUB_300001_SM_10006detail10radix_sort29DeviceRadixSortOnesweepKernelINS1_5radix10policy_hubIjNS0_8NullTypeEyE10Policy1000ELNS0_9SortOrderE0EjS6_yiiNS1_21identity_decomposer_tEEEvPT5_SC_PT3_PKSD_PT1_PKSH_PT2_PKSL_T4_iiT6_ --------------------------
	.section	.text._ZN3cub18CUB_300001_SM_10006detail10radix_sort29DeviceRadixSortOnesweepKernelINS1_5radix10policy_hubIjNS0_8NullTypeEyE10Policy1000ELNS0_9SortOrderE0EjS6_yiiNS1_21identity_decomposer_tEEEvPT5_SC_PT3_PKSD_PT1_PKSH_PT2_PKSL_T4_iiT6_,"ax",@progbits
	.align	128
        .global         _ZN3cub18CUB_300001_SM_10006detail10radix_sort29DeviceRadixSortOnesweepKernelINS1_5radix10policy_hubIjNS0_8NullTypeEyE10Policy1000ELNS0_9SortOrderE0EjS6_yiiNS1_21identity_decomposer_tEEEvPT5_SC_PT3_PKSD_PT1_PKSH_PT2_PKSL_T4_iiT6_
        .type           _ZN3cub18CUB_300001_SM_10006detail10radix_sort29DeviceRadixSortOnesweepKernelINS1_5radix10policy_hubIjNS0_8NullTypeEyE10Policy1000ELNS0_9SortOrderE0EjS6_yiiNS1_21identity_decomposer_tEEEvPT5_SC_PT3_PKSD_PT1_PKSH_PT2_PKSL_T4_iiT6_,@function
        .size           _ZN3cub18CUB_300001_SM_10006detail10radix_sort29DeviceRadixSortOnesweepKernelINS1_5radix10policy_hubIjNS0_8NullTypeEyE10Policy1000ELNS0_9SortOrderE0EjS6_yiiNS1_21identity_decomposer_tEEEvPT5_SC_PT3_PKSD_PT1_PKSH_PT2_PKSL_T4_iiT6_,(.L_x_233 - _ZN3cub18CUB_300001_SM_10006detail10radix_sort29DeviceRadixSortOnesweepKernelINS1_5radix10policy_hubIjNS0_8NullTypeEyE10Policy1000ELNS0_9SortOrderE0EjS6_yiiNS1_21identity_decomposer_tEEEvPT5_SC_PT3_PKSD_PT1_PKSH_PT2_PKSL_T4_iiT6_)
        .other          _ZN3cub18CUB_300001_SM_10006detail10radix_sort29DeviceRadixSortOnesweepKernelINS1_5radix10policy_hubIjNS0_8NullTypeEyE10Policy1000ELNS0_9SortOrderE0EjS6_yiiNS1_21identity_decomposer_tEEEvPT5_SC_PT3_PKSD_PT1_PKSH_PT2_PKSL_T4_iiT6_,@"STO_CUDA_ENTRY STV_DEFAULT"
_ZN3cub18CUB_300001_SM_10006detail10radix_sort29DeviceRadixSortOnesweepKernelINS1_5radix10policy_hubIjNS0_8NullTypeEyE10Policy1000ELNS0_9SortOrderE0EjS6_yiiNS1_21identity_decomposer_tEEEvPT5_SC_PT3_PKSD_PT1_PKSH_PT2_PKSL_T4_iiT6_:
.text._ZN3cub18CUB_300001_SM_10006detail10radix_sort29DeviceRadixSortOnesweepKernelINS1_5radix10policy_hubIjNS0_8NullTypeEyE10Policy1000ELNS0_9SortOrderE0EjS6_yiiNS1_21identity_decomposer_tEEEvPT5_SC_PT3_PKSD_PT1_PKSH_PT2_PKSL_T4_iiT6_:
[----:B------:R-:W0:Y:S01]  /*0000*/  LDC R1, c[0x0][0x37c] ;  /* 0x0000df00ff017b82 */ /* 0x000e220000000800 */
[----:B------:R-:W1:Y:S01]  /*0010*/  S2R R39, SR_TID.X ;  /* 0x0000000000277919 */ /* 0x000e620000002100 */
[----:B------:R-:W-:Y:S01]  /*0020*/  MOV R73, 0x400 ;  /* 0x0000040000497802 */ /* 0x000fe20000000f00 */
[----:B------:R-:W2:Y:S01]  /*0030*/  LDCU.64 UR6, c[0x0][0x358] ;  /* 0x00006b00ff0677ac */ /* 0x000ea20008000a00 */
[----:B------:R-:W-:Y:S01]  /*0040*/  BSSY.RECONVERGENT B0, `(.L_x_0) ;  /* 0x000000d000007945 */ /* 0x000fe20003800200 */
[----:B------:R-:W3:Y:S01]  /*0050*/  S2R R0, SR_CgaCtaId ;  /* 0x0000000000007919 */ /* 0x000ee20000008800 */
[----:B0-----:R-:W-:Y:S01]  /*0060*/  VIADD R1, R1, 0xfffffff0 ;  /* 0xfffffff001017836 */ /* 0x001fe20000000000 */
[----:B-1----:R-:W-:Y:S02]  /*0070*/  ISETP.NE.AND P0, PT, R39, RZ, PT ;  /* 0x000000ff2700720c */ /* 0x002fe40003f05270 */
[----:B---3--:R-:W-:-:S11]  /*0080*/  LEA R73, R0, R73, 0x18 ;  /* 0x0000004900497211 */ /* 0x008fd600078ec0ff */
[----:B--2---:R-:W-:Y:S05]  /*0090*/  @P0 BRA `(.L_x_1) ;  /* 0x00000000001c0947 */ /* 0x004fea0003800000 */
[----:B------:R-:W0:Y:S01]  /*00a0*/  LDC.64 R2, c[0x0][0x388] ;  /* 0x0000e200ff027b82 */ /* 0x000e220000000a00 */
[----:B------:R-:W-:-:S05]  /*00b0*/  IMAD.MOV.U32 R5, RZ, RZ, 0x1 ;  /* 0x00000001ff057424 */ /* 0x000fca00078e00ff */
[----:B0-----:R-:W2:Y:S02]  /*00c0*/  ATOMG.E.ADD.STRONG.GPU PT, R2, desc[UR6][R2.64], R5 ;  /* 0x80000005020279a8 */ /* 0x001ea400081ef106 */
[----:B------:R-:W0:Y:S01]  /*00d0*/  S2UR UR5, SR_CgaCtaId ;  /* 0x00000000000579c3 */ /* 0x000e220000008800 */
[----:B------:R-:W-:Y:S02]  /*00e0*/  UMOV UR4, 0x400 ;  /* 0x0000040000047882 */ /* 0x000fe40000000000 */
[----:B0-----:R-:W-:-:S09]  /*00f0*/  ULEA UR4, UR5, UR4, 0x18 ;  /* 0x0000000405047291 */ /* 0x001fd2000f8ec0ff */
[----:B--2---:R0:W-:Y:S03]  /*0100*/  STS [UR4+0x7200], R2 ;  /* 0x00720002ff007988 */ /* 0x0041e60008000804 */
.L_x_1:
[----:B------:R-:W-:Y:S05]  /*0110*/  BSYNC.RECONVERGENT B0 ;  /* 0x0000000000007941 */ /* 0x000fea0003800200 */
.L_x_0:
[----:B------:R-:W-:Y:S06]  /*0120*/  BAR.SYNC.DEFER_BLOCKING 0x0 ;  /* 0x0000000000007b1d */ /* 0x000fec0000010000 */
[----:B------:R-:W1:Y:S01]  /*0130*/  LDCU UR4, c[0x0][0x3c0] ;  /* 0x00007800ff0477ac */ /* 0x000e620008000800 */
[----:B------:R-:W2:Y:S01]  /*0140*/  S2R R9, SR_LANEID ;  /* 0x0000000000097919 */ /* 0x000ea20000000000 */
[----:B------:R-:W0:Y:S02]  /*0150*/  LDS R72, [R73+0x7200] ;  /* 0x0072000049487984 */ /* 0x000e240000000800 */
[----:B0-----:R-:W-:-:S04]  /*0160*/  IMAD R2, R72, 0x1c80, RZ ;  /* 0x00001c8048027824 */ /* 0x001fc800078e02ff */
[----:B------:R-:W-:Y:S01]  /*0170*/  VIADD R0, R2, 0x1c80 ;  /* 0x00001c8002007836 */ /* 0x000fe20000000000 */
[----:B------:R-:W-:-:S04]  /*0180*/  SHF.R.S32.HI R6, RZ, 0x1f, R2 ;  /* 0x0000001fff067819 */ /* 0x000fc80000011402 */
[----:B-1----:R-:W-:Y:S02]  /*0190*/  ISETP.GT.AND P0, PT, R0, UR4, PT ;  /* 0x0000000400007c0c */ /* 0x002fe4000bf04270 */
[----:B------:R-:W-:-:S11]  /*01a0*/  SHF.R.U32.HI R0, RZ, 0x5, R39 ;  /* 0x00000005ff007819 */ /* 0x000fd60000011627 */
[----:B--2---:R-:W-:Y:S05]  /*01b0*/  @P0 BRA `(.L_x_2) ;  /* 0x0000000000700947 */ /* 0x004fea0003800000 */
[----:B------:R-:W0:Y:S01]  /*01c0*/  LDCU.64 UR4, c[0x0][0x3a8] ;  /* 0x00007500ff0477ac */ /* 0x000e220008000a00 */
[C---:B------:R-:W-:Y:S02]  /*01d0*/  LOP3.LUT R3, R39.reuse, 0x1f, RZ, 0xc0, !PT ;  /* 0x0000001f27037812 */ /* 0x040fe400078ec0ff */
[----:B------:R-:W-:-:S05]  /*01e0*/  LOP3.LUT R4, R39, 0x3e0, RZ, 0xc0, !PT ;  /* 0x000003e027047812 */ /* 0x000fca00078ec0ff */
[----:B------:R-:W-:-:S05]  /*01f0*/  IMAD R3, R4, 0x13, R3 ;  /* 0x0000001304037824 */ /* 0x000fca00078e0203 */
[----:B------:R-:W-:-:S05]  /*0200*/  IADD3 R3, P0, PT, R2, R3, RZ ;  /* 0x0000000302037210 */ /* 0x000fca0007f1e0ff */
[----:B------:R-:W-:Y:S01]  /*0210*/  IMAD.X R6, RZ, RZ, R6, P0 ;  /* 0x000000ffff067224 */ /* 0x000fe200000e0606 */
[----:B0-----:R-:W-:-:S04]  /*0220*/  LEA R2, P0, R3, UR4, 0x2 ;  /* 0x0000000403027c11 */ /* 0x001fc8000f8010ff */
[----:B------:R-:W-:-:S05]  /*0230*/  LEA.HI.X R3, R3, UR5, R6, 0x2, P0 ;  /* 0x0000000503037c11 */ /* 0x000fca00080f1406 */
[----:B------:R0:W5:Y:S04]  /*0240*/  LDG.E R71, desc[UR6][R2.64] ;  /* 0x0000000602477981 */ /* 0x000168000c1e1900 */
        /* <DEDUP_REMOVED lines=17> */
[----:B------:R0:W5:Y:S01]  /*0360*/  LDG.E R53, desc[UR6][R2.64+0x900] ;  /* 0x0009000602357981 */ /* 0x000162000c1e1900 */
[----:B------:R-:W-:Y:S05]  /*0370*/  BRA `(.L_x_3) ;  /* 0x0000000400507947 */ /* 0x000fea0003800000 */
.L_x_2:
[----:B------:R-:W0:Y:S01]  /*0380*/  LDCU.64 UR8, c[0x0][0x3a8] ;  /* 0x00007500ff0877ac */ /* 0x000e220008000a00 */
[C---:B------:R-:W-:Y:S01]  /*0390*/  LOP3.LUT R3, R39.reuse, 0x1f, RZ, 0xc0, !PT ;  /* 0x0000001f27037812 */ /* 0x040fe200078ec0ff */
[----:B------:R-:W-:Y:S01]  /*03a0*/  IMAD.MOV.U32 R71, RZ, RZ, -0x1 ;  /* 0xffffffffff477424 */ /* 0x000fe200078e00ff */
[----:B------:R-:W-:Y:S01]  /*03b0*/  LOP3.LUT R4, R39, 0x3e0, RZ, 0xc0, !PT ;  /* 0x000003e027047812 */ /* 0x000fe200078ec0ff */
[----:B------:R-:W-:Y:S02]  /*03c0*/  IMAD.MOV.U32 R69, RZ, RZ, -0x1 ;  /* 0xffffffffff457424 */ /* 0x000fe400078e00ff */
[----:B------:R-:W-:Y:S02]  /*03d0*/  IMAD.MOV.U32 R70, RZ, RZ, -0x1 ;  /* 0xffffffffff467424 */ /* 0x000fe400078e00ff */
[----:B------:R-:W-:Y:S01]  /*03e0*/  IMAD R11, R4, 0x13, R3 ;  /* 0x00000013040b7824 */ /* 0x000fe200078e0203 */
[----:B------:R-:W-:-:S03]  /*03f0*/  IADD3 R4, PT, PT, -R2, UR4, RZ ;  /* 0x0000000402047c10 */ /* 0x000fc6000fffe1ff */
[C---:B------:R-:W-:Y:S01]  /*0400*/  VIADD R3, R11.reuse, 0x20 ;  /* 0x000000200b037836 */ /* 0x040fe20000000000 */
[----:B------:R-:W-:Y:S01]  /*0410*/  IADD3 R8, P0, PT, R2, R11, RZ ;  /* 0x0000000b02087210 */ /* 0x000fe20007f1e0ff */
[C---:B------:R-:W-:Y:S01]  /*0420*/  VIADD R5, R11.reuse, 0x40 ;  /* 0x000000400b057836 */ /* 0x040fe20000000000 */
[CC--:B------:R-:W-:Y:S01]  /*0430*/  ISETP.GE.AND P1, PT, R11.reuse, R4.reuse, PT ;  /* 0x000000040b00720c */ /* 0x0c0fe20003f26270 */
[----:B------:R-:W-:Y:S01]  /*0440*/  VIADD R7, R11, 0x60 ;  /* 0x000000600b077836 */ /* 0x000fe20000000000 */
[-C--:B------:R-:W-:Y:S01]  /*0450*/  ISETP.GE.AND P2, PT, R3, R4.reuse, PT ;  /* 0x000000040300720c */ /* 0x080fe20003f46270 */
[----:B------:R-:W-:Y:S01]  /*0460*/  VIADD R3, R11, 0x80 ;  /* 0x000000800b037836 */ /* 0x000fe20000000000 */
[-C--:B------:R-:W-:Y:S01]  /*0470*/  ISETP.GE.AND P3, PT, R5, R4.reuse, PT ;  /* 0x000000040500720c */ /* 0x080fe20003f66270 */
[----:B------:R-:W-:Y:S01]  /*0480*/  VIADD R5, R11, 0xa0 ;  /* 0x000000a00b057836 */ /* 0x000fe20000000000 */
[-C--:B------:R-:W-:Y:S01]  /*0490*/  ISETP.GE.AND P4, PT, R7, R4.reuse, PT ;  /* 0x000000040700720c */ /* 0x080fe20003f86270 */
[----:B------:R-:W-:Y:S01]  /*04a0*/  IMAD.X R13, RZ, RZ, R6, P0 ;  /* 0x000000ffff0d7224 */ /* 0x000fe200000e0606 */
[----:B0-----:R-:W-:Y:S01]  /*04b0*/  LEA R2, P0, R8, UR8, 0x2 ;  /* 0x0000000808027c11 */ /* 0x001fe2000f8010ff */
[----:B------:R-:W-:Y:S01]  /*04c0*/  VIADD R7, R11, 0xc0 ;  /* 0x000000c00b077836 */ /* 0x000fe20000000000 */
[----:B------:R-:W-:-:S02]  /*04d0*/  ISETP.GE.AND P5, PT, R3, R4, PT ;  /* 0x000000040300720c */ /* 0x000fc40003fa6270 */
[-C--:B------:R-:W-:Y:S01]  /*04e0*/  ISETP.GE.AND P6, PT, R5, R4.reuse, PT ;  /* 0x000000040500720c */ /* 0x080fe20003fc6270 */
[----:B------:R-:W-:Y:S01]  /*04f0*/  VIADD R5, R11, 0xe0 ;  /* 0x000000e00b057836 */ /* 0x000fe20000000000 */
[----:B------:R-:W-:Y:S01]  /*0500*/  LEA.HI.X R3, R8, UR9, R13, 0x2, P0 ;  /* 0x0000000908037c11 */ /* 0x000fe200080f140d */
[----:B------:R-:W-:Y:S01]  /*0510*/  IMAD.MOV.U32 R68, RZ, RZ, -0x1 ;  /* 0xffffffffff447424 */ /* 0x000fe200078e00ff */
[-C--:B------:R-:W-:Y:S01]  /*0520*/  ISETP.GE.AND P0, PT, R7, R4.reuse, PT ;  /* 0x000000040700720c */ /* 0x080fe20003f06270 */
[----:B------:R-:W-:Y:S02]  /*0530*/  VIADD R7, R11, 0x100 ;  /* 0x000001000b077836 */ /* 0x000fe40000000000 */
[----:B------:R1:W5:Y:S01]  /*0540*/  @!P1 LDG.E R71, desc[UR6][R2.64] ;  /* 0x0000000602479981 */ /* 0x000362000c1e1900 */
[-C--:B------:R-:W-:Y:S01]  /*0550*/  ISETP.GE.AND P1, PT, R5, R4.reuse, PT ;  /* 0x000000040500720c */ /* 0x080fe20003f26270 */
[----:B------:R-:W-:Y:S02]  /*0560*/  VIADD R5, R11, 0x120 ;  /* 0x000001200b057836 */ /* 0x000fe40000000000 */
[----:B------:R1:W5:Y:S03]  /*0570*/  @!P3 LDG.E R69, desc[UR6][R2.64+0x100] ;  /* 0x000100060245b981 */ /* 0x000366000c1e1900 */
[----:B------:R-:W-:Y:S01]  /*0580*/  ISETP.GE.AND P3, PT, R5, R4, PT ;  /* 0x000000040500720c */ /* 0x000fe20003f66270 */
[----:B------:R-:W-:Y:S01]  /*0590*/  VIADD R5, R11, 0x140 ;  /* 0x000001400b057836 */ /* 0x000fe20000000000 */
[----:B------:R1:W5:Y:S01]  /*05a0*/  @!P4 LDG.E R68, desc[UR6][R2.64+0x180] ;  /* 0x000180060244c981 */ /* 0x000362000c1e1900 */
[----:B------:R-:W-:-:S03]  /*05b0*/  IMAD.MOV.U32 R66, RZ, RZ, -0x1 ;  /* 0xffffffffff427424 */ /* 0x000fc600078e00ff */
[-C--:B------:R-:W-:Y:S01]  /*05c0*/  ISETP.GE.AND P4, PT, R5, R4.reuse, PT ;  /* 0x000000040500720c */ /* 0x080fe20003f86270 */
[----:B------:R-:W-:Y:S01]  /*05d0*/  VIADD R5, R11, 0x180 ;  /* 0x000001800b057836 */ /* 0x000fe20000000000 */
[----:B------:R1:W5:Y:S01]  /*05e0*/  @!P2 LDG.E R70, desc[UR6][R2.64+0x80] ;  /* 0x000080060246a981 */ /* 0x000362000c1e1900 */
[-C--:B------:R-:W-:Y:S01]  /*05f0*/  ISETP.GE.AND P2, PT, R7, R4.reuse, PT ;  /* 0x000000040700720c */ /* 0x080fe20003f46270 */
[----:B------:R-:W-:Y:S02]  /*0600*/  IMAD.MOV.U32 R65, RZ, RZ, -0x1 ;  /* 0xffffffffff417424 */ /* 0x000fe400078e00ff */
[----:B------:R1:W5:Y:S01]  /*0610*/  @!P6 LDG.E R66, desc[UR6][R2.64+0x280] ;  /* 0x000280060242e981 */ /* 0x000362000c1e1900 */
[-C--:B------:R-:W-:Y:S01]  /*0620*/  ISETP.GE.AND P6, PT, R5, R4.reuse, PT ;  /* 0x000000040500720c */ /* 0x080fe20003fc6270 */
[C---:B------:R-:W-:Y:S02]  /*0630*/  VIADD R5, R11.reuse, 0x1a0 ;  /* 0x000001a00b057836 */ /* 0x040fe40000000000 */
[----:B------:R-:W-:Y:S01]  /*0640*/  IMAD.MOV.U32 R67, RZ, RZ, -0x1 ;  /* 0xffffffffff437424 */ /* 0x000fe200078e00ff */
[----:B------:R1:W5:Y:S01]  /*0650*/  @!P0 LDG.E R65, desc[UR6][R2.64+0x300] ;  /* 0x0003000602418981 */ /* 0x000362000c1e1900 */
[----:B------:R-:W-:Y:S01]  /*0660*/  VIADD R7, R11, 0x160 ;  /* 0x000001600b077836 */ /* 0x000fe20000000000 */
[----:B------:R-:W-:Y:S01]  /*0670*/  ISETP.GE.AND P0, PT, R5, R4, PT ;  /* 0x000000040500720c */ /* 0x000fe20003f06270 */
[----:B------:R-:W-:-:S02]  /*0680*/  IMAD.MOV.U32 R63, RZ, RZ, -0x1 ;  /* 0xffffffffff3f7424 */ /* 0x000fc400078e00ff */
[----:B------:R-:W-:Y:S01]  /*0690*/  VIADD R5, R11, 0x1e0 ;  /* 0x000001e00b057836 */ /* 0x000fe20000000000 */
[----:B------:R1:W5:Y:S01]  /*06a0*/  @!P5 LDG.E R67, desc[UR6][R2.64+0x200] ;  /* 0x000200060243d981 */ /* 0x000362000c1e1900 */
[-C--:B------:R-:W-:Y:S01]  /*06b0*/  ISETP.GE.AND P5, PT, R7, R4.reuse, PT ;  /* 0x000000040700720c */ /* 0x080fe20003fa6270 */
[----:B------:R-:W-:Y:S02]  /*06c0*/  IMAD.MOV.U32 R64, RZ, RZ, -0x1 ;  /* 0xffffffffff407424 */ /* 0x000fe400078e00ff */
[----:B------:R1:W5:Y:S01]  /*06d0*/  @!P2 LDG.E R63, desc[UR6][R2.64+0x400] ;  /* 0x00040006023fa981 */ /* 0x000362000c1e1900 */
[----:B------:R-:W-:Y:S01]  /*06e0*/  IMAD.MOV.U32 R62, RZ, RZ, -0x1 ;  /* 0xffffffffff3e7424 */ /* 0x000fe200078e00ff */
[----:B------:R-:W-:Y:S01]  /*06f0*/  ISETP.GE.AND P2, PT, R5, R4, PT ;  /* 0x000000040500720c */ /* 0x000fe20003f46270 */
[C---:B------:R-:W-:Y:S01]  /*0700*/  VIADD R7, R11.reuse, 0x1c0 ;  /* 0x000001c00b077836 */ /* 0x040fe20000000000 */
[----:B------:R1:W5:Y:S01]  /*0710*/  @!P1 LDG.E R64, desc[UR6][R2.64+0x380] ;  /* 0x0003800602409981 */ /* 0x000362000c1e1900 */
[----:B------:R-:W-:-:S02]  /*0720*/  VIADD R5, R11, 0x200 ;  /* 0x000002000b057836 */ /* 0x000fc40000000000 */
[----:B------:R-:W-:Y:S01]  /*0730*/  IMAD.MOV.U32 R61, RZ, RZ, -0x1 ;  /* 0xffffffffff3d7424 */ /* 0x000fe200078e00ff */
[----:B------:R1:W5:Y:S01]  /*0740*/  @!P3 LDG.E R62, desc[UR6][R2.64+0x480] ;  /* 0x00048006023eb981 */ /* 0x000362000c1e1900 */
[----:B------:R-:W-:Y:S01]  /*0750*/  IMAD.MOV.U32 R60, RZ, RZ, -0x1 ;  /* 0xffffffffff3c7424 */ /* 0x000fe200078e00ff */
[-C--:B------:R-:W-:Y:S01]  /*0760*/  ISETP.GE.AND P1, PT, R7, R4.reuse, PT ;  /* 0x000000040700720c */ /* 0x080fe20003f26270 */
[----:B------:R-:W-:Y:S01]  /*0770*/  VIADD R7, R11, 0x220 ;  /* 0x000002200b077836 */ /* 0x000fe20000000000 */
[-C--:B------:R-:W-:Y:S01]  /*0780*/  ISETP.GE.AND P3, PT, R5, R4.reuse, PT ;  /* 0x000000040500720c */ /* 0x080fe20003f66270 */
[----:B------:R-:W-:Y:S01]  /*0790*/  VIADD R5, R11, 0x240 ;  /* 0x000002400b057836 */ /* 0x000fe20000000000 */
[----:B------:R1:W5:Y:S02]  /*07a0*/  @!P4 LDG.E R61, desc[UR6][R2.64+0x500] ;  /* 0x00050006023dc981 */ /* 0x000364000c1e1900 */
[-C--:B------:R-:W-:Y:S02]  /*07b0*/  ISETP.GE.AND P4, PT, R7, R4.reuse, PT ;  /* 0x000000040700720c */ /* 0x080fe40003f86270 */
[----:B------:R1:W5:Y:S01]  /*07c0*/  @!P5 LDG.E R60, desc[UR6][R2.64+0x580] ;  /* 0x00058006023cd981 */ /* 0x000362000c1e1900 */
[----:B------:R-:W-:Y:S01]  /*07d0*/  ISETP.GE.AND P5, PT, R5, R4, PT ;  /* 0x000000040500720c */ /* 0x000fe20003fa6270 */
[----:B------:R-:W-:-:S02]  /*07e0*/  IMAD.MOV.U32 R59, RZ, RZ, -0x1 ;  /* 0xffffffffff3b7424 */ /* 0x000fc400078e00ff */
[----:B------:R-:W-:Y:S02]  /*07f0*/  IMAD.MOV.U32 R58, RZ, RZ, -0x1 ;  /* 0xffffffffff3a7424 */ /* 0x000fe400078e00ff */
[----:B------:R-:W-:Y:S02]  /*0800*/  IMAD.MOV.U32 R57, RZ, RZ, -0x1 ;  /* 0xffffffffff397424 */ /* 0x000fe400078e00ff */
[----:B------:R-:W-:Y:S01]  /*0810*/  IMAD.MOV.U32 R56, RZ, RZ, -0x1 ;  /* 0xffffffffff387424 */ /* 0x000fe200078e00ff */
[----:B------:R1:W5:Y:S01]  /*0820*/  @!P6 LDG.E R59, desc[UR6][R2.64+0x600] ;  /* 0x00060006023be981 */ /* 0x000362000c1e1900 */
[----:B------:R-:W-:Y:S02]  /*0830*/  IMAD.MOV.U32 R55, RZ, RZ, -0x1 ;  /* 0xffffffffff377424 */ /* 0x000fe400078e00ff */
[----:B------:R-:W-:Y:S01]  /*0840*/  IMAD.MOV.U32 R54, RZ, RZ, -0x1 ;  /* 0xffffffffff367424 */ /* 0x000fe200078e00ff */
[----:B------:R1:W5:Y:S01]  /*0850*/  @!P0 LDG.E R58, desc[UR6][R2.64+0x680] ;  /* 0x00068006023a8981 */ /* 0x000362000c1e1900 */
[----:B------:R-:W-:-:S03]  /*0860*/  IMAD.MOV.U32 R53, RZ, RZ, -0x1 ;  /* 0xffffffffff357424 */ /* 0x000fc600078e00ff */
[----:B------:R1:W5:Y:S04]  /*0870*/  @!P1 LDG.E R57, desc[UR6][R2.64+0x700] ;  /* 0x0007000602399981 */ /* 0x000368000c1e1900 */
[----:B------:R1:W5:Y:S04]  /*0880*/  @!P2 LDG.E R56, desc[UR6][R2.64+0x780] ;  /* 0x000780060238a981 */ /* 0x000368000c1e1900 */
[----:B------:R1:W5:Y:S04]  /*0890*/  @!P3 LDG.E R55, desc[UR6][R2.64+0x800] ;  /* 0x000800060237b981 */ /* 0x000368000c1e1900 */
[----:B------:R1:W5:Y:S04]  /*08a0*/  @!P4 LDG.E R54, desc[UR6][R2.64+0x880] ;  /* 0x000880060236c981 */ /* 0x000368000c1e1900 */
[----:B------:R1:W5:Y:S02]  /*08b0*/  @!P5 LDG.E R53, desc[UR6][R2.64+0x900] ;  /* 0x000900060235d981 */ /* 0x000364000c1e1900 */
.L_x_3:
[----:B01----:R-:W-:Y:S01]  /*08c0*/  VIMNMX R2, PT, PT, R9, 0xe0, !PT ;  /* 0x000000e009027848 */ /* 0x003fe20007fe0100 */
[----:B------:R-:W0:Y:S01]  /*08d0*/  LDCU UR4, c[0x0][0x3c8] ;  /* 0x00007900ff0477ac */ /* 0x000e220008000800 */
[----:B------:R-:W-:Y:S01]  /*08e0*/  BSSY.RECONVERGENT B0, `(.L_x_4) ;  /* 0x0000025000007945 */ /* 0x000fe20003800200 */
[----:B------:R-:W-:Y:S01]  /*08f0*/  IMAD.SHL.U32 R0, R0, 0x400, RZ ;  /* 0x0000040000007824 */ /* 0x000fe200078e00ff */
[--C-:B------:R-:W-:Y:S01]  /*0900*/  IADD3 R2, PT, PT, R2, 0x1f, -R9.reuse ;  /* 0x0000001f02027810 */ /* 0x100fe20007ffe809 */
[----:B------:R-:W-:Y:S01]  /*0910*/  UMOV UR5, 0xffffffff ;  /* 0xffffffff00057882 */ /* 0x000fe20000000000 */
[----:B------:R-:W-:Y:S02]  /*0920*/  IMAD.MOV.U32 R5, RZ, RZ, R9 ;  /* 0x000000ffff057224 */ /* 0x000fe400078e0009 */
[C---:B------:R-:W-:Y:S02]  /*0930*/  ISETP.GE.U32.AND P0, PT, R2.reuse, 0x1e0, PT ;  /* 0x000001e00200780c */ /* 0x040fe40003f06070 */
[----:B------:R-:W-:-:S04]  /*0940*/  LEA.HI R3, R2, 0x1, RZ, 0x1b ;  /* 0x0000000102037811 */ /* 0x000fc800078fd8ff */
[----:B------:R-:W-:-:S04]  /*0950*/  LOP3.LUT R6, R3, 0xf, RZ, 0xc0, !PT ;  /* 0x0000000f03067812 */ /* 0x000fc800078ec0ff */
[----:B------:R-:W-:Y:S01]  /*0960*/  ISETP.NE.AND P1, PT, R6, RZ, PT ;  /* 0x000000ff0600720c */ /* 0x000fe20003f25270 */
[----:B0-----:R-:W-:Y:S02]  /*0970*/  USHF.L.U32 UR4, UR5, UR4, URZ ;  /* 0x0000000405047299 */ /* 0x001fe400080006ff */
[----:B------:R-:W-:Y:S10]  /*0980*/  @!P0 BRA `(.L_x_5) ;  /* 0x0000000000688947 */ /* 0x000ff40003800000 */
[----:B------:R-:W-:Y:S01]  /*0990*/  IMAD R4, R9, 0x4, R0 ;  /* 0x0000000409047824 */ /* 0x000fe200078e0200 */
[----:B------:R-:W-:Y:S01]  /*09a0*/  LOP3.LUT R2, R3, 0xffffff0, RZ, 0xc0, !PT ;  /* 0x0ffffff003027812 */ /* 0x000fe200078ec0ff */
[----:B------:R-:W-:-:S03]  /*09b0*/  IMAD.MOV.U32 R5, RZ, RZ, R9 ;  /* 0x000000ffff057224 */ /* 0x000fc600078e0009 */
[----:B------:R-:W-:Y:S01]  /*09c0*/  IADD3 R4, PT, PT, R4, 0x400, R73 ;  /* 0x0000040004047810 */ /* 0x000fe20007ffe049 */
[----:B------:R-:W-:-:S07]  /*09d0*/  IMAD.MOV R2, RZ, RZ, -R2 ;  /* 0x000000ffff027224 */ /* 0x000fce00078e0a02 */
.L_x_6:
[----:B------:R-:W-:Y:S01]  /*09e0*/  VIADD R2, R2, 0x10 ;  /* 0x0000001002027836 */ /* 0x000fe20000000000 */
[----:B------:R-:W-:Y:S01]  /*09f0*/  STS [R4+-0x400], RZ ;  /* 0xfffc00ff04007388 */ /* 0x000fe20000000800 */
[----:B------:R-:W-:-:S03]  /*0a00*/  VIADD R5, R5, 0x200 ;  /* 0x0000020005057836 */ /* 0x000fc60000000000 */
[----:B------:R-:W-:Y:S01]  /*0a10*/  ISETP.NE.AND P0, PT, R2, RZ, PT ;  /* 0x000000ff0200720c */ /* 0x000fe20003f05270 */
[----:B------:R-:W-:Y:S04]  /*0a20*/  STS [R4+-0x380], RZ ;  /* 0xfffc80ff04007388 */ /* 0x000fe80000000800 */
[----:B------:R-:W-:Y:S04]  /*0a30*/  STS [R4+-0x300], RZ ;  /* 0xfffd00ff04007388 */ /* 0x000fe80000000800 */
[----:B------:R-:W-:Y:S04]  /*0a40*/  STS [R4+-0x280], RZ ;  /* 0xfffd80ff04007388 */ /* 0x000fe80000000800 */
[----:B------:R-:W-:Y:S04]  /*0a50*/  STS [R4+-0x200], RZ ;  /* 0xfffe00ff04007388 */ /* 0x000fe80000000800 */
[----:B------:R-:W-:Y:S04]  /*0a60*/  STS [R4+-0x180], RZ ;  /* 0xfffe80ff04007388 */ /* 0x000fe80000000800 */
[----:B------:R-:W-:Y:S04]  /*0a70*/  STS [R4+-0x100], RZ ;  /* 0xffff00ff04007388 */ /* 0x000fe80000000800 */
[----:B------:R-:W-:Y:S04]  /*0a80*/  STS [R4+-0x80], RZ ;  /* 0xffff80ff04007388 */ /* 0x000fe80000000800 */
[----:B------:R-:W-:Y:S04]  /*0a90*/  STS [R4], RZ ;  /* 0x000000ff04007388 */ /* 0x000fe80000000800 */
[----:B------:R-:W-:Y:S04]  /*0aa0*/  STS [R4+0x80], RZ ;  /* 0x000080ff04007388 */ /* 0x000fe80000000800 */
[----:B------:R-:W-:Y:S04]  /*0ab0*/  STS [R4+0x100], RZ ;  /* 0x000100ff04007388 */ /* 0x000fe80000000800 */
[----:B------:R-:W-:Y:S04]  /*0ac0*/  STS [R4+0x180], RZ ;  /* 0x000180ff04007388 */ /* 0x000fe80000000800 */
[----:B------:R-:W-:Y:S04]  /*0ad0*/  STS [R4+0x200], RZ ;  /* 0x000200ff04007388 */ /* 0x000fe80000000800 */
[----:B------:R-:W-:Y:S04]  /*0ae0*/  STS [R4+0x280], RZ ;  /* 0x000280ff04007388 */ /* 0x000fe80000000800 */
[----:B------:R-:W-:Y:S04]  /*0af0*/  STS [R4+0x300], RZ ;  /* 0x000300ff04007388 */ /* 0x000fe80000000800 */
[----:B------:R0:W-:Y:S02]  /*0b00*/  STS [R4+0x380], RZ ;  /* 0x000380ff04007388 */ /* 0x0001e40000000800 */
[----:B0-----:R-:W-:Y:S01]  /*0b10*/  VIADD R4, R4, 0x800 ;  /* 0x0000080004047836 */ /* 0x001fe20000000000 */
[----:B------:R-:W-:Y:S06]  /*0b20*/  @P0 BRA `(.L_x_6) ;  /* 0xfffffffc00ac0947 */ /* 0x000fec000383ffff */
.L_x_5:
[----:B------:R-:W-:Y:S05]  /*0b30*/  BSYNC.RECONVERGENT B0 ;  /* 0x0000000000007941 */ /* 0x000fea0003800200 */
.L_x_4:
[----:B------:R-:W-:Y:S01]  /*0b40*/  BSSY.RECONVERGENT B0, `(.L_x_7) ;  /* 0x0000026000007945 */ /* 0x000fe20003800200 */
[----:B------:R-:W-:-:S03]  /*0b50*/  IMAD.IADD R2, R73, 0x1, R0 ;  /* 0x0000000149027824 */ /* 0x000fc600078e0200 */
[----:B------:R-:W-:Y:S05]  /*0b60*/  @!P1 BRA `(.L_x_8) ;  /* 0x00000000008c9947 */ /* 0x000fea0003800000 */
[----:B------:R-:W-:Y:S01]  /*0b70*/  ISETP.GE.U32.AND P0, PT, R6, 0x8, PT ;  /* 0x000000080600780c */ /* 0x000fe20003f06070 */
[----:B------:R-:W-:Y:S01]  /*0b80*/  BSSY.RECONVERGENT B1, `(.L_x_9) ;  /* 0x000000e000017945 */ /* 0x000fe20003800200 */
[----:B------:R-:W-:-:S04]  /*0b90*/  LOP3.LUT R7, R3, 0x7, RZ, 0xc0, !PT ;  /* 0x0000000703077812 */ /* 0x000fc800078ec0ff */
[----:B------:R-:W-:-:S07]  /*0ba0*/  ISETP.NE.AND P1, PT, R7, RZ, PT ;  /* 0x000000ff0700720c */ /* 0x000fce0003f25270 */
[----:B------:R-:W-:Y:S06]  /*0bb0*/  @!P0 BRA `(.L_x_10) ;  /* 0x0000000000288947 */ /* 0x000fec0003800000 */
[C---:B------:R-:W-:Y:S02]  /*0bc0*/  IMAD R4, R5.reuse, 0x4, R2 ;  /* 0x0000000405047824 */ /* 0x040fe400078e0202 */
[----:B------:R-:W-:-:S03]  /*0bd0*/  VIADD R5, R5, 0x100 ;  /* 0x0000010005057836 */ /* 0x000fc60000000000 */
[----:B------:R0:W-:Y:S04]  /*0be0*/  STS [R4], RZ ;  /* 0x000000ff04007388 */ /* 0x0001e80000000800 */
[----:B------:R0:W-:Y:S04]  /*0bf0*/  STS [R4+0x80], RZ ;  /* 0x000080ff04007388 */ /* 0x0001e80000000800 */
[----:B------:R0:W-:Y:S04]  /*0c00*/  STS [R4+0x100], RZ ;  /* 0x000100ff04007388 */ /* 0x0001e80000000800 */
[----:B------:R0:W-:Y:S04]  /*0c10*/  STS [R4+0x180], RZ ;  /* 0x000180ff04007388 */ /* 0x0001e80000000800 */
[----:B------:R0:W-:Y:S04]  /*0c20*/  STS [R4+0x200], RZ ;  /* 0x000200ff04007388 */ /* 0x0001e80000000800 */
[----:B------:R0:W-:Y:S04]  /*0c30*/  STS [R4+0x280], RZ ;  /* 0x000280ff04007388 */ /* 0x0001e80000000800 */
[----:B------:R0:W-:Y:S04]  /*0c40*/  STS [R4+0x300], RZ ;  /* 0x000300ff04007388 */ /* 0x0001e80000000800 */
[----:B------:R0:W-:Y:S02]  /*0c50*/  STS [R4+0x380], RZ ;  /* 0x000380ff04007388 */ /* 0x0001e40000000800 */
.L_x_10:
[----:B------:R-:W-:Y:S05]  /*0c60*/  BSYNC.RECONVERGENT B1 ;  /* 0x0000000000017941 */ /* 0x000fea0003800200 */
.L_x_9:
[----:B------:R-:W-:Y:S05]  /*0c70*/  @!P1 BRA `(.L_x_8) ;  /* 0x0000000000489947 */ /* 0x000fea0003800000 */
[----:B------:R-:W-:Y:S02]  /*0c80*/  ISETP.GE.U32.AND P0, PT, R7, 0x4, PT ;  /* 0x000000040700780c */ /* 0x000fe40003f06070 */
[----:B------:R-:W-:-:S04]  /*0c90*/  LOP3.LUT R3, R3, 0x3, RZ, 0xc0, !PT ;  /* 0x0000000303037812 */ /* 0x000fc800078ec0ff */
[----:B------:R-:W-:-:S07]  /*0ca0*/  ISETP.NE.AND P1, PT, R3, RZ, PT ;  /* 0x000000ff0300720c */ /* 0x000fce0003f25270 */
[C---:B------:R-:W-:Y:S02]  /*0cb0*/  @P0 IMAD R2, R5.reuse, 0x4, R2 ;  /* 0x0000000405020824 */ /* 0x040fe400078e0202 */
[----:B------:R-:W-:-:S03]  /*0cc0*/  @P0 VIADD R5, R5, 0x80 ;  /* 0x0000008005050836 */ /* 0x000fc60000000000 */
[----:B------:R1:W-:Y:S04]  /*0cd0*/  @P0 STS [R2], RZ ;  /* 0x000000ff02000388 */ /* 0x0003e80000000800 */
[----:B------:R1:W-:Y:S04]  /*0ce0*/  @P0 STS [R2+0x80], RZ ;  /* 0x000080ff02000388 */ /* 0x0003e80000000800 */
[----:B------:R1:W-:Y:S04]  /*0cf0*/  @P0 STS [R2+0x100], RZ ;  /* 0x000100ff02000388 */ /* 0x0003e80000000800 */
[----:B------:R1:W-:Y:S01]  /*0d00*/  @P0 STS [R2+0x180], RZ ;  /* 0x000180ff02000388 */ /* 0x0003e20000000800 */
[----:B------:R-:W-:Y:S05]  /*0d10*/  @!P1 BRA `(.L_x_8) ;  /* 0x0000000000209947 */ /* 0x000fea0003800000 */
[----:B------:R-:W-:Y:S02]  /*0d20*/  IMAD R0, R5, 0x4, R0 ;  /* 0x0000000405007824 */ /* 0x000fe400078e0200 */
[----:B------:R-:W-:Y:S02]  /*0d30*/  IMAD.MOV R3, RZ, RZ, -R3 ;  /* 0x000000ffff037224 */ /* 0x000fe400078e0a03 */
[----:B------:R-:W-:-:S07]  /*0d40*/  IMAD.IADD R0, R73, 0x1, R0 ;  /* 0x0000000149007824 */ /* 0x000fce00078e0200 */
.L_x_11:
[----:B------:R-:W-:Y:S01]  /*0d50*/  VIADD R3, R3, 0x1 ;  /* 0x0000000103037836 */ /* 0x000fe20000000000 */
[----:B------:R2:W-:Y:S04]  /*0d60*/  STS [R0], RZ ;  /* 0x000000ff00007388 */ /* 0x0005e80000000800 */
[----:B------:R-:W-:Y:S01]  /*0d70*/  ISETP.NE.AND P0, PT, R3, RZ, PT ;  /* 0x000000ff0300720c */ /* 0x000fe20003f05270 */
[----:B--2---:R-:W-:-:S12]  /*0d80*/  VIADD R0, R0, 0x80 ;  /* 0x0000008000007836 */ /* 0x004fd80000000000 */
[----:B------:R-:W-:Y:S05]  /*0d90*/  @P0 BRA `(.L_x_11) ;  /* 0xfffffffc00ec0947 */ /* 0x000fea000383ffff */
.L_x_8:
[----:B------:R-:W-:Y:S05]  /*0da0*/  BSYNC.RECONVERGENT B0 ;  /* 0x0000000000007941 */ /* 0x000fea0003800200 */
.L_x_7:
[----:B------:R-:W2:Y:S01]  /*0db0*/  LDCU UR5, c[0x0][0x3c4] ;  /* 0x00007880ff0577ac */ /* 0x000ea20008000800 */
[C---:B-1----:R-:W-:Y:S01]  /*0dc0*/  IMAD.SHL.U32 R2, R39.reuse, 0x20, RZ ;  /* 0x0000002027027824 */ /* 0x042fe200078e00ff */
[C---:B------:R-:W-:Y:S01]  /*0dd0*/  ISETP.GT.U32.AND P1, PT, R39.reuse, 0xff, PT ;  /* 0x000000ff2700780c */ /* 0x040fe20003f24070 */
[----:B------:R-:W-:Y:S01]  /*0de0*/  BSSY.RECONVERGENT B0, `(.L_x_12) ;  /* 0x000007c000007945 */ /* 0x000fe20003800200 */
[----:B------:R-:W-:Y:S02]  /*0df0*/  IMAD R0, R39, 0x4, R73 ;  /* 0x0000000427007824 */ /* 0x000fe400078e0249 */
[----:B0-----:R-:W-:Y:S01]  /*0e00*/  LOP3.LUT R4, R2, 0x7c00, RZ, 0xc0, !PT ;  /* 0x00007c0002047812 */ /* 0x001fe200078ec0ff */
[----:B------:R-:W-:Y:S01]  /*0e10*/  IMAD.MOV.U32 R52, RZ, RZ, RZ ;  /* 0x000000ffff347224 */ /* 0x000fe200078e00ff */
[----:B------:R-:W-:-:S03]  /*0e20*/  P2R R2, PR, RZ, 0x2 ;  /* 0x00000002ff027803 */ /* 0x000fc60000000000 */
[----:B------:R-:W-:Y:S02]  /*0e30*/  IMAD.IADD R15, R73, 0x1, R4 ;  /* 0x00000001490f7824 */ /* 0x000fe400078e0204 */
[----:B------:R0:W-:Y:S01]  /*0e40*/  STL [R1+0x8], R2 ;  /* 0x0000080201007387 */ /* 0x0001e20000100800 */
[----:B--2--5:R-:W-:Y:S02]  /*0e50*/  SHF.R.U32.HI R51, RZ, UR5, R71 ;  /* 0x00000005ff337c19 */ /* 0x024fe40008011647 */
[----:B------:R-:W-:Y:S02]  /*0e60*/  SHF.R.U32.HI R5, RZ, UR5, R70 ;  /* 0x00000005ff057c19 */ /* 0x000fe40008011646 */
[----:B------:R-:W-:Y:S01]  /*0e70*/  SHF.R.U32.HI R45, RZ, UR5, R64 ;  /* 0x00000005ff2d7c19 */ /* 0x000fe20008011640 */
[----:B0-----:R-:W0:Y:S01]  /*0e80*/  @!P1 LDC.64 R2, c[0x0][0x380] ;  /* 0x0000e000ff029b82 */ /* 0x001e220000000a00 */
[----:B------:R-:W-:Y:S02]  /*0e90*/  SHF.R.U32.HI R50, RZ, UR5, R69 ;  /* 0x00000005ff327c19 */ /* 0x000fe40008011645 */
[----:B------:R-:W-:-:S02]  /*0ea0*/  SHF.R.U32.HI R44, RZ, UR5, R63 ;  /* 0x00000005ff2c7c19 */ /* 0x000fc4000801163f */
[----:B------:R-:W-:Y:S02]  /*0eb0*/  SHF.R.U32.HI R49, RZ, UR5, R68 ;  /* 0x00000005ff317c19 */ /* 0x000fe40008011644 */
[----:B------:R-:W-:Y:S02]  /*0ec0*/  SHF.R.U32.HI R48, RZ, UR5, R67 ;  /* 0x00000005ff307c19 */ /* 0x000fe40008011643 */
[----:B------:R-:W-:Y:S02]  /*0ed0*/  LOP3.LUT R51, R51, UR4, RZ, 0x30, !PT ;  /* 0x0000000433337c12 */ /* 0x000fe4000f8e30ff */
[----:B------:R-:W-:Y:S02]  /*0ee0*/  SHF.R.U32.HI R47, RZ, UR5, R66 ;  /* 0x00000005ff2f7c19 */ /* 0x000fe40008011642 */
[----:B------:R-:W-:Y:S01]  /*0ef0*/  LOP3.LUT R4, R5, UR4, RZ, 0x30, !PT ;  /* 0x0000000405047c12 */ /* 0x000fe2000f8e30ff */
[----:B------:R-:W-:Y:S01]  /*0f00*/  IMAD R30, R51, 0x4, R15 ;  /* 0x00000004331e7824 */ /* 0x000fe200078e020f */
[----:B------:R-:W-:Y:S01]  /*0f10*/  LOP3.LUT R45, R45, UR4, RZ, 0x30, !PT ;  /* 0x000000042d2d7c12 */ /* 0x000fe2000f8e30ff */
[----:B------:R-:W-:Y:S01]  /*0f20*/  NOP ;  /* 0x0000000000007918 */ /* 0x000fe20000000000 */
[----:B------:R-:W-:Y:S01]  /*0f30*/  SHF.R.U32.HI R46, RZ, UR5, R65 ;  /* 0x00000005ff2e7c19 */ /* 0x000fe20008011641 */
[--C-:B------:R-:W-:Y:S01]  /*0f40*/  IMAD R31, R4, 0x4, R15.reuse ;  /* 0x00000004041f7824 */ /* 0x100fe200078e020f */
[----:B------:R-:W-:Y:S01]  /*0f50*/  LOP3.LUT R50, R50, UR4, RZ, 0x30, !PT ;  /* 0x0000000432327c12 */ /* 0x000fe2000f8e30ff */
[--C-:B------:R-:W-:Y:S01]  /*0f60*/  IMAD R7, R45, 0x4, R15.reuse ;  /* 0x000000042d077824 */ /* 0x100fe200078e020f */
[----:B------:R-:W-:Y:S01]  /*0f70*/  LOP3.LUT R44, R44, UR4, RZ, 0x30, !PT ;  /* 0x000000042c2c7c12 */ /* 0x000fe2000f8e30ff */
[----:B------:R1:W-:Y:S01]  /*0f80*/  ATOMS.POPC.INC.32 RZ, [R30+URZ] ;  /* 0x000000001eff7f8c */ /* 0x0003e2000d8000ff */
[----:B------:R-:W-:Y:S01]  /*0f90*/  LOP3.LUT R49, R49, UR4, RZ, 0x30, !PT ;  /* 0x0000000431317c12 */ /* 0x000fe2000f8e30ff */
[--C-:B------:R-:W-:Y:S01]  /*0fa0*/  IMAD R29, R50, 0x4, R15.reuse ;  /* 0x00000004321d7824 */ /* 0x100fe200078e020f */
[----:B------:R-:W-:Y:S01]  /*0fb0*/  LOP3.LUT R48, R48, UR4, RZ, 0x30, !PT ;  /* 0x0000000430307c12 */ /* 0x000fe2000f8e30ff */
[--C-:B------:R-:W-:Y:S01]  /*0fc0*/  IMAD R6, R44, 0x4, R15.reuse ;  /* 0x000000042c067824 */ /* 0x100fe200078e020f */
[----:B------:R-:W-:Y:S01]  /*0fd0*/  SHF.R.U32.HI R43, RZ, UR5, R62 ;  /* 0x00000005ff2b7c19 */ /* 0x000fe2000801163e */
[--C-:B------:R-:W-:Y:S01]  /*0fe0*/  IMAD R28, R49, 0x4, R15.reuse ;  /* 0x00000004311c7824 */ /* 0x100fe200078e020f */
[----:B------:R-:W-:Y:S01]  /*0ff0*/  LOP3.LUT R47, R47, UR4, RZ, 0x30, !PT ;  /* 0x000000042f2f7c12 */ /* 0x000fe2000f8e30ff */
[----:B------:R-:W-:Y:S01]  /*1000*/  IMAD R27, R48, 0x4, R15 ;  /* 0x00000004301b7824 */ /* 0x000fe200078e020f */
[----:B------:R-:W-:Y:S01]  /*1010*/  SHF.R.U32.HI R42, RZ, UR5, R61 ;  /* 0x00000005ff2a7c19 */ /* 0x000fe2000801163d */
[----:B------:R1:W-:Y:S01]  /*1020*/  STL [R1+0x4], R7 ;  /* 0x0000040701007387 */ /* 0x0003e20000100800 */
[----:B------:R-:W-:Y:S01]  /*1030*/  LOP3.LUT R46, R46, UR4, RZ, 0x30, !PT ;  /* 0x000000042e2e7c12 */ /* 0x000fe2000f8e30ff */
[----:B------:R-:W-:Y:S01]  /*1040*/  IMAD R26, R47, 0x4, R15 ;  /* 0x000000042f1a7824 */ /* 0x000fe200078e020f */
[----:B------:R-:W-:Y:S01]  /*1050*/  SHF.R.U32.HI R41, RZ, UR5, R60 ;  /* 0x00000005ff297c19 */ /* 0x000fe2000801163c */
[----:B------:R1:W-:Y:S01]  /*1060*/  ATOMS.POPC.INC.32 RZ, [R31+URZ] ;  /* 0x000000001fff7f8c */ /* 0x0003e2000d8000ff */
[----:B------:R-:W-:Y:S01]  /*1070*/  SHF.R.U32.HI R40, RZ, UR5, R59 ;  /* 0x00000005ff287c19 */ /* 0x000fe2000801163b */
[----:B------:R-:W-:Y:S01]  /*1080*/  IMAD R25, R46, 0x4, R15 ;  /* 0x000000042e197824 */ /* 0x000fe200078e020f */
[----:B------:R-:W-:Y:S01]  /*1090*/  SHF.R.U32.HI R37, RZ, UR5, R58 ;  /* 0x00000005ff257c19 */ /* 0x000fe2000801163a */
[----:B------:R1:W-:Y:S01]  /*10a0*/  STL [R1], R6 ;  /* 0x0000000601007387 */ /* 0x0003e20000100800 */
[----:B------:R-:W-:-:S02]  /*10b0*/  LOP3.LUT R43, R43, UR4, RZ, 0x30, !PT ;  /* 0x000000042b2b7c12 */ /* 0x000fc4000f8e30ff */
[----:B------:R-:W-:Y:S01]  /*10c0*/  SHF.R.U32.HI R36, RZ, UR5, R57 ;  /* 0x00000005ff247c19 */ /* 0x000fe20008011639 */
[----:B------:R1:W-:Y:S01]  /*10d0*/  ATOMS.POPC.INC.32 RZ, [R29+URZ] ;  /* 0x000000001dff7f8c */ /* 0x0003e2000d8000ff */
[----:B------:R-:W-:Y:S01]  /*10e0*/  LOP3.LUT R42, R42, UR4, RZ, 0x30, !PT ;  /* 0x000000042a2a7c12 */ /* 0x000fe2000f8e30ff */
[--C-:B------:R-:W-:Y:S01]  /*10f0*/  IMAD R24, R43, 0x4, R15.reuse ;  /* 0x000000042b187824 */ /* 0x100fe200078e020f */
[----:B------:R-:W-:Y:S01]  /*1100*/  SHF.R.U32.HI R35, RZ, UR5, R56 ;  /* 0x00000005ff237c19 */ /* 0x000fe20008011638 */
[----:B------:R1:W-:Y:S01]  /*1110*/  ATOMS.POPC.INC.32 RZ, [R28+URZ] ;  /* 0x000000001cff7f8c */ /* 0x0003e2000d8000ff */
[----:B------:R-:W-:Y:S01]  /*1120*/  LOP3.LUT R41, R41, UR4, RZ, 0x30, !PT ;  /* 0x0000000429297c12 */ /* 0x000fe2000f8e30ff */
[----:B------:R-:W-:Y:S01]  /*1130*/  IMAD R23, R42, 0x4, R15 ;  /* 0x000000042a177824 */ /* 0x000fe200078e020f */
        /* <DEDUP_REMOVED lines=12> */
[----:B------:R-:W-:Y:S01]  /*1200*/  LOP3.LUT R35, R35, UR4, RZ, 0x30, !PT ;  /* 0x0000000423237c12 */ /* 0x000fe2000f8e30ff */
[----:B------:R1:W-:Y:S01]  /*1210*/  ATOMS.POPC.INC.32 RZ, [R7+URZ] ;  /* 0x0000000007ff7f8c */ /* 0x0003e2000d8000ff */
[----:B------:R-:W-:Y:S01]  /*1220*/  LOP3.LUT R34, R34, UR4, RZ, 0x30, !PT ;  /* 0x0000000422227c12 */ /* 0x000fe2000f8e30ff */
[--C-:B------:R-:W-:Y:S01]  /*1230*/  IMAD R19, R36, 0x4, R15.reuse ;  /* 0x0000000424137824 */ /* 0x100fe200078e020f */
[----:B------:R-:W-:Y:S01]  /*1240*/  LOP3.LUT R33, R33, UR4, RZ, 0x30, !PT ;  /* 0x0000000421217c12 */ /* 0x000fe2000f8e30ff */
[----:B------:R1:W-:Y:S01]  /*1250*/  ATOMS.POPC.INC.32 RZ, [R6+URZ] ;  /* 0x0000000006ff7f8c */ /* 0x0003e2000d8000ff */
[----:B------:R-:W-:Y:S01]  /*1260*/  LOP3.LUT R32, R32, UR4, RZ, 0x30, !PT ;  /* 0x0000000420207c12 */ /* 0x000fe2000f8e30ff */
[----:B------:R-:W-:-:S02]  /*1270*/  IMAD R18, R35, 0x4, R15 ;  /* 0x0000000423127824 */ /* 0x000fc400078e020f */
[----:B------:R1:W-:Y:S01]  /*1280*/  ATOMS.POPC.INC.32 RZ, [R24+URZ] ;  /* 0x0000000018ff7f8c */ /* 0x0003e2000d8000ff */
[--C-:B------:R-:W-:Y:S02]  /*1290*/  IMAD R17, R34, 0x4, R15.reuse ;  /* 0x0000000422117824 */ /* 0x100fe400078e020f */
[--C-:B------:R-:W-:Y:S01]  /*12a0*/  IMAD R16, R33, 0x4, R15.reuse ;  /* 0x0000000421107824 */ /* 0x100fe200078e020f */
[----:B------:R1:W-:Y:S01]  /*12b0*/  ATOMS.POPC.INC.32 RZ, [R23+URZ] ;  /* 0x0000000017ff7f8c */ /* 0x0003e2000d8000ff */
[----:B------:R-:W-:-:S03]  /*12c0*/  IMAD R15, R32, 0x4, R15 ;  /* 0x00000004200f7824 */ /* 0x000fc600078e020f */
[----:B------:R1:W-:Y:S04]  /*12d0*/  ATOMS.POPC.INC.32 RZ, [R22+URZ] ;  /* 0x0000000016ff7f8c */ /* 0x0003e8000d8000ff */
[----:B------:R1:W-:Y:S04]  /*12e0*/  ATOMS.POPC.INC.32 RZ, [R21+URZ] ;  /* 0x0000000015ff7f8c */ /* 0x0003e8000d8000ff */
[----:B------:R1:W-:Y:S04]  /*12f0*/  ATOMS.POPC.INC.32 RZ, [R20+URZ] ;  /* 0x0000000014ff7f8c */ /* 0x0003e8000d8000ff */
[----:B------:R1:W-:Y:S04]  /*1300*/  ATOMS.POPC.INC.32 RZ, [R19+URZ] ;  /* 0x0000000013ff7f8c */ /* 0x0003e8000d8000ff */
[----:B------:R1:W-:Y:S04]  /*1310*/  ATOMS.POPC.INC.32 RZ, [R18+URZ] ;  /* 0x0000000012ff7f8c */ /* 0x0003e8000d8000ff */
[----:B------:R1:W-:Y:S04]  /*1320*/  ATOMS.POPC.INC.32 RZ, [R17+URZ] ;  /* 0x0000000011ff7f8c */ /* 0x0003e8000d8000ff */
[----:B------:R1:W-:Y:S04]  /*1330*/  ATOMS.POPC.INC.32 RZ, [R16+URZ] ;  /* 0x0000000010ff7f8c */ /* 0x0003e8000d8000ff */
[----:B------:R1:W-:Y:S01]  /*1340*/  ATOMS.POPC.INC.32 RZ, [R15+URZ] ;  /* 0x000000000fff7f8c */ /* 0x0003e2000d8000ff */
[----:B------:R-:W-:Y:S06]  /*1350*/  BAR.SYNC.DEFER_BLOCKING 0x0 ;  /* 0x0000000000007b1d */ /* 0x000fec0000010000 */
[----:B0-----:R-:W-:Y:S05]  /*1360*/  @P1 BRA `(.L_x_13) ;  /* 0x00000000008c1947 */ /* 0x001fea0003800000 */
[----:B------:R-:W-:Y:S04]  /*1370*/  LDS R13, [R0] ;  /* 0x00000000000d7984 */ /* 0x000fe80000000800 */
[----:B------:R-:W0:Y:S04]  /*1380*/  LDS R14, [R0+0x400] ;  /* 0x00040000000e7984 */ /* 0x000e280000000800 */
[----:B------:R-:W2:Y:S04]  /*1390*/  LDS R52, [R0+0x800] ;  /* 0x0008000000347984 */ /* 0x000ea80000000800 */
[----:B------:R-:W3:Y:S04]  /*13a0*/  LDS R74, [R0+0xc00] ;  /* 0x000c0000004a7984 */ /* 0x000ee80000000800 */
[----:B------:R-:W4:Y:S04]  /*13b0*/  LDS R12, [R0+0x1000] ;  /* 0x00100000000c7984 */ /* 0x000f280000000800 */
[----:B------:R-:W5:Y:S04]  /*13c0*/  LDS R11, [R0+0x1400] ;  /* 0x00140000000b7984 */ /* 0x000f680000000800 */
[----:B------:R-:W5:Y:S04]  /*13d0*/  LDS R4, [R0+0x1800] ;  /* 0x0018000000047984 */ /* 0x000f680000000800 */
[----:B------:R-:W5:Y:S04]  /*13e0*/  LDS R10, [R0+0x1c00] ;  /* 0x001c0000000a7984 */ /* 0x000f680000000800 */
[----:B------:R-:W5:Y:S04]  /*13f0*/  LDS R9, [R0+0x2000] ;  /* 0x0020000000097984 */ /* 0x000f680000000800 */
[----:B------:R-:W5:Y:S04]  /*1400*/  LDS R8, [R0+0x2400] ;  /* 0x0024000000087984 */ /* 0x000f680000000800 */
[----:B-1----:R-:W1:Y:S01]  /*1410*/  LDS R6, [R0+0x2800] ;  /* 0x0028000000067984 */ /* 0x002e620000000800 */
[----:B0-----:R-:W-:-:S03]  /*1420*/  IMAD.IADD R75, R13, 0x1, R14 ;  /* 0x000000010d4b7824 */ /* 0x001fc600078e020e */
[----:B------:R0:W-:Y:S01]  /*1430*/  STS [R0+0x400], R13 ;  /* 0x0004000d00007388 */ /* 0x0001e20000000800 */
[----:B--2---:R-:W-:-:S03]  /*1440*/  IMAD.IADD R7, R75, 0x1, R52 ;  /* 0x000000014b077824 */ /* 0x004fc600078e0234 */
[----:B------:R1:W-:Y:S01]  /*1450*/  STS [R0+0x800], R75 ;  /* 0x0008004b00007388 */ /* 0x0003e20000000800 */
[----:B---3--:R-:W-:-:S03]  /*1460*/  IMAD.IADD R5, R7, 0x1, R74 ;  /* 0x0000000107057824 */ /* 0x008fc600078e024a */
[----:B------:R-:W2:Y:S01]  /*1470*/  LDS R52, [R0+0x2c00] ;  /* 0x002c000000347984 */ /* 0x000ea20000000800 */
[----:B----4-:R-:W-:-:S03]  /*1480*/  IMAD.IADD R12, R5, 0x1, R12 ;  /* 0x00000001050c7824 */ /* 0x010fc600078e020c */
[----:B------:R3:W-:Y:S01]  /*1490*/  STS [R0+0xc00], R7 ;  /* 0x000c000700007388 */ /* 0x0007e20000000800 */
[----:B-----5:R-:W-:-:S03]  /*14a0*/  IMAD.IADD R11, R12, 0x1, R11 ;  /* 0x000000010c0b7824 */ /* 0x020fc600078e020b */
[----:B------:R3:W-:Y:S01]  /*14b0*/  STS [R0+0x1000], R5 ;  /* 0x0010000500007388 */ /* 0x0007e20000000800 */
[----:B------:R-:W-:-:S03]  /*14c0*/  IMAD.IADD R77, R11, 0x1, R4 ;  /* 0x000000010b4d7824 */ /* 0x000fc600078e0204 */
[----:B------:R3:W-:Y:S01]  /*14d0*/  STS [R0+0x1400], R12 ;  /* 0x0014000c00007388 */ /* 0x0007e20000000800 */
[----:B------:R-:W-:-:S03]  /*14e0*/  IMAD.IADD R10, R77, 0x1, R10 ;  /* 0x000000014d0a7824 */ /* 0x000fc600078e020a */
[----:B------:R3:W-:Y:S01]  /*14f0*/  STS [R0+0x1800], R11 ;  /* 0x0018000b00007388 */ /* 0x0007e20000000800 */
[----:B------:R-:W-:-:S03]  /*1500*/  IMAD.IADD R9, R10, 0x1, R9 ;  /* 0x000000010a097824 */ /* 0x000fc600078e0209 */
[----:B------:R3:W-:Y:S01]  /*1510*/  STS [R0+0x1c00], R77 ;  /* 0x001c004d00007388 */ /* 0x0007e20000000800 */
[----:B0-----:R-:W-:-:S03]  /*1520*/  IMAD.IADD R13, R9, 0x1, R8 ;  /* 0x00000001090d7824 */ /* 0x001fc600078e0208 */
[----:B------:R3:W-:Y:S01]  /*1530*/  STS [R0+0x2000], R10 ;  /* 0x0020000a00007388 */ /* 0x0007e20000000800 */
[----:B-1----:R-:W-:-:S03]  /*1540*/  IMAD.IADD R75, R13, 0x1, R6 ;  /* 0x000000010d4b7824 */ /* 0x002fc600078e0206 */
[----:B------:R3:W-:Y:S04]  /*1550*/  STS [R0+0x2400], R9 ;  /* 0x0024000900007388 */ /* 0x0007e80000000800 */
[----:B------:R3:W-:Y:S04]  /*1560*/  STS [R0+0x2800], R13 ;  /* 0x0028000d00007388 */ /* 0x0007e80000000800 */
[----:B------:R3:W-:Y:S04]  /*1570*/  STS [R0], RZ ;  /* 0x000000ff00007388 */ /* 0x0007e80000000800 */
[----:B------:R3:W-:Y:S01]  /*1580*/  STS [R0+0x2c00], R75 ;  /* 0x002c004b00007388 */ /* 0x0007e20000000800 */
[----:B--2---:R-:W-:-:S07]  /*1590*/  IMAD.IADD R52, R75, 0x1, R52 ;  /* 0x000000014b347824 */ /* 0x004fce00078e0234 */
.L_x_13:
[----:B------:R-:W-:Y:S05]  /*15a0*/  BSYNC.RECONVERGENT B0 ;  /* 0x0000000000007941 */ /* 0x000fea0003800200 */
.L_x_12:
[----:B------:R-:W-:Y:S01]  /*15b0*/  ISETP.NE.AND P0, PT, R52, 0x1c80, PT ;  /* 0x00001c803400780c */ /* 0x000fe20003f05270 */
[----:B---3--:R-:W-:-:S03]  /*15c0*/  @!P1 IMAD R5, R72, 0x100, R39 ;  /* 0x0000010048059824 */ /* 0x008fc600078e0227 */
[----:B------:R-:W-:Y:S01]  /*15d0*/  ISETP.LT.U32.AND P0, PT, R39, 0x100, !P0 ;  /* 0x000001002700780c */ /* 0x000fe20004701070 */
[----:B------:R-:W-:Y:S01]  /*15e0*/  @!P1 IMAD.WIDE R2, R5, 0x4, R2 ;  /* 0x0000000405029825 */ /* 0x000fe200078e0202 */
[----:B------:R-:W-:-:S05]  /*15f0*/  @!P1 LOP3.LUT R5, R52, 0x40000000, RZ, 0xfc, !PT ;  /* 0x4000000034059812 */ /* 0x000fca00078efcff */
[----:B------:R0:W-:Y:S06]  /*1600*/  @!P1 STG.E.STRONG.SYS desc[UR6][R2.64], R5 ;  /* 0x0000000502009986 */ /* 0x0001ec000c115906 */
[----:B------:R-:W-:Y:S06]  /*1610*/  BAR.RED.OR.DEFER_BLOCKING 0x0, P0 ;  /* 0x0000000000007b1d */ /* 0x000fec0000014800 */
[----:B------:R-:W2:Y:S02]  /*1620*/  B2R.RESULT RZ, P0 ;  /* 0x0000000000ff731c */ /* 0x000ea40000004000 */
[----:B0-2---:R-:W-:Y:S05]  /*1630*/  @!P0 BRA `(.L_x_14) ;  /* 0x0000000800ac8947 */ /* 0x005fea0003800000 */
[----:B------:R-:W-:Y:S01]  /*1640*/  BSSY B1, `(.L_x_15) ;  /* 0x0000033000017945 */ /* 0x000fe20003800000 */
[----:B-1----:R-:W-:-:S03]  /*1650*/  IMAD R7, R39, 0x8, R73 ;  /* 0x0000000827077824 */ /* 0x002fc600078e0249 */
[----:B------:R-:W-:Y:S05]  /*1660*/  @P1 BRA `(.L_x_16) ;  /* 0x0000000000c01947 */ /* 0x000fea0003800000 */
[----:B------:R-:W0:Y:S02]  /*1670*/  LDCU.64 UR8, c[0x0][0x398] ;  /* 0x00007300ff0877ac */ /* 0x000e240008000a00 */
[----:B0-----:R-:W-:-:S04]  /*1680*/  LEA R4, P0, R39, UR8, 0x3 ;  /* 0x0000000827047c11 */ /* 0x001fc8000f8018ff */
[----:B------:R-:W-:-:S05]  /*1690*/  LEA.HI.X R5, R39, UR9, RZ, 0x3, P0 ;  /* 0x0000000927057c11 */ /* 0x000fca00080f1cff */
[----:B------:R-:W2:Y:S01]  /*16a0*/  LDG.E.64 R2, desc[UR6][R4.64] ;  /* 0x0000000604027981 */ /* 0x000ea2000c1e1b00 */
[----:B------:R-:W-:-:S04]  /*16b0*/  ISETP.GT.U32.AND P0, PT, R39, R51, PT ;  /* 0x000000332700720c */ /* 0x000fc80003f04070 */
[----:B------:R-:W-:-:S04]  /*16c0*/  SEL R9, RZ, 0x1c80, !P0 ;  /* 0x00001c80ff097807 */ /* 0x000fc80004000000 */
[----:B--2---:R-:W-:Y:S01]  /*16d0*/  IADD3 R2, P0, PT, R2, -R9, RZ ;  /* 0x8000000902027210 */ /* 0x004fe20007f1e0ff */
[----:B------:R-:W-:-:S03]  /*16e0*/  IMAD.MOV.U32 R9, RZ, RZ, R52 ;  /* 0x000000ffff097224 */ /* 0x000fc600078e0034 */
[----:B------:R-:W-:Y:S02]  /*16f0*/  IADD3.X R3, PT, PT, R3, -0x1, RZ, P0, !PT ;  /* 0xffffffff03037810 */ /* 0x000fe400007fe4ff */
[----:B------:R-:W-:-:S03]  /*1700*/  ISETP.GE.AND P0, PT, R72, 0x1, PT ;  /* 0x000000014800780c */ /* 0x000fc60003f06270 */
[----:B------:R0:W-:Y:S10]  /*1710*/  STS.64 [R7+0x7200], R2 ;  /* 0x0072000207007388 */ /* 0x0001f40000000a00 */
[----:B------:R-:W-:Y:S05]  /*1720*/  @!P0 BRA `(.L_x_17) ;  /* 0x00000000006c8947 */ /* 0x000fea0003800000 */
[----:B------:R-:W-:Y:S01]  /*1730*/  BSSY B0, `(.L_x_18) ;  /* 0x0000019000007945 */ /* 0x000fe20003800000 */
[----:B------:R-:W-:Y:S02]  /*1740*/  IMAD.MOV.U32 R0, RZ, RZ, -0x1 ;  /* 0xffffffffff007424 */ /* 0x000fe400078e00ff */
[----:B------:R-:W-:Y:S02]  /*1750*/  IMAD.MOV.U32 R4, RZ, RZ, R72 ;  /* 0x000000ffff047224 */ /* 0x000fe400078e0048 */
[----:B------:R-:W-:-:S07]  /*1760*/  IMAD.MOV.U32 R9, RZ, RZ, R52 ;  /* 0x000000ffff097224 */ /* 0x000fce00078e0034 */
.L_x_22:
[----:B0-----:R-:W0:Y:S01]  /*1770*/  LDC.64 R2, c[0x0][0x380] ;  /* 0x0000e000ff027b82 */ /* 0x001e220000000a00 */
[----:B------:R-:W-:Y:S01]  /*1780*/  VIADD R11, R4, 0xffffffff ;  /* 0xffffffff040b7836 */ /* 0x000fe20000000000 */
[----:B------:R-:W-:Y:S03]  /*1790*/  BSSY B2, `(.L_x_19) ;  /* 0x0000008000027945 */ /* 0x000fe60003800000 */
[----:B------:R-:W-:-:S04]  /*17a0*/  IMAD R5, R11, 0x100, R39 ;  /* 0x000001000b057824 */ /* 0x000fc800078e0227 */
[----:B0-----:R-:W-:-:S07]  /*17b0*/  IMAD.WIDE R2, R5, 0x4, R2 ;  /* 0x0000000405027825 */ /* 0x001fce00078e0202 */
.L_x_20:
[----:B------:R-:W-:Y:S05]  /*17c0*/  YIELD ;  /* 0x0000000000007946 */ /* 0x000fea0003800000 */
[----:B------:R0:W-:Y:S06]  /*17d0*/  MEMBAR.SC.CTA ;  /* 0x0000000000007992 */ /* 0x0001ec0000000000 */
[----:B0-----:R-:W2:Y:S02]  /*17e0*/  LDG.E.STRONG.SYS R5, desc[UR6][R2.64] ;  /* 0x0000000602057981 */ /* 0x001ea4000c1f5900 */
[----:B--2---:R-:W-:-:S13]  /*17f0*/  ISETP.NE.AND P0, PT, R5, RZ, PT ;  /* 0x000000ff0500720c */ /* 0x004fda0003f05270 */
[----:B------:R-:W-:Y:S05]  /*1800*/  @!P0 BRA `(.L_x_20) ;  /* 0xfffffffc00ec8947 */ /* 0x000fea000383ffff */
[----:B------:R-:W-:Y:S05]  /*1810*/  BSYNC B2 ;  /* 0x0000000000027941 */ /* 0x000fea0003800000 */
.L_x_19:
[----:B------:R-:W-:Y:S01]  /*1820*/  BSSY.RECONVERGENT B2, `(.L_x_21) ;  /* 0x0000006000027945 */ /* 0x000fe20003800200 */
[C---:B------:R-:W-:Y:S02]  /*1830*/  ISETP.GT.AND P0, PT, R5.reuse, -0x1, PT ;  /* 0xffffffff0500780c */ /* 0x040fe40003f04270 */
[----:B------:R-:W-:Y:S01]  /*1840*/  LOP3.LUT R2, R5, 0x3fffffff, RZ, 0xc0, !PT ;  /* 0x3fffffff05027812 */ /* 0x000fe200078ec0ff */
[----:B------:R-:W-:Y:S05]  /*1850*/  WARPSYNC.EXCLUSIVE R0 ;  /* 0x0000000000007348 */ /* 0x000fea0003a00000 */
[----:B------:R-:W-:-:S05]  /*1860*/  IMAD.IADD R9, R2, 0x1, R9 ;  /* 0x0000000102097824 */ /* 0x000fca00078e0209 */
[----:B------:R-:W-:-:S07]  /*1870*/  VOTE.ANY R0, PT, P0 ;  /* 0x0000000000007806 */ /* 0x000fce00000e0100 */
[----:B------:R-:W-:Y:S05]  /*1880*/  BSYNC.RECONVERGENT B2 ;  /* 0x0000000000027941 */ /* 0x000fea0003800200 */
.L_x_21:
[----:B------:R-:W-:Y:S01]  /*1890*/  ISETP.GT.U32.AND P1, PT, R4, 0x1, PT ;  /* 0x000000010400780c */ /* 0x000fe20003f24070 */
[----:B------:R-:W-:-:S12]  /*18a0*/  IMAD.MOV.U32 R4, RZ, RZ, R11 ;  /* 0x000000ffff047224 */ /* 0x000fd800078e000b */
[----:B------:R-:W-:Y:S05]  /*18b0*/  @P0 BRA P1, `(.L_x_22) ;  /* 0xfffffffc00ac0947 */ /* 0x000fea000083ffff */
[----:B------:R-:W-:Y:S05]  /*18c0*/  BSYNC B0 ;  /* 0x0000000000007941 */ /* 0x000fea0003800000 */
.L_x_18:
[----:B------:R1:W2:Y:S02]  /*18d0*/  LDS.64 R2, [R7+0x7200] ;  /* 0x0072000007027984 */ /* 0x0002a40000000a00 */
.L_x_17:
[----:B------:R-:W3:Y:S01]  /*18e0*/  LDC.64 R4, c[0x0][0x380] ;  /* 0x0000e000ff047b82 */ /* 0x000ee20000000a00 */
[C---:B------:R-:W-:Y:S01]  /*18f0*/  IMAD.IADD R11, R9.reuse, 0x1, -R52 ;  /* 0x00000001090b7824 */ /* 0x040fe200078e0a34 */
[----:B------:R-:W-:Y:S01]  /*1900*/  LOP3.LUT R9, R9, 0x80000000, RZ, 0xfc, !PT ;  /* 0x8000000009097812 */ /* 0x000fe200078efcff */
[----:B------:R-:W-:-:S03]  /*1910*/  IMAD R13, R72, 0x100, R39 ;  /* 0x00000100480d7824 */ /* 0x000fc600078e0227 */
[----:B0-2---:R-:W-:-:S04]  /*1920*/  IADD3 R2, P0, PT, R11, R2, RZ ;  /* 0x000000020b027210 */ /* 0x005fc80007f1e0ff */
[----:B------:R-:W-:-:S05]  /*1930*/  LEA.HI.X.SX32 R3, R11, R3, 0x1, P0 ;  /* 0x000000030b037211 */ /* 0x000fca00000f0eff */
[----:B------:R0:W-:Y:S01]  /*1940*/  STS.64 [R7+0x7200], R2 ;  /* 0x0072000207007388 */ /* 0x0001e20000000a00 */
[----:B---3--:R-:W-:-:S05]  /*1950*/  IMAD.WIDE R4, R13, 0x4, R4 ;  /* 0x000000040d047825 */ /* 0x008fca00078e0204 */
[----:B------:R0:W-:Y:S02]  /*1960*/  STG.E.STRONG.SYS desc[UR6][R4.64], R9 ;  /* 0x0000000904007986 */ /* 0x0001e4000c115906 */
.L_x_16:
[----:B------:R-:W-:Y:S05]  /*1970*/  BSYNC B1 ;  /* 0x0000000000017941 */ /* 0x000fea0003800000 */
.L_x_15:
[----:B0-----:R-:W0:Y:S01]  /*1980*/  LDC.64 R4, c[0x0][0x390] ;  /* 0x0000e400ff047b82 */ /* 0x001e220000000a00 */
[----:B------:R-:W-:Y:S02]  /*1990*/  IMAD.MOV.U32 R3, RZ, RZ, 0x1c80 ;  /* 0x00001c80ff037424 */ /* 0x000fe400078e00ff */
[----:B------:R-:W-:Y:S02]  /*19a0*/  IMAD R73, R51, 0x8, R73 ;  /* 0x0000000833497824 */ /* 0x000fe400078e0249 */
[----:B------:R-:W-:-:S03]  /*19b0*/  IMAD R0, R72, R3, 0x1c80 ;  /* 0x00001c8048007424 */ /* 0x000fc600078e0203 */
[----:B------:R-:W2:Y:S01]  /*19c0*/  LDC R11, c[0x0][0x3c0] ;  /* 0x0000f000ff0b7b82 */ /* 0x000ea20000000800 */
[----:B0-----:R-:W-:Y:S02]  /*19d0*/  ISETP.EQ.U32.AND P1, PT, R4, RZ, PT ;  /* 0x000000ff0400720c */ /* 0x001fe40003f22070 */
[----:B--2---:R-:W-:-:S04]  /*19e0*/  ISETP.GE.AND P0, PT, R0, R11, PT ;  /* 0x0000000b0000720c */ /* 0x004fc80003f06270 */
[----:B------:R-:W-:-:S04]  /*19f0*/  ISETP.EQ.OR.EX P0, PT, R5, RZ, !P0, P1 ;  /* 0x000000ff0500720c */ /* 0x000fc80004702710 */
[----:B------:R-:W-:-:S13]  /*1a00*/  ISETP.GT.U32.OR P0, PT, R39, 0xff, P0 ;  /* 0x000000ff2700780c */ /* 0x000fda0000704470 */
[----:B------:R-:W-:Y:S05]  /*1a10*/  @P0 BRA `(.L_x_23) ;  /* 0x0000000000240947 */ /* 0x000fea0003800000 */
[----:B------:R-:W0:Y:S01]  /*1a20*/  LDS.64 R2, [R7+0x7200] ;  /* 0x0072000007027984 */ /* 0x000e220000000a00 */
[C---:B------:R-:W-:Y:S02]  /*1a30*/  ISETP.GT.U32.AND P0, PT, R39.reuse, R51, PT ;  /* 0x000000332700720c */ /* 0x040fe40003f04070 */
[C---:B------:R-:W-:Y:S02]  /*1a40*/  LEA R4, P2, R39.reuse, R4, 0x3 ;  /* 0x0000000427047211 */ /* 0x040fe400078418ff */
[----:B------:R-:W-:Y:S02]  /*1a50*/  SEL R13, RZ, 0x1c80, !P0 ;  /* 0x00001c80ff0d7807 */ /* 0x000fe40004000000 */
[--C-:B------:R-:W-:Y:S02]  /*1a60*/  SHF.R.S32.HI R9, RZ, 0x1f, R52.reuse ;  /* 0x0000001fff097819 */ /* 0x100fe40000011434 */
[----:B------:R-:W-:Y:S02]  /*1a70*/  LEA.HI.X R5, R39, R5, RZ, 0x3, P2 ;  /* 0x0000000527057211 */ /* 0x000fe400010f1cff */
[----:B0-----:R-:W-:-:S04]  /*1a80*/  IADD3 R2, P0, P1, R2, R13, R52 ;  /* 0x0000000d02027210 */ /* 0x001fc8000791e034 */
[----:B------:R-:W-:-:S05]  /*1a90*/  IADD3.X R3, PT, PT, R3, RZ, R9, P0, P1 ;  /* 0x000000ff03037210 */ /* 0x000fca00007e2409 */
[----:B------:R0:W-:Y:S04]  /*1aa0*/  STG.E.64 desc[UR6][R4.64], R2 ;  /* 0x0000000204007986 */ /* 0x0001e8000c101b06 */
.L_x_23:
[----:B------:R-:W-:Y:S05]  /*1ab0*/  WARPSYNC.ALL ;  /* 0x0000000000007948 */ /* 0x000fea0003800000 */
[----:B------:R-:W-:Y:S01]  /*1ac0*/  BAR.SYNC.DEFER_BLOCKING 0x0 ;  /* 0x0000000000007b1d */ /* 0x000fe20000010000 */
[----:B------:R-:W-:-:S05]  /*1ad0*/  ISETP.GT.AND P0, PT, R0, R11, PT ;  /* 0x0000000b0000720c */ /* 0x000fca0003f04270 */
[----:B0-----:R0:W2:Y:S08]  /*1ae0*/  LDS.64 R2, [R73+0x7200] ;  /* 0x0072000049027984 */ /* 0x0010b00000000a00 */
[----:B0-----:R-:W-:Y:S05]  /*1af0*/  @P0 BRA `(.L_x_24) ;  /* 0x0000000000700947 */ /* 0x001fea0003800000 */
[----:B------:R-:W0:Y:S01]  /*1b00*/  LDCU.64 UR8, c[0x0][0x3a0] ;  /* 0x00007400ff0877ac */ /* 0x000e220008000a00 */
[C---:B------:R-:W-:Y:S02]  /*1b10*/  LOP3.LUT R5, R39.reuse, 0x3e0, RZ, 0xc0, !PT ;  /* 0x000003e027057812 */ /* 0x040fe400078ec0ff */
[----:B------:R-:W-:-:S05]  /*1b20*/  LOP3.LUT R38, R39, 0x1f, RZ, 0xc0, !PT ;  /* 0x0000001f27267812 */ /* 0x000fca00078ec0ff */
[----:B------:R-:W-:-:S05]  /*1b30*/  IMAD R5, R5, 0x13, R38 ;  /* 0x0000001305057824 */ /* 0x000fca00078e0226 */
[----:B--2---:R-:W-:-:S05]  /*1b40*/  IADD3 R0, P0, PT, R5, R2, RZ ;  /* 0x0000000205007210 */ /* 0x004fca0007f1e0ff */
[----:B------:R-:W-:Y:S01]  /*1b50*/  IMAD.X R3, RZ, RZ, R3, P0 ;  /* 0x000000ffff037224 */ /* 0x000fe200000e0603 */
[----:B0-----:R-:W-:-:S04]  /*1b60*/  LEA R2, P0, R0, UR8, 0x2 ;  /* 0x0000000800027c11 */ /* 0x001fc8000f8010ff */
[----:B------:R-:W-:-:S05]  /*1b70*/  LEA.HI.X R3, R0, UR9, R3, 0x2, P0 ;  /* 0x0000000900037c11 */ /* 0x000fca00080f1403 */
[----:B------:R-:W-:Y:S04]  /*1b80*/  STG.E desc[UR6][R2.64], R71 ;  /* 0x0000004702007986 */ /* 0x000fe8000c101906 */
        /* <DEDUP_REMOVED lines=17> */
[----:B------:R-:W-:Y:S01]  /*1ca0*/  STG.E desc[UR6][R2.64+0x900], R53 ;  /* 0x0009003502007986 */ /* 0x000fe2000c101906 */
[----:B------:R-:W-:Y:S05]  /*1cb0*/  EXIT ;  /* 0x000000000000794d */ /* 0x000fea0003800000 */
.L_x_24:
[----:B------:R-:W0:Y:S01]  /*1cc0*/  LDCU.64 UR8, c[0x0][0x3a0] ;  /* 0x00007400ff0877ac */ /* 0x000e220008000a00 */
[C---:B------:R-:W-:Y:S01]  /*1cd0*/  LOP3.LUT R5, R39.reuse, 0x3e0, RZ, 0xc0, !PT ;  /* 0x000003e027057812 */ /* 0x040fe200078ec0ff */
[----:B------:R-:W-:Y:S01]  /*1ce0*/  IMAD R72, R72, -0x1c80, R11 ;  /* 0xffffe38048487824 */ /* 0x000fe200078e020b */
[----:B------:R-:W-:-:S05]  /*1cf0*/  LOP3.LUT R38, R39, 0x1f, RZ, 0xc0, !PT ;  /* 0x0000001f27267812 */ /* 0x000fca00078ec0ff */
[----:B------:R-:W-:-:S04]  /*1d00*/  IMAD R5, R5, 0x13, R38 ;  /* 0x0000001305057824 */ /* 0x000fc800078e0226 */
[C---:B-1----:R-:W-:Y:S01]  /*1d10*/  VIADD R7, R5.reuse, 0x20 ;  /* 0x0000002005077836 */ /* 0x042fe20000000000 */
[C---:B--2---:R-:W-:Y:S01]  /*1d20*/  IADD3 R0, P0, PT, R5.reuse, R2, RZ ;  /* 0x0000000205007210 */ /* 0x044fe20007f1e0ff */
[C---:B------:R-:W-:Y:S01]  /*1d30*/  VIADD R9, R5.reuse, 0x40 ;  /* 0x0000004005097836 */ /* 0x040fe20000000000 */
[CC--:B------:R-:W-:Y:S01]  /*1d40*/  ISETP.GE.AND P1, PT, R5.reuse, R72.reuse, PT ;  /* 0x000000480500720c */ /* 0x0c0fe20003f26270 */
[----:B------:R-:W-:Y:S01]  /*1d50*/  VIADD R11, R5, 0x60 ;  /* 0x00000060050b7836 */ /* 0x000fe20000000000 */
[-C--:B------:R-:W-:Y:S01]  /*1d60*/  ISETP.GE.AND P2, PT, R7, R72.reuse, PT ;  /* 0x000000480700720c */ /* 0x080fe20003f46270 */
[----:B------:R-:W-:Y:S01]  /*1d70*/  IMAD.X R3, RZ, RZ, R3, P0 ;  /* 0x000000ffff037224 */ /* 0x000fe200000e0603 */
[C---:B0-----:R-:W-:Y:S01]  /*1d80*/  LEA R2, P0, R0.reuse, UR8, 0x2 ;  /* 0x0000000800027c11 */ /* 0x041fe2000f8010ff */
[----:B------:R-:W-:Y:S01]  /*1d90*/  VIADD R7, R5, 0x80 ;  /* 0x0000008005077836 */ /* 0x000fe20000000000 */
[----:B------:R-:W-:Y:S01]  /*1da0*/  ISETP.GE.AND P3, PT, R9, R72, PT ;  /* 0x000000480900720c */ /* 0x000fe20003f66270 */
[----:B------:R-:W-:Y:S01]  /*1db0*/  VIADD R9, R5, 0xa0 ;  /* 0x000000a005097836 */ /* 0x000fe20000000000 */
[----:B------:R-:W-:-:S02]  /*1dc0*/  LEA.HI.X R3, R0, UR9, R3, 0x2, P0 ;  /* 0x0000000900037c11 */ /* 0x000fc400080f1403 */
[-C--:B------:R-:W-:Y:S01]  /*1dd0*/  ISETP.GE.AND P5, PT, R7, R72.reuse, PT ;  /* 0x000000480700720c */ /* 0x080fe20003fa6270 */
[----:B------:R-:W-:Y:S01]  /*1de0*/  VIADD R7, R5, 0xe0 ;  /* 0x000000e005077836 */ /* 0x000fe20000000000 */
[-C--:B------:R-:W-:Y:S01]  /*1df0*/  ISETP.GE.AND P4, PT, R11, R72.reuse, PT ;  /* 0x000000480b00720c */ /* 0x080fe20003f86270 */
[----:B------:R-:W-:Y:S01]  /*1e00*/  VIADD R11, R5, 0xc0 ;  /* 0x000000c0050b7836 */ /* 0x000fe20000000000 */
[----:B------:R0:W-:Y:S01]  /*1e10*/  @!P1 STG.E desc[UR6][R2.64], R71 ;  /* 0x0000004702009986 */ /* 0x0001e2000c101906 */
[-C--:B------:R-:W-:Y:S01]  /*1e20*/  ISETP.GE.AND P6, PT, R9, R72.reuse, PT ;  /* 0x000000480900720c */ /* 0x080fe20003fc6270 */
[----:B------:R-:W-:Y:S01]  /*1e30*/  VIADD R9, R5, 0x100 ;  /* 0x0000010005097836 */ /* 0x000fe20000000000 */
[-C--:B------:R-:W-:Y:S01]  /*1e40*/  ISETP.GE.AND P1, PT, R7, R72.reuse, PT ;  /* 0x000000480700720c */ /* 0x080fe20003f26270 */
[----:B------:R-:W-:Y:S01]  /*1e50*/  VIADD R7, R5, 0x120 ;  /* 0x0000012005077836 */ /* 0x000fe20000000000 */
[-C--:B------:R-:W-:Y:S01]  /*1e60*/  ISETP.GE.AND P0, PT, R11, R72.reuse, PT ;  /* 0x000000480b00720c */ /* 0x080fe20003f06270 */
[----:B------:R0:W-:Y:S01]  /*1e70*/  @!P2 STG.E desc[UR6][R2.64+0x80], R70 ;  /* 0x000080460200a986 */ /* 0x0001e2000c101906 */
[----:B------:R-:W-:Y:S01]  /*1e80*/  ISETP.GE.AND P2, PT, R9, R72, PT ;  /* 0x000000480900720c */ /* 0x000fe20003f46270 */
[----:B------:R-:W-:-:S02]  /*1e90*/  VIADD R9, R5, 0x140 ;  /* 0x0000014005097836 */ /* 0x000fc40000000000 */
[----:B------:R0:W-:Y:S01]  /*1ea0*/  @!P3 STG.E desc[UR6][R2.64+0x100], R69 ;  /* 0x000100450200b986 */ /* 0x0001e2000c101906 */
[-C--:B------:R-:W-:Y:S01]  /*1eb0*/  ISETP.GE.AND P3, PT, R7, R72.reuse, PT ;  /* 0x000000480700720c */ /* 0x080fe20003f66270 */
[----:B------:R-:W-:Y:S02]  /*1ec0*/  VIADD R7, R5, 0x160 ;  /* 0x0000016005077836 */ /* 0x000fe40000000000 */
[----:B------:R0:W-:Y:S01]  /*1ed0*/  @!P4 STG.E desc[UR6][R2.64+0x180], R68 ;  /* 0x000180440200c986 */ /* 0x0001e2000c101906 */
[-C--:B------:R-:W-:Y:S01]  /*1ee0*/  ISETP.GE.AND P4, PT, R9, R72.reuse, PT ;  /* 0x000000480900720c */ /* 0x080fe20003f86270 */
[----:B------:R-:W-:Y:S02]  /*1ef0*/  VIADD R9, R5, 0x180 ;  /* 0x0000018005097836 */ /* 0x000fe40000000000 */
        /* <DEDUP_REMOVED lines=14> */
[C---:B------:R-:W-:Y:S02]  /*1fe0*/  VIADD R7, R5.reuse, 0x220 ;  /* 0x0000022005077836 */ /* 0x040fe40000000000 */
[----:B------:R-:W-:Y:S01]  /*1ff0*/  VIADD R5, R5, 0x240 ;  /* 0x0000024005057836 */ /* 0x000fe20000000000 */
[----:B------:R0:W-:Y:S01]  /*2000*/  @!P3 STG.E desc[UR6][R2.64+0x480], R62 ;  /* 0x0004803e0200b986 */ /* 0x0001e2000c101906 */
[----:B------:R-:W-:-:S03]  /*2010*/  ISETP.GE.AND P3, PT, R9, R72, PT ;  /* 0x000000480900720c */ /* 0x000fc60003f66270 */
[----:B------:R0:W-:Y:S01]  /*2020*/  @!P4 STG.E desc[UR6][R2.64+0x500], R61 ;  /* 0x0005003d0200c986 */ /* 0x0001e2000c101906 */
[----:B------:R-:W-:-:S03]  /*2030*/  ISETP.GE.AND P4, PT, R7, R72, PT ;  /* 0x000000480700720c */ /* 0x000fc60003f86270 */
[----:B------:R0:W-:Y:S01]  /*2040*/  @!P5 STG.E desc[UR6][R2.64+0x580], R60 ;  /* 0x0005803c0200d986 */ /* 0x0001e2000c101906 */
[----:B------:R-:W-:-:S03]  /*2050*/  ISETP.GE.AND P5, PT, R5, R72, PT ;  /* 0x000000480500720c */ /* 0x000fc60003fa6270 */
[----:B------:R0:W-:Y:S04]  /*2060*/  @!P6 STG.E desc[UR6][R2.64+0x600], R59 ;  /* 0x0006003b0200e986 */ /* 0x0001e8000c101906 */
[----:B------:R0:W-:Y:S04]  /*2070*/  @!P0 STG.E desc[UR6][R2.64+0x680], R58 ;  /* 0x0006803a02008986 */ /* 0x0001e8000c101906 */
[----:B------:R0:W-:Y:S04]  /*2080*/  @!P1 STG.E desc[UR6][R2.64+0x700], R57 ;  /* 0x0007003902009986 */ /* 0x0001e8000c101906 */
[----:B------:R0:W-:Y:S04]  /*2090*/  @!P2 STG.E desc[UR6][R2.64+0x780], R56 ;  /* 0x000780380200a986 */ /* 0x0001e8000c101906 */
[----:B------:R0:W-:Y:S04]  /*20a0*/  @!P3 STG.E desc[UR6][R2.64+0x800], R55 ;  /* 0x000800370200b986 */ /* 0x0001e8000c101906 */
[----:B------:R0:W-:Y:S01]  /*20b0*/  @!P4 STG.E desc[UR6][R2.64+0x880], R54 ;  /* 0x000880360200c986 */ /* 0x0001e2000c101906 */
[----:B------:R-:W-:Y:S05]  /*20c0*/  @P5 EXIT ;  /* 0x000000000000594d */ /* 0x000fea0003800000 */
[----:B------:R-:W-:Y:S01]  /*20d0*/  STG.E desc[UR6][R2.64+0x900], R53 ;  /* 0x0009003502007986 */ /* 0x000fe2000c101906 */
[----:B------:R-:W-:Y:S05]  /*20e0*/  EXIT ;  /* 0x000000000000794d */ /* 0x000fea0003800000 */
.L_x_14:
[----:B------:R-:W-:Y:S01]  /*20f0*/  IMAD.MOV.U32 R38, RZ, RZ, RZ ;  /* 0x000000ffff267224 */ /* 0x000fe200078e00ff */
[C---:B------:R-:W-:Y:S01]  /*2100*/  ISETP.GT.U32.AND P0, PT, R39.reuse, 0x1f, PT ;  /* 0x0000001f2700780c */ /* 0x040fe20003f04070 */
[----:B------:R-:W-:Y:S05]  /*2110*/  WARPSYNC.ALL ;  /* 0x0000000000007948 */ /* 0x000fea0003800000 */
[----:B------:R-:W-:-:S04]  /*2120*/  IMAD.HI.U32 R0, R39, 0x15555556, R38 ;  /* 0x1555555627007827 */ /* 0x000fc800078e0026 */
[----:B------:R-:W-:-:S05]  /*2130*/  IMAD R3, R0, 0x4, R73 ;  /* 0x0000000400037824 */ /* 0x000fca00078e0249 */
[----:B------:R0:W-:Y:S01]  /*2140*/  STS [R3+0x3410], R52 ;  /* 0x0034103403007388 */ /* 0x0001e20000000800 */
[----:B------:R-:W-:Y:S06]  /*2150*/  BAR.SYNC.DEFER_BLOCKING 0x0 ;  /* 0x0000000000007b1d */ /* 0x000fec0000010000 */
[----:B------:R-:W-:Y:S05]  /*2160*/  @P0 BRA `(.L_x_25) ;  /* 0x0000000000e40947 */ /* 0x000fea0003800000 */
[C-C-:B------:R-:W-:Y:S01]  /*2170*/  IMAD R0, R39.reuse, 0x34, R73.reuse ;  /* 0x0000003427007824 */ /* 0x140fe200078e0249 */
[----:B------:R-:W-:Y:S01]  /*2180*/  UMOV UR5, 0xffffffff ;  /* 0xffffffff00057882 */ /* 0x000fe20000000000 */
[C-C-:B------:R-:W-:Y:S02]  /*2190*/  IMAD R4, R39.reuse, 0x34, R73.reuse ;  /* 0x0000003427047824 */ /* 0x140fe400078e0249 */
[----:B0-----:R-:W-:Y:S01]  /*21a0*/  IMAD R3, R39, 0x34, R73 ;  /* 0x0000003427037824 */ /* 0x001fe200078e0249 */
[----:B------:R-:W-:Y:S04]  /*21b0*/  LDS R14, [R0+0x3410] ;  /* 0x00341000000e7984 */ /* 0x000fe80000000800 */
[----:B------:R-:W-:Y:S04]  /*21c0*/  LDS R13, [R0+0x3414] ;  /* 0x00341400000d7984 */ /* 0x000fe80000000800 */
[----:B------:R-:W0:Y:S04]  /*21d0*/  LDS R12, [R0+0x3418] ;  /* 0x00341800000c7984 */ /* 0x000e280000000800 */
[----:B------:R-:W-:Y:S04]  /*21e0*/  LDS R11, [R0+0x341c] ;  /* 0x00341c00000b7984 */ /* 0x000fe80000000800 */
[----:B------:R-:W2:Y:S04]  /*21f0*/  LDS R10, [R0+0x3420] ;  /* 0x00342000000a7984 */ /* 0x000ea80000000800 */
[----:B------:R-:W-:Y:S04]  /*2200*/  LDS R9, [R0+0x3424] ;  /* 0x0034240000097984 */ /* 0x000fe80000000800 */
[----:B------:R-:W3:Y:S04]  /*2210*/  LDS R8, [R0+0x3428] ;  /* 0x0034280000087984 */ /* 0x000ee80000000800 */
[----:B-1----:R-:W-:Y:S04]  /*2220*/  LDS R7, [R0+0x342c] ;  /* 0x00342c0000077984 */ /* 0x002fe80000000800 */
[----:B------:R-:W1:Y:S04]  /*2230*/  LDS R6, [R0+0x3430] ;  /* 0x0034300000067984 */ /* 0x000e680000000800 */
[----:B------:R-:W-:Y:S04]  /*2240*/  LDS R5, [R0+0x3434] ;  /* 0x0034340000057984 */ /* 0x000fe80000000800 */
[----:B------:R-:W4:Y:S04]  /*2250*/  LDS R4, [R4+0x3438] ;  /* 0x0034380004047984 */ /* 0x000f280000000800 */
[----:B------:R-:W5:Y:S01]  /*2260*/  LDS R2, [R3+0x343c] ;  /* 0x00343c0003027984 */ /* 0x000f620000000800 */
[----:B0-----:R-:W-:-:S04]  /*2270*/  IADD3 R74, PT, PT, R12, R13, R14 ;  /* 0x0000000d0c4a7210 */ /* 0x001fc80007ffe00e */
[----:B--2---:R-:W-:-:S04]  /*2280*/  IADD3 R74, PT, PT, R10, R74, R11 ;  /* 0x0000004a0a4a7210 */ /* 0x004fc80007ffe00b */
[----:B---3--:R-:W-:-:S04]  /*2290*/  IADD3 R74, PT, PT, R8, R74, R9 ;  /* 0x0000004a084a7210 */ /* 0x008fc80007ffe009 */
[----:B-1----:R-:W-:-:S04]  /*22a0*/  IADD3 R74, PT, PT, R6, R74, R7 ;  /* 0x0000004a064a7210 */ /* 0x002fc80007ffe007 */
[----:B----4-:R-:W-:-:S05]  /*22b0*/  IADD3 R75, PT, PT, R4, R74, R5 ;  /* 0x0000004a044b7210 */ /* 0x010fca0007ffe005 */
[----:B-----5:R-:W-:Y:S01]  /*22c0*/  IMAD.IADD R2, R2, 0x1, R75 ;  /* 0x0000000102027824 */ /* 0x020fe200078e024b */
[----:B------:R-:W-:Y:S06]  /*22d0*/  BRA.DIV UR5, `(.L_x_26) ;  /* 0x0000005a05807947 */ /* 0x000fec000b800000 */
[----:B------:R-:W0:Y:S02]  /*22e0*/  SHFL.UP P0, R77, R2, 0x1, RZ ;  /* 0x04200000024d7989 */ /* 0x000e2400000000ff */
[----:B0-----:R-:W-:-:S05]  /*22f0*/  @P0 IMAD.IADD R77, R2, 0x1, R77 ;  /* 0x00000001024d0824 */ /* 0x001fca00078e024d */
[----:B------:R-:W0:Y:S02]  /*2300*/  SHFL.UP P0, R74, R77, 0x2, RZ ;  /* 0x044000004d4a7989 */ /* 0x000e2400000000ff */
[----:B0-----:R-:W-:-:S05]  /*2310*/  @P0 IMAD.IADD R74, R77, 0x1, R74 ;  /* 0x000000014d4a0824 */ /* 0x001fca00078e024a */
[----:B------:R-:W0:Y:S02]  /*2320*/  SHFL.UP P0, R77, R74, 0x4, RZ ;  /* 0x048000004a4d7989 */ /* 0x000e2400000000ff */
[----:B0-----:R-:W-:-:S05]  /*2330*/  @P0 IMAD.IADD R77, R74, 0x1, R77 ;  /* 0x000000014a4d0824 */ /* 0x001fca00078e024d */
[----:B------:R-:W0:Y:S02]  /*2340*/  SHFL.UP P0, R74, R77, 0x8, RZ ;  /* 0x050000004d4a7989 */ /* 0x000e2400000000ff */
[----:B0-----:R-:W-:-:S05]  /*2350*/  @P0 IMAD.IADD R74, R77, 0x1, R74 ;  /* 0x000000014d4a0824 */ /* 0x001fca00078e024a */
[----:B------:R0:W1:Y:S02]  /*2360*/  SHFL.UP P0, R0, R74, 0x10, RZ ;  /* 0x060000004a007989 */ /* 0x00006400000000ff */
.L_x_118:
[----:B-1----:R-:W-:-:S04]  /*2370*/  @P0 IMAD.IADD R0, R74, 0x1, R0 ;  /* 0x000000014a000824 */ /* 0x002fc800078e0200 */
[----:B------:R-:W-:-:S04]  /*2380*/  IMAD.IADD R2, R0, 0x1, -R2 ;  /* 0x0000000100027824 */ /* 0x000fc800078e0a02 */
[----:B------:R-:W-:Y:S01]  /*2390*/  IMAD.IADD R14, R14, 0x1, R2 ;  /* 0x000000010e0e7824 */ /* 0x000fe200078e0202 */
[----:B------:R2:W-:Y:S03]  /*23a0*/  STS [R3+0x3410], R2 ;  /* 0x0034100203007388 */ /* 0x0005e60000000800 */
        /* <DEDUP_REMOVED lines=19> */
[----:B------:R2:W-:Y:S04]  /*24e0*/  STS [R3+0x3438], R5 ;  /* 0x0034380503007388 */ /* 0x0005e80000000800 */
[----:B------:R2:W-:Y:S02]  /*24f0*/  STS [R3+0x343c], R4 ;  /* 0x00343c0403007388 */ /* 0x0005e40000000800 */
.L_x_25:
[----:B------:R-:W3:Y:S01]  /*2500*/  LDL R0, [R1+0x8] ;  /* 0x0000080001007983 */ /* 0x000ee20000100800 */
[----:B------:R-:W-:Y:S05]  /*2510*/  WARPSYNC.ALL ;  /* 0x0000000000007948 */ /* 0x000fea0003800000 */
[----:B--2---:R-:W-:Y:S01]  /*2520*/  IMAD.MOV.U32 R2, RZ, RZ, RZ ;  /* 0x000000ffff027224 */ /* 0x004fe200078e00ff */
[----:B------:R-:W-:Y:S01]  /*2530*/  BSSY.RECONVERGENT B0, `(.L_x_27) ;  /* 0x000002d000007945 */ /* 0x000fe20003800200 */
[----:B0-----:R-:W-:Y:S02]  /*2540*/  IMAD.MOV.U32 R3, RZ, RZ, R39 ;  /* 0x000000ffff037224 */ /* 0x001fe400078e0027 */
[----:B------:R-:W-:-:S04]  /*2550*/  IMAD.HI.U32 R2, R39, 0x15555556, R2 ;  /* 0x1555555627027827 */ /* 0x000fc800078e0002 */
[--C-:B------:R-:W-:Y:S01]  /*2560*/  IMAD R2, R2, 0x4, R73.reuse ;  /* 0x0000000402027824 */ /* 0x100fe200078e0249 */
[----:B------:R-:W-:Y:S06]  /*2570*/  BAR.SYNC.DEFER_BLOCKING 0x0 ;  /* 0x0000000000007b1d */ /* 0x000fec0000010000 */
[----:B------:R0:W2:Y:S01]  /*2580*/  LDS R3, [R2+0x3410] ;  /* 0x0034100002037984 */ /* 0x0000a20000000800 */
[----:B---3--:R-:W-:Y:S01]  /*2590*/  ISETP.NE.AND P0, PT, R0, RZ, PT ;  /* 0x000000ff0000720c */ /* 0x008fe20003f05270 */
[----:B------:R-:W-:-:S12]  /*25a0*/  IMAD R0, R39, 0x4, R73 ;  /* 0x0000000427007824 */ /* 0x000fd800078e0249 */
[----:B0-2---:R-:W-:Y:S05]  /*25b0*/  @P0 BRA `(.L_x_28) ;  /* 0x0000000000900947 */ /* 0x005fea0003800000 */
[----:B------:R-:W0:Y:S04]  /*25c0*/  LDS R10, [R0] ;  /* 0x00000000000a7984 */ /* 0x000e280000000800 */
[----:B------:R-:W2:Y:S04]  /*25d0*/  LDS R9, [R0+0x400] ;  /* 0x0004000000097984 */ /* 0x000ea80000000800 */
[----:B------:R-:W3:Y:S04]  /*25e0*/  LDS R8, [R0+0x800] ;  /* 0x0008000000087984 */ /* 0x000ee80000000800 */
[----:B-1----:R-:W1:Y:S04]  /*25f0*/  LDS R6, [R0+0xc00] ;  /* 0x000c000000067984 */ /* 0x002e680000000800 */
[----:B------:R-:W4:Y:S04]  /*2600*/  LDS R4, [R0+0x1000] ;  /* 0x0010000000047984 */ /* 0x000f280000000800 */
[----:B------:R-:W5:Y:S04]  /*2610*/  LDS R2, [R0+0x1400] ;  /* 0x0014000000027984 */ /* 0x000f680000000800 */
[----:B------:R-:W5:Y:S04]  /*2620*/  LDS R5, [R0+0x1c00] ;  /* 0x001c000000057984 */ /* 0x000f680000000800 */
[----:B------:R-:W5:Y:S04]  /*2630*/  LDS R12, [R0+0x2000] ;  /* 0x00200000000c7984 */ /* 0x000f680000000800 */
[----:B------:R-:W5:Y:S04]  /*2640*/  LDS R76, [R0+0x2400] ;  /* 0x00240000004c7984 */ /* 0x000f680000000800 */
[----:B------:R-:W5:Y:S01]  /*2650*/  LDS R74, [R0+0x2800] ;  /* 0x00280000004a7984 */ /* 0x000f620000000800 */
[----:B0-----:R-:W-:-:S03]  /*2660*/  IMAD.IADD R7, R3, 0x1, R10 ;  /* 0x0000000103077824 */ /* 0x001fc600078e020a */
[----:B------:R-:W0:Y:S01]  /*2670*/  LDS R14, [R0+0x2c00] ;  /* 0x002c0000000e7984 */ /* 0x000e220000000800 */
[----:B--2---:R-:W-:-:S03]  /*2680*/  IMAD.IADD R9, R3, 0x1, R9 ;  /* 0x0000000103097824 */ /* 0x004fc600078e0209 */
[----:B------:R-:W2:Y:S01]  /*2690*/  LDS R10, [R0+0x1800] ;  /* 0x00180000000a7984 */ /* 0x000ea20000000800 */
[----:B---3--:R-:W-:-:S03]  /*26a0*/  IMAD.IADD R11, R3, 0x1, R8 ;  /* 0x00000001030b7824 */ /* 0x008fc600078e0208 */
[----:B------:R4:W-:Y:S01]  /*26b0*/  STS [R0], R7 ;  /* 0x0000000700007388 */ /* 0x0009e20000000800 */
[----:B-1----:R-:W-:-:S03]  /*26c0*/  IMAD.IADD R13, R3, 0x1, R6 ;  /* 0x00000001030d7824 */ /* 0x002fc600078e0206 */
[----:B------:R1:W-:Y:S04]  /*26d0*/  STS [R0+0x400], R9 ;  /* 0x0004000900007388 */ /* 0x0003e80000000800 */
[----:B------:R3:W-:Y:S01]  /*26e0*/  STS [R0+0x800], R11 ;  /* 0x0008000b00007388 */ /* 0x0007e20000000800 */
[----:B----4-:R-:W-:-:S03]  /*26f0*/  IMAD.IADD R7, R3, 0x1, R4 ;  /* 0x0000000103077824 */ /* 0x010fc600078e0204 */
[----:B------:R0:W-:Y:S01]  /*2700*/  STS [R0+0xc00], R13 ;  /* 0x000c000d00007388 */ /* 0x0001e20000000800 */
[C---:B-----5:R-:W-:Y:S02]  /*2710*/  IMAD.IADD R75, R3.reuse, 0x1, R2 ;  /* 0x00000001034b7824 */ /* 0x060fe400078e0202 */
[C---:B------:R-:W-:Y:S01]  /*2720*/  IMAD.IADD R5, R3.reuse, 0x1, R5 ;  /* 0x0000000103057824 */ /* 0x040fe200078e0205 */
[----:B------:R4:W-:Y:S01]  /*2730*/  STS [R0+0x1000], R7 ;  /* 0x0010000700007388 */ /* 0x0009e20000000800 */
[----:B------:R-:W-:-:S03]  /*2740*/  IMAD.IADD R12, R3, 0x1, R12 ;  /* 0x00000001030c7824 */ /* 0x000fc600078e020c */
[----:B------:R4:W-:Y:S01]  /*2750*/  STS [R0+0x1400], R75 ;  /* 0x0014004b00007388 */ /* 0x0009e20000000800 */
[----:B-1----:R-:W-:-:S03]  /*2760*/  IMAD.IADD R9, R3, 0x1, R76 ;  /* 0x0000000103097824 */ /* 0x002fc600078e024c */
[----:B------:R4:W-:Y:S01]  /*2770*/  STS [R0+0x1c00], R5 ;  /* 0x001c000500007388 */ /* 0x0009e20000000800 */
[----:B---3--:R-:W-:-:S03]  /*2780*/  IMAD.IADD R11, R3, 0x1, R74 ;  /* 0x00000001030b7824 */ /* 0x008fc600078e024a */
[----:B------:R4:W-:Y:S01]  /*2790*/  STS [R0+0x2000], R12 ;  /* 0x0020000c00007388 */ /* 0x0009e20000000800 */
[----:B0-----:R-:W-:-:S03]  /*27a0*/  IMAD.IADD R13, R3, 0x1, R14 ;  /* 0x00000001030d7824 */ /* 0x001fc600078e020e */
[----:B------:R4:W-:Y:S01]  /*27b0*/  STS [R0+0x2400], R9 ;  /* 0x0024000900007388 */ /* 0x0009e20000000800 */
[----:B--2---:R-:W-:-:S03]  /*27c0*/  IMAD.IADD R77, R3, 0x1, R10 ;  /* 0x00000001034d7824 */ /* 0x004fc600078e020a */
[----:B------:R4:W-:Y:S04]  /*27d0*/  STS [R0+0x2800], R11 ;  /* 0x0028000b00007388 */ /* 0x0009e80000000800 */
[----:B------:R4:W-:Y:S04]  /*27e0*/  STS [R0+0x1800], R77 ;  /* 0x0018004d00007388 */ /* 0x0009e80000000800 */
[----:B------:R4:W-:Y:S02]  /*27f0*/  STS [R0+0x2c00], R13 ;  /* 0x002c000d00007388 */ /* 0x0009e40000000800 */
.L_x_28:
[----:B------:R-:W-:Y:S05]  /*2800*/  BSYNC.RECONVERGENT B0 ;  /* 0x0000000000007941 */ /* 0x000fea0003800200 */
.L_x_27:
[----:B------:R-:W-:Y:S01]  /*2810*/  BAR.SYNC.DEFER_BLOCKING 0x0 ;  /* 0x0000000000007b1d */ /* 0x000fe20000010000 */
[----:B------:R-:W-:-:S05]  /*2820*/  R2P PR, R51, 0x7f ;  /* 0x0000007f33007804 */ /* 0x000fca0000000000 */
[----:B------:R-:W-:Y:S01]  /*2830*/  BSSY.RECONVERGENT B0, `(.L_x_29) ;  /* 0x0000022000007945 */ /* 0x000fe20003800200 */
[----:B------:R-:W0:Y:S07]  /*2840*/  S2R R4, SR_LANEID ;  /* 0x0000000000047919 */ /* 0x000e2e0000000000 */
[----:B------:R-:W-:Y:S02]  /*2850*/  VOTE.ANY R2, PT, P0 ;  /* 0x0000000000027806 */ /* 0x000fe400000e0100 */
[----:B----4-:R-:W-:-:S02]  /*2860*/  VOTE.ANY R5, PT, P1 ;  /* 0x0000000000057806 */ /* 0x010fc400008e0100 */
[----:B------:R-:W-:Y:S02]  /*2870*/  @!P0 LOP3.LUT R2, RZ, R2, RZ, 0x33, !PT ;  /* 0x00000002ff028212 */ /* 0x000fe400078e33ff */
[----:B-1----:R-:W-:Y:S02]  /*2880*/  VOTE.ANY R7, PT, P2 ;  /* 0x0000000000077806 */ /* 0x002fe400010e0100 */
[----:B------:R-:W-:Y:S02]  /*2890*/  @!P1 LOP3.LUT R5, RZ, R5, RZ, 0x33, !PT ;  /* 0x00000005ff059212 */ /* 0x000fe400078e33ff */
[----:B------:R-:W-:Y:S02]  /*28a0*/  VOTE.ANY R9, PT, P3 ;  /* 0x0000000000097806 */ /* 0x000fe400018e0100 */
[----:B------:R-:W-:Y:S02]  /*28b0*/  @!P2 LOP3.LUT R7, RZ, R7, RZ, 0x33, !PT ;  /* 0x00000007ff07a212 */ /* 0x000fe400078e33ff */
[----:B------:R-:W-:-:S02]  /*28c0*/  LOP3.LUT R2, R5, R2, RZ, 0xc0, !PT ;  /* 0x0000000205027212 */ /* 0x000fc400078ec0ff */
[----:B------:R-:W-:Y:S02]  /*28d0*/  @!P3 LOP3.LUT R9, RZ, R9, RZ, 0x33, !PT ;  /* 0x00000009ff09b212 */ /* 0x000fe400078e33ff */
[----:B------:R-:W-:Y:S02]  /*28e0*/  LOP3.LUT R2, R7, R2, RZ, 0xc0, !PT ;  /* 0x0000000207027212 */ /* 0x000fe400078ec0ff */
[----:B------:R-:W-:Y:S02]  /*28f0*/  VOTE.ANY R5, PT, P4 ;  /* 0x0000000000057806 */ /* 0x000fe400020e0100 */
[----:B------:R-:W-:Y:S02]  /*2900*/  LOP3.LUT R2, R9, R2, RZ, 0xc0, !PT ;  /* 0x0000000209027212 */ /* 0x000fe400078ec0ff */
[----:B------:R-:W-:Y:S02]  /*2910*/  @!P4 LOP3.LUT R5, RZ, R5, RZ, 0x33, !PT ;  /* 0x00000005ff05c212 */ /* 0x000fe400078e33ff */
[----:B------:R-:W-:-:S02]  /*2920*/  VOTE.ANY R7, PT, P5 ;  /* 0x0000000000077806 */ /* 0x000fc400028e0100 */
[----:B------:R-:W-:Y:S02]  /*2930*/  LOP3.LUT R2, R5, R2, RZ, 0xc0, !PT ;  /* 0x0000000205027212 */ /* 0x000fe400078ec0ff */
[----:B------:R-:W-:Y:S02]  /*2940*/  LOP3.LUT P0, RZ, R51, 0x80, RZ, 0xc0, !PT ;  /* 0x0000008033ff7812 */ /* 0x000fe4000780c0ff */
[----:B------:R-:W-:Y:S02]  /*2950*/  @!P5 LOP3.LUT R7, RZ, R7, RZ, 0x33, !PT ;  /* 0x00000007ff07d212 */ /* 0x000fe400078e33ff */
[----:B------:R-:W-:Y:S02]  /*2960*/  VOTE.ANY R6, PT, P6 ;  /* 0x0000000000067806 */ /* 0x000fe400030e0100 */
[----:B------:R-:W-:Y:S02]  /*2970*/  LOP3.LUT R7, R7, R2, RZ, 0xc0, !PT ;  /* 0x0000000207077212 */ /* 0x000fe400078ec0ff */
[----:B------:R-:W1:Y:S01]  /*2980*/  S2R R2, SR_LEMASK ;  /* 0x0000000000027919 */ /* 0x000e620000003a00 */
[----:B------:R-:W-:-:S04]  /*2990*/  @!P6 LOP3.LUT R6, RZ, R6, RZ, 0x33, !PT ;  /* 0x00000006ff06e212 */ /* 0x000fc800078e33ff */
[----:B------:R-:W-:Y:S02]  /*29a0*/  VOTE.ANY R8, PT, P0 ;  /* 0x0000000000087806 */ /* 0x000fe400000e0100 */
[----:B------:R-:W-:Y:S02]  /*29b0*/  LOP3.LUT R7, R6, R7, RZ, 0xc0, !PT ;  /* 0x0000000706077212 */ /* 0x000fe400078ec0ff */
[----:B------:R-:W-:-:S04]  /*29c0*/  @!P0 LOP3.LUT R8, RZ, R8, RZ, 0x33, !PT ;  /* 0x00000008ff088212 */ /* 0x000fc800078e33ff */
[----:B------:R-:W-:Y:S01]  /*29d0*/  LOP3.LUT R9, R8, R7, RZ, 0xc0, !PT ;  /* 0x0000000708097212 */ /* 0x000fe200078ec0ff */
[----:B------:R-:W-:-:S03]  /*29e0*/  IMAD.MOV.U32 R8, RZ, RZ, RZ ;  /* 0x000000ffff087224 */ /* 0x000fc600078e00ff */
[----:B------:R-:W0:Y:S01]  /*29f0*/  FLO.U32 R7, R9 ;  /* 0x0000000900077300 */ /* 0x000e2200000e0000 */
[----:B-1----:R-:W-:Y:S02]  /*2a00*/  LOP3.LUT R5, R2, R9, RZ, 0xc0, !PT ;  /* 0x0000000902057212 */ /* 0x002fe400078ec0ff */
[----:B0-----:R-:W-:-:S05]  /*2a10*/  ISETP.NE.AND P0, PT, R4, R7, PT ;  /* 0x000000070400720c */ /* 0x001fca0003f05270 */
[----:B------:R-:W0:Y:S08]  /*2a20*/  POPC R5, R5 ;  /* 0x0000000500057309 */ /* 0x000e300000000000 */
[----:B------:R-:W-:Y:S05]  /*2a30*/  @P0 BRA `(.L_x_30) ;  /* 0x0000000000040947 */ /* 0x000fea0003800000 */
[----:B0-----:R1:W2:Y:S02]  /*2a40*/  ATOMS.ADD R8, [R30], R5 ;  /* 0x000000051e08738c */ /* 0x0012a40000000000 */
.L_x_30:
[----:B------:R-:W-:Y:S05]  /*2a50*/  BSYNC.RECONVERGENT B0 ;  /* 0x0000000000007941 */ /* 0x000fea0003800200 */
.L_x_29:
[----:B------:R-:W3:Y:S01]  /*2a60*/  LDCU UR5, c[0x0][0x3c4] ;  /* 0x00007880ff0577ac */ /* 0x000ee20008000800 */
[----:B--2---:R2:W4:Y:S01]  /*2a70*/  SHFL.IDX PT, R8, R8, R7, 0x1f ;  /* 0x00001f0708087589 */ /* 0x00452200000e0000 */
[----:B------:R-:W-:Y:S01]  /*2a80*/  BSSY.RECONVERGENT B0, `(.L_x_31) ;  /* 0x0000023000007945 */ /* 0x000fe20003800200 */
[----:B------:R-:W-:Y:S01]  /*2a90*/  IMAD.MOV.U32 R12, RZ, RZ, RZ ;  /* 0x000000ffff0c7224 */ /* 0x000fe200078e00ff */
[----:B---3--:R-:W-:-:S04]  /*2aa0*/  SHF.R.U32.HI R6, RZ, UR5, R70 ;  /* 0x00000005ff067c19 */ /* 0x008fc80008011646 */
[----:B------:R-:W-:-:S04]  /*2ab0*/  LOP3.LUT R10, R6, UR4, RZ, 0x30, !PT ;  /* 0x00000004060a7c12 */ /* 0x000fc8000f8e30ff */
[----:B------:R-:W-:-:S13]  /*2ac0*/  R2P PR, R10, 0x7f ;  /* 0x0000007f0a007804 */ /* 0x000fda0000000000 */
[----:B------:R-:W-:Y:S02]  /*2ad0*/  VOTE.ANY R6, PT, P0 ;  /* 0x0000000000067806 */ /* 0x000fe400000e0100 */
[----:B------:R-:W-:Y:S02]  /*2ae0*/  VOTE.ANY R9, PT, P1 ;  /* 0x0000000000097806 */ /* 0x000fe400008e0100 */
[----:B------:R-:W-:Y:S02]  /*2af0*/  @!P0 LOP3.LUT R6, RZ, R6, RZ, 0x33, !PT ;  /* 0x00000006ff068212 */ /* 0x000fe400078e33ff */
[----:B------:R-:W-:Y:S02]  /*2b00*/  @!P1 LOP3.LUT R9, RZ, R9, RZ, 0x33, !PT ;  /* 0x00000009ff099212 */ /* 0x000fe400078e33ff */
[----:B------:R-:W-:Y:S02]  /*2b10*/  VOTE.ANY R11, PT, P2 ;  /* 0x00000000000b7806 */ /* 0x000fe400010e0100 */
[----:B------:R-:W-:-:S02]  /*2b20*/  LOP3.LUT R6, R9, R6, RZ, 0xc0, !PT ;  /* 0x0000000609067212 */ /* 0x000fc400078ec0ff */
[----:B------:R-:W-:Y:S02]  /*2b30*/  @!P2 LOP3.LUT R11, RZ, R11, RZ, 0x33, !PT ;  /* 0x0000000bff0ba212 */ /* 0x000fe400078e33ff */
[----:B------:R-:W-:Y:S02]  /*2b40*/  VOTE.ANY R9, PT, P3 ;  /* 0x0000000000097806 */ /* 0x000fe400018e0100 */
[----:B------:R-:W-:Y:S02]  /*2b50*/  LOP3.LUT R6, R11, R6, RZ, 0xc0, !PT ;  /* 0x000000060b067212 */ /* 0x000fe400078ec0ff */
[----:B------:R-:W-:Y:S02]  /*2b60*/  @!P3 LOP3.LUT R9, RZ, R9, RZ, 0x33, !PT ;  /* 0x00000009ff09b212 */ /* 0x000fe400078e33ff */
[----:B------:R-:W-:Y:S02]  /*2b70*/  LOP3.LUT P0, RZ, R10, 0x80, RZ, 0xc0, !PT ;  /* 0x000000800aff7812 */ /* 0x000fe4000780c0ff */
[----:B------:R-:W-:-:S02]  /*2b80*/  VOTE.ANY R11, PT, P4 ;  /* 0x00000000000b7806 */ /* 0x000fc400020e0100 */
[----:B------:R-:W-:Y:S02]  /*2b90*/  LOP3.LUT R6, R9, R6, RZ, 0xc0, !PT ;  /* 0x0000000609067212 */ /* 0x000fe400078ec0ff */
[----:B------:R-:W-:Y:S02]  /*2ba0*/  VOTE.ANY R9, PT, P5 ;  /* 0x0000000000097806 */ /* 0x000fe400028e0100 */
[----:B------:R-:W-:Y:S02]  /*2bb0*/  @!P4 LOP3.LUT R11, RZ, R11, RZ, 0x33, !PT ;  /* 0x0000000bff0bc212 */ /* 0x000fe400078e33ff */
[----:B------:R-:W-:Y:S02]  /*2bc0*/  @!P5 LOP3.LUT R9, RZ, R9, RZ, 0x33, !PT ;  /* 0x00000009ff09d212 */ /* 0x000fe400078e33ff */
[----:B------:R-:W-:Y:S02]  /*2bd0*/  LOP3.LUT R6, R11, R6, RZ, 0xc0, !PT ;  /* 0x000000060b067212 */ /* 0x000fe400078ec0ff */
[----:B------:R-:W-:-:S02]  /*2be0*/  VOTE.ANY R11, PT, P6 ;  /* 0x00000000000b7806 */ /* 0x000fc400030e0100 */
[----:B------:R-:W-:Y:S02]  /*2bf0*/  LOP3.LUT R6, R9, R6, RZ, 0xc0, !PT ;  /* 0x0000000609067212 */ /* 0x000fe400078ec0ff */
[----:B------:R-:W-:Y:S02]  /*2c00*/  VOTE.ANY R9, PT, P0 ;  /* 0x0000000000097806 */ /* 0x000fe400000e0100 */
[----:B------:R-:W-:Y:S02]  /*2c10*/  @!P6 LOP3.LUT R11, RZ, R11, RZ, 0x33, !PT ;  /* 0x0000000bff0be212 */ /* 0x000fe400078e33ff */
[----:B------:R-:W-:Y:S02]  /*2c20*/  @!P0 LOP3.LUT R9, RZ, R9, RZ, 0x33, !PT ;  /* 0x00000009ff098212 */ /* 0x000fe400078e33ff */
[----:B------:R-:W-:-:S04]  /*2c30*/  LOP3.LUT R6, R11, R6, RZ, 0xc0, !PT ;  /* 0x000000060b067212 */ /* 0x000fc800078ec0ff */
[----:B------:R-:W-:-:S04]  /*2c40*/  LOP3.LUT R11, R9, R6, RZ, 0xc0, !PT ;  /* 0x00000006090b7212 */ /* 0x000fc800078ec0ff */
[----:B------:R-:W3:Y:S01]  /*2c50*/  FLO.U32 R9, R11 ;  /* 0x0000000b00097300 */ /* 0x000ee200000e0000 */
[----:B------:R-:W-:-:S07]  /*2c60*/  LOP3.LUT R6, R2, R11, RZ, 0xc0, !PT ;  /* 0x0000000b02067212 */ /* 0x000fce00078ec0ff */
[----:B------:R-:W0:Y:S01]  /*2c70*/  POPC R6, R6 ;  /* 0x0000000600067309 */ /* 0x000e220000000000 */
[----:B---3--:R-:W-:-:S13]  /*2c80*/  ISETP.NE.AND P0, PT, R4, R9, PT ;  /* 0x000000090400720c */ /* 0x008fda0003f05270 */
[----:B0-2-4-:R-:W-:Y:S05]  /*2c90*/  @P0 BRA `(.L_x_32) ;  /* 0x0000000000040947 */ /* 0x015fea0003800000 */
[----:B------:R0:W2:Y:S02]  /*2ca0*/  ATOMS.ADD R12, [R31], R6 ;  /* 0x000000061f0c738c */ /* 0x0000a40000000000 */
.L_x_32:
[----:B------:R-:W-:Y:S05]  /*2cb0*/  BSYNC.RECONVERGENT B0 ;  /* 0x0000000000007941 */ /* 0x000fea0003800200 */
.L_x_31:
[----:B------:R-:W-:Y:S01]  /*2cc0*/  R2P PR, R50, 0x7f ;  /* 0x0000007f32007804 */ /* 0x000fe20000000000 */
[----:B------:R-:W-:-:S12]  /*2cd0*/  BSSY.RECONVERGENT B0, `(.L_x_33) ;  /* 0x0000021000007945 */ /* 0x000fd80003800200 */
        /* <DEDUP_REMOVED lines=22> */
[----:B------:R-:W-:Y:S01]  /*2e40*/  LOP3.LUT R7, R14, R7, RZ, 0xc0, !PT ;  /* 0x000000070e077212 */ /* 0x000fe200078ec0ff */
[----:B------:R-:W-:-:S03]  /*2e50*/  IMAD.MOV.U32 R14, RZ, RZ, RZ ;  /* 0x000000ffff0e7224 */ /* 0x000fc600078e00ff */
[----:B------:R-:W-:Y:S02]  /*2e60*/  LOP3.LUT R13, R10, R7, RZ, 0xc0, !PT ;  /* 0x000000070a0d7212 */ /* 0x000fe400078ec0ff */
[----:B--2---:R2:W3:Y:S02]  /*2e70*/  SHFL.IDX PT, R7, R12, R9, 0x1f ;  /* 0x00001f090c077589 */ /* 0x0044e400000e0000 */
[----:B------:R-:W4:Y:S01]  /*2e80*/  FLO.U32 R11, R13 ;  /* 0x0000000d000b7300 */ /* 0x000f2200000e0000 */
[----:B------:R-:W-:-:S07]  /*2e90*/  LOP3.LUT R10, R2, R13, RZ, 0xc0, !PT ;  /* 0x0000000d020a7212 */ /* 0x000fce00078ec0ff */
[----:B------:R-:W0:Y:S01]  /*2ea0*/  POPC R10, R10 ;  /* 0x0000000a000a7309 */ /* 0x000e220000000000 */
[----:B----4-:R-:W-:-:S13]  /*2eb0*/  ISETP.NE.AND P0, PT, R4, R11, PT ;  /* 0x0000000b0400720c */ /* 0x010fda0003f05270 */
[----:B0-23--:R-:W-:Y:S05]  /*2ec0*/  @P0 BRA `(.L_x_34) ;  /* 0x0000000000040947 */ /* 0x00dfea0003800000 */
[----:B------:R0:W2:Y:S02]  /*2ed0*/  ATOMS.ADD R14, [R29], R10 ;  /* 0x0000000a1d0e738c */ /* 0x0000a40000000000 */
.L_x_34:
[----:B------:R-:W-:Y:S05]  /*2ee0*/  BSYNC.RECONVERGENT B0 ;  /* 0x0000000000007941 */ /* 0x000fea0003800200 */
.L_x_33:
[----:B------:R-:W-:Y:S01]  /*2ef0*/  R2P PR, R49, 0x7f ;  /* 0x0000007f31007804 */ /* 0x000fe20000000000 */
[----:B--2---:R2:W3:Y:S01]  /*2f00*/  SHFL.IDX PT, R11, R14, R11, 0x1f ;  /* 0x00001f0b0e0b7589 */ /* 0x0044e200000e0000 */
[----:B------:R-:W-:Y:S11]  /*2f10*/  BSSY.RECONVERGENT B0, `(.L_x_35) ;  /* 0x0000020000007945 */ /* 0x000ff60003800200 */
[----:B------:R-:W-:-:S02]  /*2f20*/  VOTE.ANY R9, PT, P0 ;  /* 0x0000000000097806 */ /* 0x000fc400000e0100 */
[----:B------:R-:W-:Y:S02]  /*2f30*/  VOTE.ANY R12, PT, P1 ;  /* 0x00000000000c7806 */ /* 0x000fe400008e0100 */
[----:B------:R-:W-:Y:S02]  /*2f40*/  @!P0 LOP3.LUT R9, RZ, R9, RZ, 0x33, !PT ;  /* 0x00000009ff098212 */ /* 0x000fe400078e33ff */
[----:B------:R-:W-:Y:S02]  /*2f50*/  @!P1 LOP3.LUT R12, RZ, R12, RZ, 0x33, !PT ;  /* 0x0000000cff0c9212 */ /* 0x000fe400078e33ff */
[----:B-1----:R-:W-:Y:S02]  /*2f60*/  VOTE.ANY R30, PT, P2 ;  /* 0x00000000001e7806 */ /* 0x002fe400010e0100 */
[----:B------:R-:W-:Y:S02]  /*2f70*/  LOP3.LUT R9, R12, R9, RZ, 0xc0, !PT ;  /* 0x000000090c097212 */ /* 0x000fe400078ec0ff */
[----:B------:R-:W-:-:S02]  /*2f80*/  @!P2 LOP3.LUT R30, RZ, R30, RZ, 0x33, !PT ;  /* 0x0000001eff1ea212 */ /* 0x000fc400078e33ff */
[----:B------:R-:W-:Y:S02]  /*2f90*/  VOTE.ANY R12, PT, P3 ;  /* 0x00000000000c7806 */ /* 0x000fe400018e0100 */
[----:B------:R-:W-:Y:S02]  /*2fa0*/  LOP3.LUT R9, R30, R9, RZ, 0xc0, !PT ;  /* 0x000000091e097212 */ /* 0x000fe400078ec0ff */
[----:B------:R-:W-:Y:S02]  /*2fb0*/  @!P3 LOP3.LUT R12, RZ, R12, RZ, 0x33, !PT ;  /* 0x0000000cff0cb212 */ /* 0x000fe400078e33ff */
[----:B------:R-:W-:Y:S02]  /*2fc0*/  LOP3.LUT P0, RZ, R49, 0x80, RZ, 0xc0, !PT ;  /* 0x0000008031ff7812 */ /* 0x000fe4000780c0ff */
[----:B------:R-:W-:Y:S02]  /*2fd0*/  VOTE.ANY R30, PT, P4 ;  /* 0x00000000001e7806 */ /* 0x000fe400020e0100 */
[----:B------:R-:W-:-:S02]  /*2fe0*/  LOP3.LUT R9, R12, R9, RZ, 0xc0, !PT ;  /* 0x000000090c097212 */ /* 0x000fc400078ec0ff */
[----:B------:R-:W-:Y:S02]  /*2ff0*/  VOTE.ANY R12, PT, P5 ;  /* 0x00000000000c7806 */ /* 0x000fe400028e0100 */
[----:B------:R-:W-:Y:S02]  /*3000*/  @!P4 LOP3.LUT R30, RZ, R30, RZ, 0x33, !PT ;  /* 0x0000001eff1ec212 */ /* 0x000fe400078e33ff */
[----:B------:R-:W-:Y:S02]  /*3010*/  @!P5 LOP3.LUT R12, RZ, R12, RZ, 0x33, !PT ;  /* 0x0000000cff0cd212 */ /* 0x000fe400078e33ff */
[----:B------:R-:W-:Y:S02]  /*3020*/  LOP3.LUT R9, R30, R9, RZ, 0xc0, !PT ;  /* 0x000000091e097212 */ /* 0x000fe400078ec0ff */
[----:B------:R-:W-:Y:S02]  /*3030*/  VOTE.ANY R30, PT, P6 ;  /* 0x00000000001e7806 */ /* 0x000fe400030e0100 */
[----:B------:R-:W-:-:S02]  /*3040*/  LOP3.LUT R9, R12, R9, RZ, 0xc0, !PT ;  /* 0x000000090c097212 */ /* 0x000fc400078ec0ff */
[----:B------:R-:W-:Y:S02]  /*3050*/  VOTE.ANY R12, PT, P0 ;  /* 0x00000000000c7806 */ /* 0x000fe400000e0100 */
[----:B------:R-:W-:Y:S02]  /*3060*/  @!P6 LOP3.LUT R30, RZ, R30, RZ, 0x33, !PT ;  /* 0x0000001eff1ee212 */ /* 0x000fe400078e33ff */
[----:B------:R-:W-:Y:S02]  /*3070*/  @!P0 LOP3.LUT R12, RZ, R12, RZ, 0x33, !PT ;  /* 0x0000000cff0c8212 */ /* 0x000fe400078e33ff */
[----:B------:R-:W-:Y:S01]  /*3080*/  LOP3.LUT R9, R30, R9, RZ, 0xc0, !PT ;  /* 0x000000091e097212 */ /* 0x000fe200078ec0ff */
[----:B------:R-:W-:-:S03]  /*3090*/  IMAD.MOV.U32 R30, RZ, RZ, RZ ;  /* 0x000000ffff1e7224 */ /* 0x000fc600078e00ff */
[----:B0-----:R-:W-:-:S04]  /*30a0*/  LOP3.LUT R29, R12, R9, RZ, 0xc0, !PT ;  /* 0x000000090c1d7212 */ /* 0x001fc800078ec0ff */
[----:B------:R-:W0:Y:S01]  /*30b0*/  FLO.U32 R13, R29 ;  /* 0x0000001d000d7300 */ /* 0x000e2200000e0000 */
[----:B------:R-:W-:-:S07]  /*30c0*/  LOP3.LUT R9, R2, R29, RZ, 0xc0, !PT ;  /* 0x0000001d02097212 */ /* 0x000fce00078ec0ff */
[----:B------:R-:W1:Y:S01]  /*30d0*/  POPC R9, R9 ;  /* 0x0000000900097309 */ /* 0x000e620000000000 */
[----:B0-----:R-:W-:-:S13]  /*30e0*/  ISETP.NE.AND P0, PT, R4, R13, PT ;  /* 0x0000000d0400720c */ /* 0x001fda0003f05270 */
[----:B-123--:R-:W-:Y:S05]  /*30f0*/  @P0 BRA `(.L_x_36) ;  /* 0x0000000000040947 */ /* 0x00efea0003800000 */
[----:B------:R0:W1:Y:S02]  /*3100*/  ATOMS.ADD R30, [R28], R9 ;  /* 0x000000091c1e738c */ /* 0x0000640000000000 */
.L_x_36:
[----:B------:R-:W-:Y:S05]  /*3110*/  BSYNC.RECONVERGENT B0 ;  /* 0x0000000000007941 */ /* 0x000fea0003800200 */
.L_x_35:
[----:B------:R-:W-:Y:S01]  /*3120*/  R2P PR, R48, 0x7f ;  /* 0x0000007f30007804 */ /* 0x000fe20000000000 */
[----:B-1----:R1:W2:Y:S01]  /*3130*/  SHFL.IDX PT, R14, R30, R13, 0x1f ;  /* 0x00001f0d1e0e7589 */ /* 0x0022a200000e0000 */
[----:B------:R-:W-:Y:S01]  /*3140*/  BSSY.RECONVERGENT B0, `(.L_x_37) ;  /* 0x0000020000007945 */ /* 0x000fe20003800200 */
[----:B0-----:R-:W-:-:S10]  /*3150*/  IMAD.MOV.U32 R28, RZ, RZ, RZ ;  /* 0x000000ffff1c7224 */ /* 0x001fd400078e00ff */
        /* <DEDUP_REMOVED lines=24> */
[----:B------:R-:W0:Y:S01]  /*32e0*/  FLO.U32 R29, R31 ;  /* 0x0000001f001d7300 */ /* 0x000e2200000e0000 */
[----:B------:R-:W-:-:S07]  /*32f0*/  LOP3.LUT R12, R2, R31, RZ, 0xc0, !PT ;  /* 0x0000001f020c7212 */ /* 0x000fce00078ec0ff */
[----:B------:R-:W3:Y:S01]  /*3300*/  POPC R12, R12 ;  /* 0x0000000c000c7309 */ /* 0x000ee20000000000 */
[----:B0-----:R-:W-:-:S13]  /*3310*/  ISETP.NE.AND P0, PT, R4, R29, PT ;  /* 0x0000001d0400720c */ /* 0x001fda0003f05270 */
[----:B-123--:R-:W-:Y:S05]  /*3320*/  @P0 BRA `(.L_x_38) ;  /* 0x0000000000040947 */ /* 0x00efea0003800000 */
[----:B------:R0:W1:Y:S02]  /*3330*/  ATOMS.ADD R28, [R27], R12 ;  /* 0x0000000c1b1c738c */ /* 0x0000640000000000 */
.L_x_38:
[----:B------:R-:W-:Y:S05]  /*3340*/  BSYNC.RECONVERGENT B0 ;  /* 0x0000000000007941 */ /* 0x000fea0003800200 */
.L_x_37:
[----:B------:R-:W-:Y:S01]  /*3350*/  R2P PR, R47, 0x7f ;  /* 0x0000007f2f007804 */ /* 0x000fe20000000000 */
[----:B01----:R0:W1:Y:S01]  /*3360*/  SHFL.IDX PT, R27, R28, R29, 0x1f ;  /* 0x00001f1d1c1b7589 */ /* 0x00306200000e0000 */
[----:B------:R-:W-:Y:S11]  /*3370*/  BSSY.RECONVERGENT B0, `(.L_x_39) ;  /* 0x0000020000007945 */ /* 0x000ff60003800200 */
[----:B------:R-:W-:-:S02]  /*3380*/  VOTE.ANY R13, PT, P0 ;  /* 0x00000000000d7806 */ /* 0x000fc400000e0100 */
[----:B------:R-:W-:Y:S02]  /*3390*/  VOTE.ANY R30, PT, P1 ;  /* 0x00000000001e7806 */ /* 0x000fe400008e0100 */
[----:B------:R-:W-:Y:S02]  /*33a0*/  @!P0 LOP3.LUT R13, RZ, R13, RZ, 0x33, !PT ;  /* 0x0000000dff0d8212 */ /* 0x000fe400078e33ff */
[----:B------:R-:W-:Y:S02]  /*33b0*/  @!P1 LOP3.LUT R30, RZ, R30, RZ, 0x33, !PT ;  /* 0x0000001eff1e9212 */ /* 0x000fe400078e33ff */
[----:B------:R-:W-:Y:S02]  /*33c0*/  VOTE.ANY R48, PT, P2 ;  /* 0x0000000000307806 */ /* 0x000fe400010e0100 */
        /* <DEDUP_REMOVED lines=17> */
[----:B------:R-:W-:-:S04]  /*34e0*/  LOP3.LUT R13, R48, R13, RZ, 0xc0, !PT ;  /* 0x0000000d300d7212 */ /* 0x000fc800078ec0ff */
[----:B------:R-:W-:Y:S01]  /*34f0*/  LOP3.LUT R47, R30, R13, RZ, 0xc0, !PT ;  /* 0x0000000d1e2f7212 */ /* 0x000fe200078ec0ff */
[----:B------:R-:W-:-:S03]  /*3500*/  IMAD.MOV.U32 R30, RZ, RZ, RZ ;  /* 0x000000ffff1e7224 */ /* 0x000fc600078e00ff */
[----:B------:R-:W2:Y:S01]  /*3510*/  FLO.U32 R31, R47 ;  /* 0x0000002f001f7300 */ /* 0x000ea200000e0000 */
[----:B------:R-:W-:-:S07]  /*3520*/  LOP3.LUT R13, R2, R47, RZ, 0xc0, !PT ;  /* 0x0000002f020d7212 */ /* 0x000fce00078ec0ff */
[----:B------:R-:W3:Y:S01]  /*3530*/  POPC R13, R13 ;  /* 0x0000000d000d7309 */ /* 0x000ee20000000000 */
[----:B--2---:R-:W-:-:S13]  /*3540*/  ISETP.NE.AND P0, PT, R4, R31, PT ;  /* 0x0000001f0400720c */ /* 0x004fda0003f05270 */
[----:B01-3--:R-:W-:Y:S05]  /*3550*/  @P0 BRA `(.L_x_40) ;  /* 0x0000000000040947 */ /* 0x00bfea0003800000 */
[----:B------:R0:W1:Y:S02]  /*3560*/  ATOMS.ADD R30, [R26], R13 ;  /* 0x0000000d1a1e738c */ /* 0x0000640000000000 */
.L_x_40:
[----:B------:R-:W-:Y:S05]  /*3570*/  BSYNC.RECONVERGENT B0 ;  /* 0x0000000000007941 */ /* 0x000fea0003800200 */
.L_x_39:
[----:B------:R-:W-:Y:S01]  /*3580*/  R2P PR, R46, 0x7f ;  /* 0x0000007f2e007804 */ /* 0x000fe20000000000 */
[----:B-1----:R1:W2:Y:S01]  /*3590*/  SHFL.IDX PT, R28, R30, R31, 0x1f ;  /* 0x00001f1f1e1c7589 */ /* 0x0022a200000e0000 */
[----:B------:R-:W-:Y:S11]  /*35a0*/  BSSY.RECONVERGENT B0, `(.L_x_41) ;  /* 0x0000020000007945 */ /* 0x000ff60003800200 */
[----:B0-----:R-:W-:-:S02]  /*35b0*/  VOTE.ANY R26, PT, P0 ;  /* 0x00000000001a7806 */ /* 0x001fc400000e0100 */
        /* <DEDUP_REMOVED lines=9> */
[----:B------:R-:W-:Y:S01]  /*3650*/  LOP3.LUT P0, RZ, R46, 0x80, RZ, 0xc0, !PT ;  /* 0x000000802eff7812 */ /* 0x000fe2000780c0ff */
[----:B------:R-:W-:Y:S01]  /*3660*/  IMAD.MOV.U32 R46, RZ, RZ, RZ ;  /* 0x000000ffff2e7224 */ /* 0x000fe200078e00ff */
        /* <DEDUP_REMOVED lines=19> */
.L_x_42:
[----:B------:R-:W-:Y:S05]  /*37a0*/  BSYNC.RECONVERGENT B0 ;  /* 0x0000000000007941 */ /* 0x000fea0003800200 */
.L_x_41:
        /* <DEDUP_REMOVED lines=27> */
[----:B------:R-:W-:-:S04]  /*3960*/  LOP3.LUT R45, R30, R25, RZ, 0xc0, !PT ;  /* 0x000000191e2d7212 */ /* 0x000fc800078ec0ff */
[----:B------:R-:W0:Y:S01]  /*3970*/  FLO.U32 R31, R45 ;  /* 0x0000002d001f7300 */ /* 0x000e2200000e0000 */
[----:B------:R-:W-:-:S07]  /*3980*/  LOP3.LUT R25, R2, R45, RZ, 0xc0, !PT ;  /* 0x0000002d02197212 */ /* 0x000fce00078ec0ff */
[----:B------:R-:W3:Y:S01]  /*3990*/  POPC R25, R25 ;  /* 0x0000001900197309 */ /* 0x000ee20000000000 */
[----:B0-----:R-:W-:-:S13]  /*39a0*/  ISETP.NE.AND P0, PT, R4, R31, PT ;  /* 0x0000001f0400720c */ /* 0x001fda0003f05270 */
[----:B-123--:R-:W-:Y:S05]  /*39b0*/  @P0 BRA `(.L_x_44) ;  /* 0x0000000000080947 */ /* 0x00efea0003800000 */
[----:B------:R-:W2:Y:S04]  /*39c0*/  LDL.LU R47, [R1+0x4] ;  /* 0x00000400012f7983 */ /* 0x000ea80000300800 */
[----:B--2---:R0:W1:Y:S02]  /*39d0*/  ATOMS.ADD R48, [R47], R25 ;  /* 0x000000192f30738c */ /* 0x0040640000000000 */
.L_x_44:
[----:B------:R-:W-:Y:S05]  /*39e0*/  BSYNC.RECONVERGENT B0 ;  /* 0x0000000000007941 */ /* 0x000fea0003800200 */
.L_x_43:
[----:B------:R-:W-:Y:S01]  /*39f0*/  R2P PR, R44, 0x7f ;  /* 0x0000007f2c007804 */ /* 0x000fe20000000000 */
[----:B------:R-:W-:Y:S01]  /*3a00*/  BSSY.RECONVERGENT B0, `(.L_x_45) ;  /* 0x0000022000007945 */ /* 0x000fe20003800200 */
[----:B------:R-:W-:-:S11]  /*3a10*/  IMAD.MOV.U32 R46, RZ, RZ, RZ ;  /* 0x000000ffff2e7224 */ /* 0x000fd600078e00ff */
[----:B------:R-:W-:Y:S02]  /*3a20*/  VOTE.ANY R30, PT, P0 ;  /* 0x00000000001e7806 */ /* 0x000fe400000e0100 */
[----:B------:R-:W-:Y:S02]  /*3a30*/  VOTE.ANY R45, PT, P1 ;  /* 0x00000000002d7806 */ /* 0x000fe400008e0100 */
[----:B------:R-:W-:Y:S02]  /*3a40*/  @!P0 LOP3.LUT R30, RZ, R30, RZ, 0x33, !PT ;  /* 0x0000001eff1e8212 */ /* 0x000fe400078e33ff */
[----:B------:R-:W-:Y:S02]  /*3a50*/  @!P1 LOP3.LUT R45, RZ, R45, RZ, 0x33, !PT ;  /* 0x0000002dff2d9212 */ /* 0x000fe400078e33ff */
[----:B0-----:R-:W-:Y:S02]  /*3a60*/  VOTE.ANY R47, PT, P2 ;  /* 0x00000000002f7806 */ /* 0x001fe400010e0100 */
[----:B------:R-:W-:-:S02]  /*3a70*/  LOP3.LUT R30, R45, R30, RZ, 0xc0, !PT ;  /* 0x0000001e2d1e7212 */ /* 0x000fc400078ec0ff */
[----:B------:R-:W-:Y:S02]  /*3a80*/  @!P2 LOP3.LUT R47, RZ, R47, RZ, 0x33, !PT ;  /* 0x0000002fff2fa212 */ /* 0x000fe400078e33ff */
[----:B------:R-:W-:Y:S02]  /*3a90*/  VOTE.ANY R45, PT, P3 ;  /* 0x00000000002d7806 */ /* 0x000fe400018e0100 */
[----:B------:R-:W-:Y:S02]  /*3aa0*/  LOP3.LUT R30, R47, R30, RZ, 0xc0, !PT ;  /* 0x0000001e2f1e7212 */ /* 0x000fe400078ec0ff */
[----:B------:R-:W-:Y:S02]  /*3ab0*/  @!P3 LOP3.LUT R45, RZ, R45, RZ, 0x33, !PT ;  /* 0x0000002dff2db212 */ /* 0x000fe400078e33ff */
[----:B------:R-:W-:Y:S02]  /*3ac0*/  LOP3.LUT P0, RZ, R44, 0x80, RZ, 0xc0, !PT ;  /* 0x000000802cff7812 */ /* 0x000fe4000780c0ff */
[----:B------:R-:W-:Y:S01]  /*3ad0*/  VOTE.ANY R47, PT, P4 ;  /* 0x00000000002f7806 */ /* 0x000fe200020e0100 */
[----:B-1----:R0:W1:Y:S01]  /*3ae0*/  SHFL.IDX PT, R44, R48, R31, 0x1f ;  /* 0x00001f1f302c7589 */ /* 0x00206200000e0000 */
        /* <DEDUP_REMOVED lines=12> */
[----:B------:R-:W2:Y:S01]  /*3bb0*/  FLO.U32 R45, R47 ;  /* 0x0000002f002d7300 */ /* 0x000ea200000e0000 */
[----:B------:R-:W-:-:S07]  /*3bc0*/  LOP3.LUT R30, R2, R47, RZ, 0xc0, !PT ;  /* 0x0000002f021e7212 */ /* 0x000fce00078ec0ff */
[----:B------:R-:W3:Y:S01]  /*3bd0*/  POPC R30, R30 ;  /* 0x0000001e001e7309 */ /* 0x000ee20000000000 */
[----:B--2---:R-:W-:-:S13]  /*3be0*/  ISETP.NE.AND P0, PT, R4, R45, PT ;  /* 0x0000002d0400720c */ /* 0x004fda0003f05270 */
[----:B01-3--:R-:W-:Y:S05]  /*3bf0*/  @P0 BRA `(.L_x_46) ;  /* 0x0000000000080947 */ /* 0x00bfea0003800000 */
[----:B------:R-:W2:Y:S04]  /*3c00*/  LDL.LU R49, [R1] ;  /* 0x0000000001317983 */ /* 0x000ea80000300800 */
[----:B--2---:R0:W1:Y:S02]  /*3c10*/  ATOMS.ADD R46, [R49], R30 ;  /* 0x0000001e312e738c */ /* 0x0040640000000000 */
.L_x_46:
[----:B------:R-:W-:Y:S05]  /*3c20*/  BSYNC.RECONVERGENT B0 ;  /* 0x0000000000007941 */ /* 0x000fea0003800200 */
.L_x_45:
        /* <DEDUP_REMOVED lines=13> */
[----:B------:R-:W-:Y:S01]  /*3d00*/  VOTE.ANY R50, PT, P4 ;  /* 0x0000000000327806 */ /* 0x000fe200020e0100 */
[----:B-1----:R1:W2:Y:S01]  /*3d10*/  SHFL.IDX PT, R43, R46, R45, 0x1f ;  /* 0x00001f2d2e2b7589 */ /* 0x0022a200000e0000 */
        /* <DEDUP_REMOVED lines=11> */
[----:B0-----:R-:W-:Y:S01]  /*3dd0*/  LOP3.LUT R49, R48, R31, RZ, 0xc0, !PT ;  /* 0x0000001f30317212 */ /* 0x001fe200078ec0ff */
[----:B------:R-:W-:-:S03]  /*3de0*/  IMAD.MOV.U32 R48, RZ, RZ, RZ ;  /* 0x000000ffff307224 */ /* 0x000fc600078e00ff */
[----:B------:R-:W0:Y:S01]  /*3df0*/  FLO.U32 R47, R49 ;  /* 0x00000031002f7300 */ /* 0x000e2200000e0000 */
[----:B------:R-:W-:-:S07]  /*3e00*/  LOP3.LUT R31, R2, R49, RZ, 0xc0, !PT ;  /* 0x00000031021f7212 */ /* 0x000fce00078ec0ff */
[----:B------:R-:W3:Y:S01]  /*3e10*/  POPC R31, R31 ;  /* 0x0000001f001f7309 */ /* 0x000ee20000000000 */
[----:B0-----:R-:W-:-:S13]  /*3e20*/  ISETP.NE.AND P0, PT, R4, R47, PT ;  /* 0x0000002f0400720c */ /* 0x001fda0003f05270 */
[----:B-123--:R-:W-:Y:S05]  /*3e30*/  @P0 BRA `(.L_x_48) ;  /* 0x0000000000040947 */ /* 0x00efea0003800000 */
[----:B------:R0:W1:Y:S02]  /*3e40*/  ATOMS.ADD R48, [R24], R31 ;  /* 0x0000001f1830738c */ /* 0x0000640000000000 */
.L_x_48:
[----:B------:R-:W-:Y:S05]  /*3e50*/  BSYNC.RECONVERGENT B0 ;  /* 0x0000000000007941 */ /* 0x000fea0003800200 */
.L_x_47:
[----:B------:R-:W-:Y:S01]  /*3e60*/  R2P PR, R42, 0x7f ;  /* 0x0000007f2a007804 */ /* 0x000fe20000000000 */
[----:B------:R-:W-:Y:S01]  /*3e70*/  BSSY.RECONVERGENT B0, `(.L_x_49) ;  /* 0x0000021000007945 */ /* 0x000fe20003800200 */
[----:B------:R-:W-:-:S11]  /*3e80*/  IMAD.MOV.U32 R46, RZ, RZ, RZ ;  /* 0x000000ffff2e7224 */ /* 0x000fd600078e00ff */
[----:B0-----:R-:W-:Y:S02]  /*3e90*/  VOTE.ANY R24, PT, P0 ;  /* 0x0000000000187806 */ /* 0x001fe400000e0100 */
        /* <DEDUP_REMOVED lines=29> */
[----:B------:R0:W1:Y:S02]  /*4070*/  ATOMS.ADD R46, [R23], R24 ;  /* 0x00000018172e738c */ /* 0x0000640000000000 */
.L_x_50:
[----:B------:R-:W-:Y:S05]  /*4080*/  BSYNC.RECONVERGENT B0 ;  /* 0x0000000000007941 */ /* 0x000fea0003800200 */
.L_x_49:
[----:B------:R-:W-:Y:S01]  /*4090*/  R2P PR, R41, 0x7f ;  /* 0x0000007f29007804 */ /* 0x000fe20000000000 */
[----:B------:R-:W-:-:S12]  /*40a0*/  BSSY.RECONVERGENT B0, `(.L_x_51) ;  /* 0x0000021000007945 */ /* 0x000fd80003800200 */
        /* <DEDUP_REMOVED lines=23> */
[----:B------:R-:W-:Y:S01]  /*4220*/  LOP3.LUT R49, R48, R23, RZ, 0xc0, !PT ;  /* 0x0000001730317212 */ /* 0x000fe200078ec0ff */
[----:B------:R-:W-:Y:S01]  /*4230*/  IMAD.MOV.U32 R48, RZ, RZ, RZ ;  /* 0x000000ffff307224 */ /* 0x000fe200078e00ff */
[----:B-1----:R0:W1:Y:S02]  /*4240*/  SHFL.IDX PT, R23, R46, R45, 0x1f ;  /* 0x00001f2d2e177589 */ /* 0x00206400000e0000 */
[----:B------:R-:W2:Y:S01]  /*4250*/  FLO.U32 R47, R49 ;  /* 0x00000031002f7300 */ /* 0x000ea200000e0000 */
[----:B------:R-:W-:-:S07]  /*4260*/  LOP3.LUT R41, R2, R49, RZ, 0xc0, !PT ;  /* 0x0000003102297212 */ /* 0x000fce00078ec0ff */
[----:B------:R-:W3:Y:S01]  /*4270*/  POPC R41, R41 ;  /* 0x0000002900297309 */ /* 0x000ee20000000000 */
[----:B--2---:R-:W-:-:S13]  /*4280*/  ISETP.NE.AND P0, PT, R4, R47, PT ;  /* 0x0000002f0400720c */ /* 0x004fda0003f05270 */
[----:B01-3--:R-:W-:Y:S05]  /*4290*/  @P0 BRA `(.L_x_52) ;  /* 0x0000000000040947 */ /* 0x00bfea0003800000 */
[----:B------:R0:W1:Y:S02]  /*42a0*/  ATOMS.ADD R48, [R22], R41 ;  /* 0x000000291630738c */ /* 0x0000640000000000 */
.L_x_52:
[----:B------:R-:W-:Y:S05]  /*42b0*/  BSYNC.RECONVERGENT B0 ;  /* 0x0000000000007941 */ /* 0x000fea0003800200 */
.L_x_51:
        /* <DEDUP_REMOVED lines=34> */
.L_x_54:
[----:B------:R-:W-:Y:S05]  /*44e0*/  BSYNC.RECONVERGENT B0 ;  /* 0x0000000000007941 */ /* 0x000fea0003800200 */
.L_x_53:
        /* <DEDUP_REMOVED lines=34> */
.L_x_56:
[----:B------:R-:W-:Y:S05]  /*4710*/  BSYNC.RECONVERGENT B0 ;  /* 0x0000000000007941 */ /* 0x000fea0003800200 */
.L_x_55:
        /* <DEDUP_REMOVED lines=34> */
.L_x_58:
[----:B------:R-:W-:Y:S05]  /*4940*/  BSYNC.RECONVERGENT B0 ;  /* 0x0000000000007941 */ /* 0x000fea0003800200 */
.L_x_57:
        /* <DEDUP_REMOVED lines=34> */
.L_x_60:
[----:B------:R-:W-:Y:S05]  /*4b70*/  BSYNC.RECONVERGENT B0 ;  /* 0x0000000000007941 */ /* 0x000fea0003800200 */
.L_x_59:
        /* <DEDUP_REMOVED lines=26> */
[----:B------:R-:W-:Y:S02]  /*4d20*/  LOP3.LUT R49, R45, R18, RZ, 0xc0, !PT ;  /* 0x000000122d317212 */ /* 0x000fe400078ec0ff */
[----:B-1----:R0:W1:Y:S02]  /*4d30*/  SHFL.IDX PT, R18, R48, R47, 0x1f ;  /* 0x00001f2f30127589 */ /* 0x00206400000e0000 */
[----:B------:R-:W2:Y:S01]  /*4d40*/  FLO.U32 R45, R49 ;  /* 0x00000031002d7300 */ /* 0x000ea200000e0000 */
[----:B------:R-:W-:-:S07]  /*4d50*/  LOP3.LUT R34, R2, R49, RZ, 0xc0, !PT ;  /* 0x0000003102227212 */ /* 0x000fce00078ec0ff */
[----:B------:R-:W3:Y:S01]  /*4d60*/  POPC R34, R34 ;  /* 0x0000002200227309 */ /* 0x000ee20000000000 */
[----:B--2---:R-:W-:-:S13]  /*4d70*/  ISETP.NE.AND P0, PT, R4, R45, PT ;  /* 0x0000002d0400720c */ /* 0x004fda0003f05270 */
[----:B01-3--:R-:W-:Y:S05]  /*4d80*/  @P0 BRA `(.L_x_62) ;  /* 0x0000000000040947 */ /* 0x00bfea0003800000 */
[----:B------:R0:W1:Y:S02]  /*4d90*/  ATOMS.ADD R46, [R17], R34 ;  /* 0x00000022112e738c */ /* 0x0000640000000000 */
.L_x_62:
[----:B------:R-:W-:Y:S05]  /*4da0*/  BSYNC.RECONVERGENT B0 ;  /* 0x0000000000007941 */ /* 0x000fea0003800200 */
.L_x_61:
        /* <DEDUP_REMOVED lines=28> */
[----:B------:R-:W0:Y:S01]  /*4f70*/  FLO.U32 R33, R47 ;  /* 0x0000002f00217300 */ /* 0x000e2200000e0000 */
[----:B------:R-:W-:-:S07]  /*4f80*/  LOP3.LUT R17, R2, R47, RZ, 0xc0, !PT ;  /* 0x0000002f02117212 */ /* 0x000fce00078ec0ff */
[----:B------:R-:W3:Y:S01]  /*4f90*/  POPC R17, R17 ;  /* 0x0000001100117309 */ /* 0x000ee20000000000 */
[----:B0-----:R-:W-:-:S13]  /*4fa0*/  ISETP.NE.AND P0, PT, R4, R33, PT ;  /* 0x000000210400720c */ /* 0x001fda0003f05270 */
[----:B-123--:R-:W-:Y:S05]  /*4fb0*/  @P0 BRA `(.L_x_64) ;  /* 0x0000000000040947 */ /* 0x00efea0003800000 */
[----:B------:R0:W1:Y:S02]  /*4fc0*/  ATOMS.ADD R48, [R16], R17 ;  /* 0x000000111030738c */ /* 0x0000640000000000 */
.L_x_64:
[----:B------:R-:W-:Y:S05]  /*4fd0*/  BSYNC.RECONVERGENT B0 ;  /* 0x0000000000007941 */ /* 0x000fea0003800200 */
.L_x_63:
[----:B------:R-:W-:Y:S01]  /*4fe0*/  R2P PR, R32, 0x7f ;  /* 0x0000007f20007804 */ /* 0x000fe20000000000 */
[----:B-1----:R1:W2:Y:S01]  /*4ff0*/  SHFL.IDX PT, R48, R48, R33, 0x1f ;  /* 0x00001f2130307589 */ /* 0x0022a200000e0000 */
[----:B------:R-:W-:Y:S01]  /*5000*/  BSSY.RECONVERGENT B0, `(.L_x_65) ;  /* 0x0000021000007945 */ /* 0x000fe20003800200 */
[----:B------:R-:W-:Y:S02]  /*5010*/  IMAD.IADD R8, R5, 0x1, R8 ;  /* 0x0000000105087824 */ /* 0x000fe400078e0208 */
[----:B------:R-:W-:-:S08]  /*5020*/  IMAD.MOV.U32 R5, RZ, RZ, RZ ;  /* 0x000000ffff057224 */ /* 0x000fd000078e00ff */
        /* <DEDUP_REMOVED lines=30> */
.L_x_66:
[----:B------:R-:W-:Y:S05]  /*5210*/  BSYNC.RECONVERGENT B0 ;  /* 0x0000000000007941 */ /* 0x000fea0003800200 */
.L_x_65:
[----:B------:R-:W2:Y:S01]  /*5220*/  LDL.LU R4, [R1+0x8] ;  /* 0x0000080001047983 */ /* 0x000ea20000300800 */
[----:B------:R-:W-:Y:S01]  /*5230*/  IMAD.IADD R6, R6, 0x1, R7 ;  /* 0x0000000106067824 */ /* 0x000fe200078e0207 */
[----:B------:R-:W-:Y:S01]  /*5240*/  BSSY B1, `(.L_x_67) ;  /* 0x000006c000017945 */ /* 0x000fe20003800000 */
[----:B------:R-:W-:Y:S01]  /*5250*/  IMAD.IADD R10, R10, 0x1, R11 ;  /* 0x000000010a0a7824 */ /* 0x000fe200078e020b */
[----:B-1----:R-:W0:Y:S01]  /*5260*/  SHFL.IDX PT, R5, R5, R16, 0x1f ;  /* 0x00001f1005057589 */ /* 0x002e2200000e0000 */
[----:B------:R-:W-:Y:S02]  /*5270*/  IMAD.IADD R14, R9, 0x1, R14 ;  /* 0x00000001090e7824 */ /* 0x000fe400078e020e */
[--C-:B------:R-:W-:Y:S01]  /*5280*/  IMAD R8, R8, 0x4, R73.reuse ;  /* 0x0000000408087824 */ /* 0x100fe200078e0249 */
[----:B------:R-:W-:Y:S01]  /*5290*/  BAR.SYNC.DEFER_BLOCKING 0x0 ;  /* 0x0000000000007b1d */ /* 0x000fe20000010000 */
[----:B------:R-:W-:Y:S02]  /*52a0*/  IMAD.IADD R28, R13, 0x1, R28 ;  /* 0x000000010d1c7824 */ /* 0x000fe400078e021c */
[----:B------:R-:W-:-:S02]  /*52b0*/  IMAD R7, R6, 0x4, R73 ;  /* 0x0000000406077824 */ /* 0x000fc400078e0249 */
[----:B------:R-:W-:Y:S02]  /*52c0*/  IMAD.IADD R26, R26, 0x1, R29 ;  /* 0x000000011a1a7824 */ /* 0x000fe400078e021d */
[--C-:B------:R-:W-:Y:S02]  /*52d0*/  IMAD R10, R10, 0x4, R73.reuse ;  /* 0x000000040a0a7824 */ /* 0x100fe400078e0249 */
[----:B------:R-:W-:Y:S02]  /*52e0*/  IMAD.IADD R44, R25, 0x1, R44 ;  /* 0x00000001192c7824 */ /* 0x000fe400078e022c */
[----:B------:R-:W-:Y:S02]  /*52f0*/  IMAD R9, R14, 0x4, R73 ;  /* 0x000000040e097824 */ /* 0x000fe400078e0249 */
[----:B------:R-:W-:Y:S02]  /*5300*/  IMAD.IADD R42, R31, 0x1, R42 ;  /* 0x000000011f2a7824 */ /* 0x000fe400078e022a */
[----:B------:R-:W-:-:S02]  /*5310*/  IMAD.IADD R24, R24, 0x1, R23 ;  /* 0x0000000118187824 */ /* 0x000fc400078e0217 */
[----:B------:R-:W-:Y:S02]  /*5320*/  IMAD R6, R26, 0x4, R73 ;  /* 0x000000041a067824 */ /* 0x000fe400078e0249 */
[----:B------:R-:W-:Y:S02]  /*5330*/  IMAD.IADD R40, R41, 0x1, R40 ;  /* 0x0000000129287824 */ /* 0x000fe400078e0228 */
[----:B0-----:R-:W-:Y:S02]  /*5340*/  IMAD.IADD R2, R2, 0x1, R5 ;  /* 0x0000000102027824 */ /* 0x001fe400078e0205 */
[--C-:B------:R-:W-:Y:S01]  /*5350*/  IMAD R5, R28, 0x4, R73.reuse ;  /* 0x000000041c057824 */ /* 0x100fe200078e0249 */
[----:B------:R0:W-:Y:S01]  /*5360*/  STS [R8+-0x4], R71 ;  /* 0xfffffc4708007388 */ /* 0x0001e20000000800 */
[----:B------:R-:W-:Y:S02]  /*5370*/  IMAD R11, R44, 0x4, R73 ;  /* 0x000000042c0b7824 */ /* 0x000fe400078e0249 */
[----:B------:R-:W-:Y:S01]  /*5380*/  IMAD.IADD R22, R22, 0x1, R37 ;  /* 0x0000000116167824 */ /* 0x000fe200078e0225 */
[----:B------:R1:W-:Y:S01]  /*5390*/  STS [R7+-0x4], R70 ;  /* 0xfffffc4607007388 */ /* 0x0003e20000000800 */
[----:B------:R-:W-:-:S02]  /*53a0*/  IMAD.IADD R36, R21, 0x1, R36 ;  /* 0x0000000115247824 */ /* 0x000fc400078e0224 */
[----:B------:R-:W-:Y:S01]  /*53b0*/  IMAD.IADD R20, R20, 0x1, R35 ;  /* 0x0000000114147824 */ /* 0x000fe200078e0223 */
[----:B------:R3:W-:Y:S01]  /*53c0*/  STS [R10+-0x4], R69 ;  /* 0xfffffc450a007388 */ /* 0x0007e20000000800 */
[----:B------:R-:W-:Y:S02]  /*53d0*/  IMAD.IADD R18, R19, 0x1, R18 ;  /* 0x0000000113127824 */ /* 0x000fe400078e0212 */
[----:B0-----:R-:W-:Y:S01]  /*53e0*/  IMAD R8, R24, 0x4, R73 ;  /* 0x0000000418087824 */ /* 0x001fe200078e0249 */
[----:B------:R0:W-:Y:S01]  /*53f0*/  STS [R9+-0x4], R68 ;  /* 0xfffffc4409007388 */ /* 0x0001e20000000800 */
[----:B------:R-:W-:Y:S02]  /*5400*/  IMAD.IADD R34, R34, 0x1, R45 ;  /* 0x0000000122227824 */ /* 0x000fe400078e022d */
[----:B-1----:R-:W-:Y:S02]  /*5410*/  IMAD R7, R42, 0x4, R73 ;  /* 0x000000042a077824 */ /* 0x002fe400078e0249 */
[----:B------:R-:W-:-:S02]  /*5420*/  IMAD.IADD R48, R17, 0x1, R48 ;  /* 0x0000000111307824 */ /* 0x000fc400078e0230 */
[--C-:B---3--:R-:W-:Y:S02]  /*5430*/  IMAD R10, R22, 0x4, R73.reuse ;  /* 0x00000004160a7824 */ /* 0x108fe400078e0249 */
[--C-:B------:R-:W-:Y:S02]  /*5440*/  IMAD R13, R36, 0x4, R73.reuse ;  /* 0x00000004240d7824 */ /* 0x100fe400078e0249 */
[--C-:B0-----:R-:W-:Y:S02]  /*5450*/  IMAD R9, R40, 0x4, R73.reuse ;  /* 0x0000000428097824 */ /* 0x101fe400078e0249 */
[----:B------:R-:W-:Y:S01]  /*5460*/  IMAD R2, R2, 0x4, R73 ;  /* 0x0000000402027824 */ /* 0x000fe200078e0249 */
[----:B--2---:R-:W-:Y:S01]  /*5470*/  ISETP.NE.AND P0, PT, R4, RZ, PT ;  /* 0x000000ff0400720c */ /* 0x004fe20003f05270 */
[----:B------:R-:W-:Y:S02]  /*5480*/  IMAD.IADD R4, R12, 0x1, R27 ;  /* 0x000000010c047824 */ /* 0x000fe400078e021b */
[----:B------:R-:W-:-:S02]  /*5490*/  IMAD.IADD R12, R30, 0x1, R43 ;  /* 0x000000011e0c7824 */ /* 0x000fc400078e022b */
[--C-:B------:R-:W-:Y:S02]  /*54a0*/  IMAD R4, R4, 0x4, R73.reuse ;  /* 0x0000000404047824 */ /* 0x100fe400078e0249 */
[----:B------:R-:W-:-:S03]  /*54b0*/  IMAD R12, R12, 0x4, R73 ;  /* 0x000000040c0c7824 */ /* 0x000fc600078e0249 */
[----:B------:R0:W-:Y:S04]  /*54c0*/  STS [R4+-0x4], R67 ;  /* 0xfffffc4304007388 */ /* 0x0001e80000000800 */
[----:B------:R1:W-:Y:S04]  /*54d0*/  STS [R5+-0x4], R66 ;  /* 0xfffffc4205007388 */ /* 0x0003e80000000800 */
[----:B------:R2:W-:Y:S01]  /*54e0*/  STS [R6+-0x4], R65 ;  /* 0xfffffc4106007388 */ /* 0x0005e20000000800 */
[----:B0-----:R-:W-:-:S03]  /*54f0*/  IMAD R4, R20, 0x4, R73 ;  /* 0x0000000414047824 */ /* 0x001fc600078e0249 */
[----:B------:R0:W-:Y:S01]  /*5500*/  STS [R11+-0x4], R64 ;  /* 0xfffffc400b007388 */ /* 0x0001e20000000800 */
[----:B-1----:R-:W-:-:S03]  /*5510*/  IMAD R5, R18, 0x4, R73 ;  /* 0x0000000412057824 */ /* 0x002fc600078e0249 */
[----:B------:R-:W-:Y:S01]  /*5520*/  STS [R12+-0x4], R63 ;  /* 0xfffffc3f0c007388 */ /* 0x000fe20000000800 */
[----:B--2---:R-:W-:-:S03]  /*5530*/  IMAD R6, R34, 0x4, R73 ;  /* 0x0000000422067824 */ /* 0x004fc600078e0249 */
[----:B------:R-:W-:Y:S01]  /*5540*/  STS [R7+-0x4], R62 ;  /* 0xfffffc3e07007388 */ /* 0x000fe20000000800 */
[----:B0-----:R-:W-:-:S03]  /*5550*/  IMAD R11, R48, 0x4, R73 ;  /* 0x00000004300b7824 */ /* 0x001fc600078e0249 */
[----:B------:R-:W-:Y:S04]  /*5560*/  STS [R8+-0x4], R61 ;  /* 0xfffffc3d08007388 */ /* 0x000fe80000000800 */
[----:B------:R-:W-:Y:S04]  /*5570*/  STS [R9+-0x4], R60 ;  /* 0xfffffc3c09007388 */ /* 0x000fe80000000800 */
[----:B------:R-:W-:Y:S04]  /*5580*/  STS [R10+-0x4], R59 ;  /* 0xfffffc3b0a007388 */ /* 0x000fe80000000800 */
[----:B------:R0:W-:Y:S04]  /*5590*/  STS [R13+-0x4], R58 ;  /* 0xfffffc3a0d007388 */ /* 0x0001e80000000800 */
[----:B------:R1:W-:Y:S04]  /*55a0*/  STS [R4+-0x4], R57 ;  /* 0xfffffc3904007388 */ /* 0x0003e80000000800 */
[----:B------:R1:W-:Y:S01]  /*55b0*/  STS [R5+-0x4], R56 ;  /* 0xfffffc3805007388 */ /* 0x0003e20000000800 */
[----:B0-----:R-:W-:-:S03]  /*55c0*/  IMAD R13, R39, 0x8, R73 ;  /* 0x00000008270d7824 */ /* 0x001fc600078e0249 */
[----:B------:R1:W-:Y:S04]  /*55d0*/  STS [R6+-0x4], R55 ;  /* 0xfffffc3706007388 */ /* 0x0003e80000000800 */
[----:B------:R1:W-:Y:S04]  /*55e0*/  STS [R11+-0x4], R54 ;  /* 0xfffffc360b007388 */ /* 0x0003e80000000800 */
[----:B------:R1:W-:Y:S01]  /*55f0*/  STS [R2+-0x4], R53 ;  /* 0xfffffc3502007388 */ /* 0x0003e20000000800 */
[----:B------:R-:W-:Y:S05]  /*5600*/  @P0 BRA `(.L_x_68) ;  /* 0x0000000000bc0947 */ /* 0x000fea0003800000 */
[----:B------:R-:W1:Y:S02]  /*5610*/  LDCU.64 UR8, c[0x0][0x398] ;  /* 0x00007300ff0877ac */ /* 0x000e640008000a00 */
[----:B-1----:R-:W-:-:S04]  /*5620*/  LEA R6, P0, R39, UR8, 0x3 ;  /* 0x0000000827067c11 */ /* 0x002fc8000f8018ff */
[----:B------:R-:W-:-:S05]  /*5630*/  LEA.HI.X R7, R39, UR9, RZ, 0x3, P0 ;  /* 0x0000000927077c11 */ /* 0x000fca00080f1cff */
[----:B------:R-:W2:Y:S01]  /*5640*/  LDG.E.64 R4, desc[UR6][R6.64] ;  /* 0x0000000606047981 */ /* 0x000ea2000c1e1b00 */
[----:B------:R-:W-:Y:S02]  /*5650*/  SHF.R.S32.HI R9, RZ, 0x1f, R3 ;  /* 0x0000001fff097819 */ /* 0x000fe40000011403 */
[----:B--2---:R-:W-:-:S05]  /*5660*/  IADD3 R4, P0, PT, -R3, R4, RZ ;  /* 0x0000000403047210 */ /* 0x004fca0007f1e1ff */
[----:B------:R-:W-:Y:S01]  /*5670*/  IMAD.X R5, R5, 0x1, ~R9, P0 ;  /* 0x0000000105057824 */ /* 0x000fe200000e0e09 */
[----:B------:R-:W-:Y:S01]  /*5680*/  ISETP.GE.AND P0, PT, R72, 0x1, PT ;  /* 0x000000014800780c */ /* 0x000fe20003f06270 */
[----:B------:R-:W-:-:S03]  /*5690*/  IMAD.MOV.U32 R9, RZ, RZ, R52 ;  /* 0x000000ffff097224 */ /* 0x000fc600078e0034 */
[----:B------:R0:W-:Y:S09]  /*56a0*/  STS.64 [R13+0x7200], R4 ;  /* 0x007200040d007388 */ /* 0x0001f20000000a00 */
[----:B------:R-:W-:Y:S05]  /*56b0*/  @!P0 BRA `(.L_x_69) ;  /* 0x00000000006c8947 */ /* 0x000fea0003800000 */
[----:B------:R-:W-:Y:S01]  /*56c0*/  BSSY B0, `(.L_x_70) ;  /* 0x0000019000007945 */ /* 0x000fe20003800000 */
[----:B------:R-:W-:Y:S02]  /*56d0*/  IMAD.MOV.U32 R2, RZ, RZ, -0x1 ;  /* 0xffffffffff027424 */ /* 0x000fe400078e00ff */
[----:B------:R-:W-:Y:S02]  /*56e0*/  IMAD.MOV.U32 R6, RZ, RZ, R72 ;  /* 0x000000ffff067224 */ /* 0x000fe400078e0048 */
[----:B------:R-:W-:-:S07]  /*56f0*/  IMAD.MOV.U32 R9, RZ, RZ, R52 ;  /* 0x000000ffff097224 */ /* 0x000fce00078e0034 */
.L_x_74:
[----:B0-----:R-:W0:Y:S01]  /*5700*/  LDC.64 R4, c[0x0][0x380] ;  /* 0x0000e000ff047b82 */ /* 0x001e220000000a00 */
[----:B------:R-:W-:Y:S01]  /*5710*/  VIADD R11, R6, 0xffffffff ;  /* 0xffffffff060b7836 */ /* 0x000fe20000000000 */
[----:B------:R-:W-:Y:S03]  /*5720*/  BSSY B2, `(.L_x_71) ;  /* 0x0000008000027945 */ /* 0x000fe60003800000 */
[----:B------:R-:W-:-:S04]  /*5730*/  IMAD R7, R11, 0x100, R39 ;  /* 0x000001000b077824 */ /* 0x000fc800078e0227 */
[----:B0-----:R-:W-:-:S07]  /*5740*/  IMAD.WIDE R4, R7, 0x4, R4 ;  /* 0x0000000407047825 */ /* 0x001fce00078e0204 */
.L_x_72:
[----:B------:R-:W-:Y:S05]  /*5750*/  YIELD ;  /* 0x0000000000007946 */ /* 0x000fea0003800000 */
[----:B------:R0:W-:Y:S06]  /*5760*/  MEMBAR.SC.CTA ;  /* 0x0000000000007992 */ /* 0x0001ec0000000000 */
[----:B0-----:R-:W2:Y:S02]  /*5770*/  LDG.E.STRONG.SYS R7, desc[UR6][R4.64] ;  /* 0x0000000604077981 */ /* 0x001ea4000c1f5900 */
[----:B--2---:R-:W-:-:S13]  /*5780*/  ISETP.NE.AND P0, PT, R7, RZ, PT ;  /* 0x000000ff0700720c */ /* 0x004fda0003f05270 */
[----:B------:R-:W-:Y:S05]  /*5790*/  @!P0 BRA `(.L_x_72) ;  /* 0xfffffffc00ec8947 */ /* 0x000fea000383ffff */
[----:B------:R-:W-:Y:S05]  /*57a0*/  BSYNC B2 ;  /* 0x0000000000027941 */ /* 0x000fea0003800000 */
.L_x_71:
[----:B------:R-:W-:Y:S01]  /*57b0*/  BSSY.RECONVERGENT B2, `(.L_x_73) ;  /* 0x0000006000027945 */ /* 0x000fe20003800200 */
[C---:B------:R-:W-:Y:S02]  /*57c0*/  ISETP.GT.AND P0, PT, R7.reuse, -0x1, PT ;  /* 0xffffffff0700780c */ /* 0x040fe40003f04270 */
[----:B------:R-:W-:Y:S01]  /*57d0*/  LOP3.LUT R4, R7, 0x3fffffff, RZ, 0xc0, !PT ;  /* 0x3fffffff07047812 */ /* 0x000fe200078ec0ff */
[----:B------:R-:W-:Y:S05]  /*57e0*/  WARPSYNC.EXCLUSIVE R2 ;  /* 0x0000000002007348 */ /* 0x000fea0003a00000 */
[----:B------:R-:W-:-:S05]  /*57f0*/  IMAD.IADD R9, R4, 0x1, R9 ;  /* 0x0000000104097824 */ /* 0x000fca00078e0209 */
[----:B------:R-:W-:-:S07]  /*5800*/  VOTE.ANY R2, PT, P0 ;  /* 0x0000000000027806 */ /* 0x000fce00000e0100 */
[----:B------:R-:W-:Y:S05]  /*5810*/  BSYNC.RECONVERGENT B2 ;  /* 0x0000000000027941 */ /* 0x000fea0003800200 */
.L_x_73:
[----:B------:R-:W-:Y:S01]  /*5820*/  ISETP.GT.U32.AND P1, PT, R6, 0x1, PT ;  /* 0x000000010600780c */ /* 0x000fe20003f24070 */
[----:B------:R-:W-:-:S12]  /*5830*/  IMAD.MOV.U32 R6, RZ, RZ, R11 ;  /* 0x000000ffff067224 */ /* 0x000fd800078e000b */
[----:B------:R-:W-:Y:S05]  /*5840*/  @P0 BRA P1, `(.L_x_74) ;  /* 0xfffffffc00ac0947 */ /* 0x000fea000083ffff */
[----:B------:R-:W-:Y:S05]  /*5850*/  BSYNC B0 ;  /* 0x0000000000007941 */ /* 0x000fea0003800000 */
.L_x_70:
[----:B------:R1:W2:Y:S02]  /*5860*/  LDS.64 R4, [R13+0x7200] ;  /* 0x007200000d047984 */ /* 0x0002a40000000a00 */
.L_x_69:
        /* <DEDUP_REMOVED lines=9> */
.L_x_68:
[----:B------:R-:W-:Y:S05]  /*5900*/  BSYNC B1 ;  /* 0x0000000000017941 */ /* 0x000fea0003800000 */
.L_x_67:
[----:B0-----:R-:W0:Y:S01]  /*5910*/  LDC.64 R8, c[0x0][0x390] ;  /* 0x0000e400ff087b82 */ /* 0x001e220000000a00 */
[----:B-1----:R-:W-:-:S04]  /*5920*/  IMAD.MOV.U32 R5, RZ, RZ, 0x1c80 ;  /* 0x00001c80ff057424 */ /* 0x002fc800078e00ff */
[----:B------:R-:W-:-:S03]  /*5930*/  IMAD R5, R72, R5, 0x1c80 ;  /* 0x00001c8048057424 */ /* 0x000fc600078e0205 */
[----:B------:R-:W1:Y:S01]  /*5940*/  LDC R6, c[0x0][0x3c0] ;  /* 0x0000f000ff067b82 */ /* 0x000e620000000800 */
[----:B0-----:R-:W-:Y:S02]  /*5950*/  ISETP.EQ.U32.AND P1, PT, R8, RZ, PT ;  /* 0x000000ff0800720c */ /* 0x001fe40003f22070 */
[CC--:B-1----:R-:W-:Y:S02]  /*5960*/  ISETP.GE.AND P0, PT, R5.reuse, R6.reuse, PT ;  /* 0x000000060500720c */ /* 0x0c2fe40003f06270 */
[----:B------:R-:W-:Y:S02]  /*5970*/  ISETP.GT.AND P3, PT, R5, R6, PT ;  /* 0x000000060500720c */ /* 0x000fe40003f64270 */
[----:B------:R-:W-:-:S04]  /*5980*/  ISETP.EQ.OR.EX P0, PT, R9, RZ, !P0, P1 ;  /* 0x000000ff0900720c */ /* 0x000fc80004702710 */
[----:B------:R-:W-:-:S13]  /*5990*/  ISETP.GT.U32.OR P0, PT, R39, 0xff, P0 ;  /* 0x000000ff2700780c */ /* 0x000fda0000704470 */
[----:B------:R-:W-:Y:S05]  /*59a0*/  @P0 BRA `(.L_x_75) ;  /* 0x0000000000200947 */ /* 0x000fea0003800000 */
[----:B------:R-:W0:Y:S01]  /*59b0*/  LDS.64 R4, [R13+0x7200] ;  /* 0x007200000d047984 */ /* 0x000e220000000a00 */
[--C-:B------:R-:W-:Y:S02]  /*59c0*/  SHF.R.S32.HI R7, RZ, 0x1f, R52.reuse ;  /* 0x0000001fff077819 */ /* 0x100fe40000011434 */
[C---:B------:R-:W-:Y:S02]  /*59d0*/  LEA R2, P2, R39.reuse, R8, 0x3 ;  /* 0x0000000827027211 */ /* 0x040fe400078418ff */
[----:B0-----:R-:W-:Y:S02]  /*59e0*/  IADD3 R52, P0, P1, R4, R3, R52 ;  /* 0x0000000304347210 */ /* 0x001fe4000791e034 */
[----:B------:R-:W-:Y:S02]  /*59f0*/  SHF.R.S32.HI R4, RZ, 0x1f, R3 ;  /* 0x0000001fff047819 */ /* 0x000fe40000011403 */
[----:B------:R-:W-:Y:S02]  /*5a00*/  LEA.HI.X R3, R39, R9, RZ, 0x3, P2 ;  /* 0x0000000927037211 */ /* 0x000fe400010f1cff */
[----:B------:R-:W-:-:S05]  /*5a10*/  IADD3.X R53, PT, PT, R5, R4, R7, P0, P1 ;  /* 0x0000000405357210 */ /* 0x000fca00007e2407 */
[----:B------:R0:W-:Y:S02]  /*5a20*/  STG.E.64 desc[UR6][R2.64], R52 ;  /* 0x0000003402007986 */ /* 0x0001e4000c101b06 */
.L_x_75:
[----:B------:R-:W-:Y:S05]  /*5a30*/  WARPSYNC.ALL ;  /* 0x0000000000007948 */ /* 0x000fea0003800000 */
[----:B------:R-:W-:Y:S06]  /*5a40*/  BAR.SYNC.DEFER_BLOCKING 0x0 ;  /* 0x0000000000007b1d */ /* 0x000fec0000010000 */
[----:B------:R-:W-:Y:S05]  /*5a50*/  @P3 BRA `(.L_x_76) ;  /* 0x0000000c00503947 */ /* 0x000fea0003800000 */
[----:B------:R-:W0:Y:S01]  /*5a60*/  LDS R9, [R0] ;  /* 0x0000000000097984 */ /* 0x000e220000000800 */
[----:B------:R-:W0:Y:S01]  /*5a70*/  LDCU UR5, c[0x0][0x3c4] ;  /* 0x00007880ff0577ac */ /* 0x000e220008000800 */
[----:B------:R-:W1:Y:S01]  /*5a80*/  LDCU.64 UR8, c[0x0][0x3a0] ;  /* 0x00007400ff0877ac */ /* 0x000e620008000a00 */
[----:B0-----:R-:W-:-:S04]  /*5a90*/  SHF.R.U32.HI R2, RZ, UR5, R9 ;  /* 0x00000005ff027c19 */ /* 0x001fc80008011609 */
[----:B------:R-:W-:-:S05]  /*5aa0*/  LOP3.LUT R2, R2, UR4, RZ, 0x30, !PT ;  /* 0x0000000402027c12 */ /* 0x000fca000f8e30ff */
[----:B------:R-:W-:-:S06]  /*5ab0*/  IMAD R3, R2, 0x8, R73 ;  /* 0x0000000802037824 */ /* 0x000fcc00078e0249 */
[----:B------:R-:W0:Y:S02]  /*5ac0*/  LDS.64 R2, [R3+0x7200] ;  /* 0x0072000003027984 */ /* 0x000e240000000a00 */
[----:B0-----:R-:W-:-:S05]  /*5ad0*/  IADD3 R2, P0, PT, R2, R39, RZ ;  /* 0x0000002702027210 */ /* 0x001fca0007f1e0ff */
[----:B------:R-:W-:Y:S01]  /*5ae0*/  IMAD.X R5, RZ, RZ, R3, P0 ;  /* 0x000000ffff057224 */ /* 0x000fe200000e0603 */
[----:B-1----:R-:W-:-:S04]  /*5af0*/  LEA R4, P0, R2, UR8, 0x2 ;  /* 0x0000000802047c11 */ /* 0x002fc8000f8010ff */
[----:B------:R-:W-:-:S05]  /*5b00*/  LEA.HI.X R5, R2, UR9, R5, 0x2, P0 ;  /* 0x0000000902057c11 */ /* 0x000fca00080f1405 */
[----:B------:R-:W-:Y:S01]  /*5b10*/  STG.E desc[UR6][R4.64], R9 ;  /* 0x0000000904007986 */ /* 0x000fe2000c101906 */
[----:B------:R-:W-:-:S03]  /*5b20*/  NOP ;  /* 0x0000000000007918 */ /* 0x000fc60000000000 */
[----:B------:R-:W0:Y:S02]  /*5b30*/  LDS R11, [R0+0x600] ;  /* 0x00060000000b7984 */ /* 0x000e240000000800 */
[----:B0-----:R-:W-:-:S04]  /*5b40*/  SHF.R.U32.HI R2, RZ, UR5, R11 ;  /* 0x00000005ff027c19 */ /* 0x001fc8000801160b */
[----:B------:R-:W-:-:S05]  /*5b50*/  LOP3.LUT R2, R2, UR4, RZ, 0x30, !PT ;  /* 0x0000000402027c12 */ /* 0x000fca000f8e30ff */
[----:B------:R-:W-:-:S06]  /*5b60*/  IMAD R3, R2, 0x8, R73 ;  /* 0x0000000802037824 */ /* 0x000fcc00078e0249 */
[----:B------:R-:W0:Y:S02]  /*5b70*/  LDS.64 R2, [R3+0x7200] ;  /* 0x0072000003027984 */ /* 0x000e240000000a00 */
[----:B0-----:R-:W-:-:S05]  /*5b80*/  IADD3 R2, P0, PT, R2, R39, RZ ;  /* 0x0000002702027210 */ /* 0x001fca0007f1e0ff */
[----:B------:R-:W-:Y:S01]  /*5b90*/  IMAD.X R7, RZ, RZ, R3, P0 ;  /* 0x000000ffff077224 */ /* 0x000fe200000e0603 */
[----:B------:R-:W-:-:S04]  /*5ba0*/  LEA R6, P0, R2, UR8, 0x2 ;  /* 0x0000000802067c11 */ /* 0x000fc8000f8010ff */
[----:B------:R-:W-:-:S05]  /*5bb0*/  LEA.HI.X R7, R2, UR9, R7, 0x2, P0 ;  /* 0x0000000902077c11 */ /* 0x000fca00080f1407 */
[----:B------:R-:W-:Y:S01]  /*5bc0*/  STG.E desc[UR6][R6.64+0x600], R11 ;  /* 0x0006000b06007986 */ /* 0x000fe2000c101906 */
[----:B------:R-:W-:-:S03]  /*5bd0*/  NOP ;  /* 0x0000000000007918 */ /* 0x000fc60000000000 */
[----:B------:R-:W0:Y:S02]  /*5be0*/  LDS R9, [R0+0xc00] ;  /* 0x000c000000097984 */ /* 0x000e240000000800 */
[----:B0-----:R-:W-:-:S04]  /*5bf0*/  SHF.R.U32.HI R2, RZ, UR5, R9 ;  /* 0x00000005ff027c19 */ /* 0x001fc80008011609 */
[----:B------:R-:W-:-:S05]  /*5c00*/  LOP3.LUT R2, R2, UR4, RZ, 0x30, !PT ;  /* 0x0000000402027c12 */ /* 0x000fca000f8e30ff */
[----:B------:R-:W-:-:S05]  /*5c10*/  IMAD R8, R2, 0x8, R73 ;  /* 0x0000000802087824 */ /* 0x000fca00078e0249 */
        /* <DEDUP_REMOVED lines=182> */
[----:B------:R-:W-:Y:S01]  /*6780*/  NOP ;  /* 0x0000000000007918 */ /* 0x000fe20000000000 */
[----:B------:R-:W-:Y:S05]  /*6790*/  EXIT ;  /* 0x000000000000794d */ /* 0x000fea0003800000 */
.L_x_76:
[----:B0-----:R-:W-:Y:S01]  /*67a0*/  IMAD R3, R72, -0x1c80, R6 ;  /* 0xffffe38048037824 */ /* 0x001fe200078e0206 */
[----:B------:R-:W-:Y:S01]  /*67b0*/  BSSY.RECONVERGENT B0, `(.L_x_77) ;  /* 0x000001c000007945 */ /* 0x000fe20003800200 */
[C---:B------:R-:W-:Y:S02]  /*67c0*/  VIADD R6, R39.reuse, 0x480 ;  /* 0x0000048027067836 */ /* 0x040fe40000000000 */
[C---:B------:R-:W-:Y:S01]  /*67d0*/  VIADD R2, R39.reuse, 0x180 ;  /* 0x0000018027027836 */ /* 0x040fe20000000000 */
[CC--:B------:R-:W-:Y:S01]  /*67e0*/  ISETP.GE.AND P1, PT, R39.reuse, R3.reuse, PT ;  /* 0x000000032700720c */ /* 0x0c0fe20003f26270 */
[C---:B------:R-:W-:Y:S01]  /*67f0*/  VIADD R4, R39.reuse, 0x300 ;  /* 0x0000030027047836 */ /* 0x040fe20000000000 */
[-C--:B------:R-:W-:Y:S01]  /*6800*/  ISETP.GE.AND P4, PT, R6, R3.reuse, PT ;  /* 0x000000030600720c */ /* 0x080fe20003f86270 */
[C---:B------:R-:W-:Y:S01]  /*6810*/  VIADD R6, R39.reuse, 0x900 ;  /* 0x0000090027067836 */ /* 0x040fe20000000000 */
[-C--:B------:R-:W-:Y:S01]  /*6820*/  ISETP.GE.AND P2, PT, R2, R3.reuse, PT ;  /* 0x000000030200720c */ /* 0x080fe20003f46270 */
[C---:B------:R-:W-:Y:S01]  /*6830*/  VIADD R2, R39.reuse, 0x600 ;  /* 0x0000060027027836 */ /* 0x040fe20000000000 */
[-C--:B------:R-:W-:Y:S01]  /*6840*/  ISETP.GE.AND P3, PT, R4, R3.reuse, PT ;  /* 0x000000030400720c */ /* 0x080fe20003f66270 */
[C---:B------:R-:W-:Y:S01]  /*6850*/  VIADD R4, R39.reuse, 0x780 ;  /* 0x0000078027047836 */ /* 0x040fe20000000000 */
[-C--:B------:R-:W-:Y:S01]  /*6860*/  ISETP.GE.AND P0, PT, R6, R3.reuse, PT ;  /* 0x000000030600720c */ /* 0x080fe20003f06270 */
[----:B------:R-:W-:Y:S01]  /*6870*/  VIADD R6, R39, 0xa80 ;  /* 0x00000a8027067836 */ /* 0x000fe20000000000 */
[----:B------:R-:W-:-:S02]  /*6880*/  ISETP.GE.AND P5, PT, R2, R3, PT ;  /* 0x000000030200720c */ /* 0x000fc40003fa6270 */
[----:B------:R-:W-:Y:S01]  /*6890*/  ISETP.GE.AND P6, PT, R4, R3, PT ;  /* 0x000000030400720c */ /* 0x000fe20003fc6270 */
[----:B------:R-:W-:-:S12]  /*68a0*/  @P1 BRA `(.L_x_78) ;  /* 0x0000000000301947 */ /* 0x000fd80003800000 */
[----:B------:R-:W0:Y:S01]  /*68b0*/  LDS R7, [R0] ;  /* 0x0000000000077984 */ /* 0x000e220000000800 */
[----:B------:R-:W0:Y:S01]  /*68c0*/  LDCU UR5, c[0x0][0x3c4] ;  /* 0x00007880ff0577ac */ /* 0x000e220008000800 */
[----:B------:R-:W1:Y:S01]  /*68d0*/  LDCU.64 UR8, c[0x0][0x3a0] ;  /* 0x00007400ff0877ac */ /* 0x000e620008000a00 */
[----:B0-----:R-:W-:-:S04]  /*68e0*/  SHF.R.U32.HI R2, RZ, UR5, R7 ;  /* 0x00000005ff027c19 */ /* 0x001fc80008011607 */
[----:B------:R-:W-:-:S05]  /*68f0*/  LOP3.LUT R2, R2, UR4, RZ, 0x30, !PT ;  /* 0x0000000402027c12 */ /* 0x000fca000f8e30ff */
[----:B------:R-:W-:-:S05]  /*6900*/  IMAD R2, R2, 0x8, R73 ;  /* 0x0000000802027824 */ /* 0x000fca00078e0249 */
[----:B------:R-:W0:Y:S02]  /*6910*/  LDS.64 R4, [R2+0x7200] ;  /* 0x0072000002047984 */ /* 0x000e240000000a00 */
[----:B0-----:R-:W-:-:S05]  /*6920*/  IADD3 R8, P1, PT, R4, R39, RZ ;  /* 0x0000002704087210 */ /* 0x001fca0007f3e0ff */
[----:B------:R-:W-:Y:S01]  /*6930*/  IMAD.X R5, RZ, RZ, R5, P1 ;  /* 0x000000ffff057224 */ /* 0x000fe200008e0605 */
[----:B-1----:R-:W-:-:S04]  /*6940*/  LEA R4, P1, R8, UR8, 0x2 ;  /* 0x0000000808047c11 */ /* 0x002fc8000f8210ff */
[----:B------:R-:W-:-:S05]  /*6950*/  LEA.HI.X R5, R8, UR9, R5, 0x2, P1 ;  /* 0x0000000908057c11 */ /* 0x000fca00088f1405 */
[----:B------:R0:W-:Y:S04]  /*6960*/  STG.E desc[UR6][R4.64], R7 ;  /* 0x0000000704007986 */ /* 0x0001e8000c101906 */
.L_x_78:
[----:B------:R-:W-:Y:S05]  /*6970*/  BSYNC.RECONVERGENT B0 ;  /* 0x0000000000007941 */ /* 0x000fea0003800200 */
.L_x_77:
[----:B------:R-:W-:Y:S01]  /*6980*/  NOP ;  /* 0x0000000000007918 */ /* 0x000fe20000000000 */
[----:B------:R-:W-:Y:S01]  /*6990*/  BSSY.RECONVERGENT B0, `(.L_x_79) ;  /* 0x0000010000007945 */ /* 0x000fe20003800200 */
[----:B------:R-:W-:Y:S02]  /*69a0*/  ISETP.GE.AND P1, PT, R6, R3, PT ;  /* 0x000000030600720c */ /* 0x000fe40003f26270 */
[----:B------:R-:W-:Y:S01]  /*69b0*/  LOP3.LUT R6, R39, 0xc00, RZ, 0xfc, !PT ;  /* 0x00000c0027067812 */ /* 0x000fe200078efcff */
[----:B------:R-:W-:Y:S10]  /*69c0*/  @P2 BRA `(.L_x_80) ;  /* 0x0000000000302947 */ /* 0x000ff40003800000 */
[----:B0-----:R-:W0:Y:S01]  /*69d0*/  LDS R7, [R0+0x600] ;  /* 0x0006000000077984 */ /* 0x001e220000000800 */
        /* <DEDUP_REMOVED lines=11> */
.L_x_80:
[----:B------:R-:W-:Y:S05]  /*6a90*/  BSYNC.RECONVERGENT B0 ;  /* 0x0000000000007941 */ /* 0x000fea0003800200 */
.L_x_79:
[----:B------:R-:W-:Y:S01]  /*6aa0*/  NOP ;  /* 0x0000000000007918 */ /* 0x000fe20000000000 */
[----:B------:R-:W-:Y:S01]  /*6ab0*/  BSSY.RECONVERGENT B0, `(.L_x_81) ;  /* 0x0000010000007945 */ /* 0x000fe20003800200 */
[----:B------:R-:W-:Y:S01]  /*6ac0*/  ISETP.GE.AND P2, PT, R6, R3, PT ;  /* 0x000000030600720c */ /* 0x000fe20003f46270 */
[----:B------:R-:W-:Y:S02]  /*6ad0*/  VIADD R6, R39, 0xd80 ;  /* 0x00000d8027067836 */ /* 0x000fe40000000000 */
[----:B------:R-:W-:Y:S10]  /*6ae0*/  @P3 BRA `(.L_x_82) ;  /* 0x0000000000303947 */ /* 0x000ff40003800000 */
[----:B01----:R-:W0:Y:S01]  /*6af0*/  LDS R7, [R0+0xc00] ;  /* 0x000c000000077984 */ /* 0x003e220000000800 */
        /* <DEDUP_REMOVED lines=11> */
.L_x_82:
[----:B------:R-:W-:Y:S05]  /*6bb0*/  BSYNC.RECONVERGENT B0 ;  /* 0x0000000000007941 */ /* 0x000fea0003800200 */
.L_x_81:
[----:B------:R-:W-:Y:S01]  /*6bc0*/  NOP ;  /* 0x0000000000007918 */ /* 0x000fe20000000000 */
[----:B------:R-:W-:Y:S01]  /*6bd0*/  BSSY.RECONVERGENT B0, `(.L_x_83) ;  /* 0x0000010000007945 */ /* 0x000fe20003800200 */
[----:B------:R-:W-:Y:S01]  /*6be0*/  ISETP.GE.AND P3, PT, R6, R3, PT ;  /* 0x000000030600720c */ /* 0x000fe20003f66270 */
[----:B------:R-:W-:Y:S02]  /*6bf0*/  VIADD R6, R39, 0xf00 ;  /* 0x00000f0027067836 */ /* 0x000fe40000000000 */
[----:B------:R-:W-:Y:S10]  /*6c00*/  @P4 BRA `(.L_x_84) ;  /* 0x0000000000304947 */ /* 0x000ff40003800000 */
[----:B012---:R-:W0:Y:S01]  /*6c10*/  LDS R7, [R0+0x1200] ;  /* 0x0012000000077984 */ /* 0x007e220000000800 */
        /* <DEDUP_REMOVED lines=11> */
.L_x_84:
[----:B------:R-:W-:Y:S05]  /*6cd0*/  BSYNC.RECONVERGENT B0 ;  /* 0x0000000000007941 */ /* 0x000fea0003800200 */
.L_x_83:
[----:B------:R-:W-:Y:S01]  /*6ce0*/  NOP ;  /* 0x0000000000007918 */ /* 0x000fe20000000000 */
[----:B------:R-:W-:Y:S01]  /*6cf0*/  BSSY.RECONVERGENT B0, `(.L_x_85) ;  /* 0x0000010000007945 */ /* 0x000fe20003800200 */
[----:B------:R-:W-:Y:S01]  /*6d00*/  ISETP.GE.AND P4, PT, R6, R3, PT ;  /* 0x000000030600720c */ /* 0x000fe20003f86270 */
[----:B------:R-:W-:Y:S02]  /*6d10*/  VIADD R6, R39, 0x1080 ;  /* 0x0000108027067836 */ /* 0x000fe40000000000 */
[----:B------:R-:W-:Y:S10]  /*6d20*/  @P5 BRA `(.L_x_86) ;  /* 0x0000000000305947 */ /* 0x000ff40003800000 */
[----:B0123--:R-:W0:Y:S01]  /*6d30*/  LDS R7, [R0+0x1800] ;  /* 0x0018000000077984 */ /* 0x00fe220000000800 */
        /* <DEDUP_REMOVED lines=11> */
.L_x_86:
[----:B------:R-:W-:Y:S05]  /*6df0*/  BSYNC.RECONVERGENT B0 ;  /* 0x0000000000007941 */ /* 0x000fea0003800200 */
.L_x_85:
[----:B------:R-:W-:Y:S01]  /*6e00*/  NOP ;  /* 0x0000000000007918 */ /* 0x000fe20000000000 */
[----:B------:R-:W-:Y:S01]  /*6e10*/  BSSY.RECONVERGENT B0, `(.L_x_87) ;  /* 0x0000010000007945 */ /* 0x000fe20003800200 */
[----:B------:R-:W-:Y:S01]  /*6e20*/  ISETP.GE.AND P5, PT, R6, R3, PT ;  /* 0x000000030600720c */ /* 0x000fe20003fa6270 */
[----:B------:R-:W-:Y:S02]  /*6e30*/  VIADD R6, R39, 0x1200 ;  /* 0x0000120027067836 */ /* 0x000fe40000000000 */
[----:B------:R-:W-:Y:S10]  /*6e40*/  @P6 BRA `(.L_x_88) ;  /* 0x0000000000306947 */ /* 0x000ff40003800000 */
[----:B01234-:R-:W0:Y:S01]  /*6e50*/  LDS R7, [R0+0x1e00] ;  /* 0x001e000000077984 */ /* 0x01fe220000000800 */
        /* <DEDUP_REMOVED lines=11> */
.L_x_88:
[----:B------:R-:W-:Y:S05]  /*6f10*/  BSYNC.RECONVERGENT B0 ;  /* 0x0000000000007941 */ /* 0x000fea0003800200 */
.L_x_87:
        /* <DEDUP_REMOVED lines=17> */
.L_x_90:
[----:B------:R-:W-:Y:S05]  /*7030*/  BSYNC.RECONVERGENT B0 ;  /* 0x0000000000007941 */ /* 0x000fea0003800200 */
.L_x_89:
        /* <DEDUP_REMOVED lines=17> */
.L_x_92:
[----:B------:R-:W-:Y:S05]  /*7150*/  BSYNC.RECONVERGENT B0 ;  /* 0x0000000000007941 */ /* 0x000fea0003800200 */
.L_x_91:
        /* <DEDUP_REMOVED lines=17> */
.L_x_94:
[----:B------:R-:W-:Y:S05]  /*7270*/  BSYNC.RECONVERGENT B0 ;  /* 0x0000000000007941 */ /* 0x000fea0003800200 */
.L_x_93:
[----:B------:R-:W-:Y:S01]  /*7280*/  NOP ;  /* 0x0000000000007918 */ /* 0x000fe20000000000 */
[----:B------:R-:W-:Y:S01]  /*7290*/  BSSY.RECONVERGENT B0, `(.L_x_95) ;  /* 0x0000010000007945 */ /* 0x000fe20003800200 */
[----:B------:R-:W-:Y:S02]  /*72a0*/  ISETP.GE.AND P2, PT, R6, R3, PT ;  /* 0x000000030600720c */ /* 0x000fe40003f46270 */
[----:B------:R-:W-:Y:S01]  /*72b0*/  LOP3.LUT R6, R39, 0x1800, RZ, 0xfc, !PT ;  /* 0x0000180027067812 */ /* 0x000fe200078efcff */
        /* <DEDUP_REMOVED lines=13> */
.L_x_96:
[----:B------:R-:W-:Y:S05]  /*7390*/  BSYNC.RECONVERGENT B0 ;  /* 0x0000000000007941 */ /* 0x000fea0003800200 */
.L_x_95:
        /* <DEDUP_REMOVED lines=17> */
.L_x_98:
[----:B------:R-:W-:Y:S05]  /*74b0*/  BSYNC.RECONVERGENT B0 ;  /* 0x0000000000007941 */ /* 0x000fea0003800200 */
.L_x_97:
[----:B------:R-:W-:Y:S01]  /*74c0*/  NOP ;  /* 0x0000000000007918 */ /* 0x000fe20000000000 */
[----:B------:R-:W-:Y:S01]  /*74d0*/  BSSY.RECONVERGENT B0, `(.L_x_99) ;  /* 0x000000f000007945 */ /* 0x000fe20003800200 */
[----:B------:R-:W-:-:S03]  /*74e0*/  ISETP.GE.AND P4, PT, R6, R3, PT ;  /* 0x000000030600720c */ /* 0x000fc60003f86270 */
        /* <DEDUP_REMOVED lines=13> */
.L_x_100:
[----:B------:R-:W-:Y:S05]  /*75c0*/  BSYNC.RECONVERGENT B0 ;  /* 0x0000000000007941 */ /* 0x000fea0003800200 */
.L_x_99:
[----:B------:R-:W-:Y:S01]  /*75d0*/  NOP ;  /* 0x0000000000007918 */ /* 0x000fe20000000000 */
[----:B------:R-:W-:Y:S04]  /*75e0*/  BSSY.RECONVERGENT B0, `(.L_x_101) ;  /* 0x000000e000007945 */ /* 0x000fe80003800200 */
[----:B------:R-:W-:Y:S05]  /*75f0*/  @P6 BRA `(.L_x_102) ;  /* 0x0000000000306947 */ /* 0x000fea0003800000 */
        /* <DEDUP_REMOVED lines=12> */
.L_x_102:
[----:B------:R-:W-:Y:S05]  /*76c0*/  BSYNC.RECONVERGENT B0 ;  /* 0x0000000000007941 */ /* 0x000fea0003800200 */
.L_x_101:
        /* <DEDUP_REMOVED lines=15> */
.L_x_104:
[----:B------:R-:W-:Y:S05]  /*77c0*/  BSYNC.RECONVERGENT B0 ;  /* 0x0000000000007941 */ /* 0x000fea0003800200 */
.L_x_103:
        /* <DEDUP_REMOVED lines=15> */
.L_x_106:
[----:B------:R-:W-:Y:S05]  /*78c0*/  BSYNC.RECONVERGENT B0 ;  /* 0x0000000000007941 */ /* 0x000fea0003800200 */
.L_x_105:
        /* <DEDUP_REMOVED lines=15> */
.L_x_108:
[----:B------:R-:W-:Y:S05]  /*79c0*/  BSYNC.RECONVERGENT B0 ;  /* 0x0000000000007941 */ /* 0x000fea0003800200 */
.L_x_107:
        /* <DEDUP_REMOVED lines=15> */
.L_x_110:
[----:B------:R-:W-:Y:S05]  /*7ac0*/  BSYNC.RECONVERGENT B0 ;  /* 0x0000000000007941 */ /* 0x000fea0003800200 */
.L_x_109:
        /* <DEDUP_REMOVED lines=15> */
.L_x_112:
[----:B------:R-:W-:Y:S05]  /*7bc0*/  BSYNC.RECONVERGENT B0 ;  /* 0x0000000000007941 */ /* 0x000fea0003800200 */
.L_x_111:
[----:B------:R-:W-:Y:S01]  /*7bd0*/  NOP ;  /* 0x0000000000007918 */ /* 0x000fe20000000000 */
[----:B01234-:R-:W0:Y:S01]  /*7be0*/  LDS R7, [R0+0x6c00] ;  /* 0x006c000000077984 */ /* 0x01fe220000000800 */
[----:B------:R-:W0:Y:S02]  /*7bf0*/  LDCU UR5, c[0x0][0x3c4] ;  /* 0x00007880ff0577ac */ /* 0x000e240008000800 */
[----:B0-----:R-:W-:-:S04]  /*7c00*/  SHF.R.U32.HI R2, RZ, UR5, R7 ;  /* 0x00000005ff027c19 */ /* 0x001fc80008011607 */
[----:B------:R-:W-:-:S05]  /*7c10*/  LOP3.LUT R2, R2, UR4, RZ, 0x30, !PT ;  /* 0x0000000402027c12 */ /* 0x000fca000f8e30ff */
[----:B------:R-:W-:Y:S02]  /*7c20*/  IMAD R4, R2, 0x8, R73 ;  /* 0x0000000802047824 */ /* 0x000fe400078e0249 */
[----:B------:R-:W-:-:S04]  /*7c30*/  VIADD R2, R39, 0x1b00 ;  /* 0x00001b0027027836 */ /* 0x000fc80000000000 */
[----:B------:R-:W0:Y:S01]  /*7c40*/  LDS.64 R4, [R4+0x7200] ;  /* 0x0072000004047984 */ /* 0x000e220000000a00 */
[----:B------:R-:W-:-:S13]  /*7c50*/  ISETP.GE.AND P0, PT, R2, R3, PT ;  /* 0x000000030200720c */ /* 0x000fda0003f06270 */
[----:B------:R-:W1:Y:S01]  /*7c60*/  @!P0 LDC.64 R2, c[0x0][0x3a0] ;  /* 0x0000e800ff028b82 */ /* 0x000e620000000a00 */
[----:B0-----:R-:W-:-:S05]  /*7c70*/  IADD3 R38, P1, PT, R4, R39, RZ ;  /* 0x0000002704267210 */ /* 0x001fca0007f3e0ff */
[----:B------:R-:W-:Y:S01]  /*7c80*/  IMAD.X R5, RZ, RZ, R5, P1 ;  /* 0x000000ffff057224 */ /* 0x000fe200008e0605 */
[----:B-1----:R-:W-:-:S04]  /*7c90*/  @!P0 LEA R2, P1, R38, R2, 0x2 ;  /* 0x0000000226028211 */ /* 0x002fc800078210ff */
[----:B------:R-:W-:-:S05]  /*7ca0*/  @!P0 LEA.HI.X R3, R38, R3, R5, 0x2, P1 ;  /* 0x0000000326038211 */ /* 0x000fca00008f1405 */
[----:B------:R-:W-:Y:S01]  /*7cb0*/  @!P0 STG.E desc[UR6][R2.64+0x6c00], R7 ;  /* 0x006c000702008986 */ /* 0x000fe2000c101906 */
[----:B------:R-:W-:Y:S01]  /*7cc0*/  NOP ;  /* 0x0000000000007918 */ /* 0x000fe20000000000 */
[----:B------:R-:W-:Y:S05]  /*7cd0*/  EXIT ;  /* 0x000000000000794d */ /* 0x000fea0003800000 */
.L_x_26:
[----:B------:R-:W-:Y:S02]  /*7ce0*/  IMAD.MOV.U32 R0, RZ, RZ, 0x1 ;  /* 0x00000001ff007424 */ /* 0x000fe400078e00ff */
[----:B------:R-:W-:Y:S02]  /*7cf0*/  IMAD.MOV.U32 R77, RZ, RZ, R2 ;  /* 0x000000ffff4d7224 */ /* 0x000fe400078e0002 */
[----:B------:R-:W-:Y:S02]  /*7d00*/  IMAD.MOV.U32 R75, RZ, RZ, RZ ;  /* 0x000000ffff4b7224 */ /* 0x000fe400078e00ff */
[----:B------:R-:W-:-:S07]  /*7d10*/  IMAD.MOV.U32 R76, RZ, RZ, -0x1 ;  /* 0xffffffffff4c7424 */ /* 0x000fce00078e00ff */
[----:B------:R-:W-:Y:S05]  /*7d20*/  WARPSYNC.COLLECTIVE R76, `(.L_x_113) ;  /* 0x000000004c087348 */ /* 0x000fea0003c00000 */
[----:B------:R0:W1:Y:S02]  /*7d30*/  SHFL.UP P0, R0, R77, R0, R75 ;  /* 0x040000004d007389 */ /* 0x000064000000004b */
[----:B01----:R-:W-:Y:S05]  /*7d40*/  ENDCOLLECTIVE ;  /* 0x000000000000791b */ /* 0x003fea0003800000 */
.L_x_113:
[----:B------:R-:W-:Y:S02]  /*7d50*/  IMAD.MOV.U32 R77, RZ, RZ, R0 ;  /* 0x000000ffff4d7224 */ /* 0x000fe400078e0000 */
[----:B------:R-:W-:Y:S02]  /*7d60*/  IMAD.MOV.U32 R0, RZ, RZ, 0x2 ;  /* 0x00000002ff007424 */ /* 0x000fe400078e00ff */
[----:B------:R-:W-:-:S07]  /*7d70*/  @P0 IMAD.IADD R77, R2, 0x1, R77 ;  /* 0x00000001024d0824 */ /* 0x000fce00078e024d */
[----:B------:R-:W-:Y:S05]  /*7d80*/  WARPSYNC.COLLECTIVE R76, `(.L_x_114) ;  /* 0x000000004c087348 */ /* 0x000fea0003c00000 */
[----:B------:R0:W1:Y:S02]  /*7d90*/  SHFL.UP P0, R0, R77, R0, R75 ;  /* 0x040000004d007389 */ /* 0x000064000000004b */
[----:B01----:R-:W-:Y:S05]  /*7da0*/  ENDCOLLECTIVE ;  /* 0x000000000000791b */ /* 0x003fea0003800000 */
.L_x_114:
[----:B------:R-:W-:Y:S02]  /*7db0*/  IMAD.MOV.U32 R74, RZ, RZ, R0 ;  /* 0x000000ffff4a7224 */ /* 0x000fe400078e0000 */
[----:B------:R-:W-:Y:S02]  /*7dc0*/  IMAD.MOV.U32 R0, RZ, RZ, 0x4 ;  /* 0x00000004ff007424 */ /* 0x000fe400078e00ff */
[----:B------:R-:W-:-:S04]  /*7dd0*/  @P0 IMAD.IADD R74, R77, 0x1, R74 ;  /* 0x000000014d4a0824 */ /* 0x000fc800078e024a */
[----:B------:R-:W-:-:S07]  /*7de0*/  IMAD.MOV.U32 R77, RZ, RZ, R74 ;  /* 0x000000ffff4d7224 */ /* 0x000fce00078e004a */
[----:B------:R-:W-:Y:S05]  /*7df0*/  WARPSYNC.COLLECTIVE R76, `(.L_x_115) ;  /* 0x000000004c087348 */ /* 0x000fea0003c00000 */
[----:B------:R0:W1:Y:S02]  /*7e00*/  SHFL.UP P0, R0, R77, R0, R75 ;  /* 0x040000004d007389 */ /* 0x000064000000004b */
[----:B01----:R-:W-:Y:S05]  /*7e10*/  ENDCOLLECTIVE ;  /* 0x000000000000791b */ /* 0x003fea0003800000 */
.L_x_115:
[----:B------:R-:W-:Y:S02]  /*7e20*/  IMAD.MOV.U32 R77, RZ, RZ, R0 ;  /* 0x000000ffff4d7224 */ /* 0x000fe400078e0000 */
[----:B------:R-:W-:Y:S02]  /*7e30*/  IMAD.MOV.U32 R0, RZ, RZ, 0x8 ;  /* 0x00000008ff007424 */ /* 0x000fe400078e00ff */
[----:B------:R-:W-:-:S07]  /*7e40*/  @P0 IMAD.IADD R77, R74, 0x1, R77 ;  /* 0x000000014a4d0824 */ /* 0x000fce00078e024d */
[----:B------:R-:W-:Y:S05]  /*7e50*/  WARPSYNC.COLLECTIVE R76, `(.L_x_116) ;  /* 0x000000004c087348 */ /* 0x000fea0003c00000 */
[----:B------:R0:W1:Y:S02]  /*7e60*/  SHFL.UP P0, R0, R77, R0, R75 ;  /* 0x040000004d007389 */ /* 0x000064000000004b */
[----:B01----:R-:W-:Y:S05]  /*7e70*/  ENDCOLLECTIVE ;  /* 0x000000000000791b */ /* 0x003fea0003800000 */
.L_x_116:
[----:B------:R-:W-:Y:S02]  /*7e80*/  IMAD.MOV.U32 R74, RZ, RZ, R0 ;  /* 0x000000ffff4a7224 */ /* 0x000fe400078e0000 */
[----:B------:R-:W-:Y:S02]  /*7e90*/  IMAD.MOV.U32 R0, RZ, RZ, 0x10 ;  /* 0x00000010ff007424 */ /* 0x000fe400078e00ff */
[----:B------:R-:W-:-:S04]  /*7ea0*/  @P0 IMAD.IADD R74, R77, 0x1, R74 ;  /* 0x000000014d4a0824 */ /* 0x000fc800078e024a */
[----:B------:R-:W-:-:S07]  /*7eb0*/  IMAD.MOV.U32 R77, RZ, RZ, R74 ;  /* 0x000000ffff4d7224 */ /* 0x000fce00078e004a */
[----:B------:R-:W-:Y:S05]  /*7ec0*/  WARPSYNC.COLLECTIVE R76, `(.L_x_117) ;  /* 0x000000004c087348 */ /* 0x000fea0003c00000 */
[----:B------:R0:W1:Y:S02]  /*7ed0*/  SHFL.UP P0, R0, R77, R0, R75 ;  /* 0x040000004d007389 */ /* 0x000064000000004b */
[----:B01----:R-:W-:Y:S05]  /*7ee0*/  ENDCOLLECTIVE ;  /* 0x000000000000791b */ /* 0x003fea0003800000 */
.L_x_117:
[----:B------:R-:W-:Y:S05]  /*7ef0*/  BRA `(.L_x_118) ;  /* 0xffffffa4001c7947 */ /* 0x000fea000383ffff */
.L_x_119:
[----:B------:R-:W-:-:S00]  /*7f00*/  BRA `(.L_x_119) ;  /* 0xfffffffc00fc7947 */ /* 0x000fc0000383ffff */
[----:B------:R-:W-:-:S00]  /*7f10*/  NOP ;  /* 0x0000000000007918 */ /* 0x000fc00000000000 */
        /* <DEDUP_REMOVED lines=14> */
.L_x_233:


//--------------------- .text._ZN3cub18CUB_300001_SM_10006detail10radix_sort33DeviceRadixSortExclusiveSumKernelINS1_5radix10policy_hubIjNS0_8NullTypeEyE10Policy1000EyEEvPT0_ --------------------------
	.section	.text._ZN3cub18CUB_300001_SM_10006detail10radix_sort33DeviceRadixSortExclusiveSumKernelINS1_5radix10policy_hubIjNS0_8NullTypeEyE10Policy1000EyEEvPT0_,"ax",@progbits
	.align	128
        .global         _ZN3cub18CUB_300001_SM_10006detail10radix_sort33DeviceRadixSortExclusiveSumKernelINS1_5radix10policy_hubIjNS0_8NullTypeEyE10Policy1000EyEEvPT0_
        .type           _ZN3cub18CUB_300001_SM_10006detail10radix_sort33DeviceRadixSortExclusiveSumKernelINS1_5radix10policy_hubIjNS0_8NullTypeEyE10Policy1000EyEEvPT0_,@function
        .size           _ZN3cub18CUB_300001_SM_10006detail10radix_sort33DeviceRadixSortExclusiveSumKernelINS1_5radix10policy_hubIjNS0_8NullTypeEyE10Policy1000EyEEvPT0_,(.L_x_234 - _ZN3cub18CUB_300001_SM_10006detail10radix_sort33DeviceRadixSortExclusiveSumKernelINS1_5radix10policy_hubIjNS0_8NullTypeEyE10Policy1000EyEEvPT0_)
        .other          _ZN3cub18CUB_300001_SM_10006detail10radix_sort33DeviceRadixSortExclusiveSumKernelINS1_5radix10policy_hubIjNS0_8NullTypeEyE10Policy1000EyEEvPT0_,@"STO_CUDA_ENTRY STV_DEFAULT"
_ZN3cub18CUB_300001_SM_10006detail10radix_sort33DeviceRadixSortExclusiveSumKernelINS1_5radix10policy_hubIjNS0_8NullTypeEyE10Policy1000EyEEvPT0_:
.text._ZN3cub18CUB_300001_SM_10006detail10radix_sort33DeviceRadixSortExclusiveSumKernelINS1_5radix10policy_hubIjNS0_8NullTypeEyE10Policy1000EyEEvPT0_:
[----:B------:R-:W-:Y:S01]  /*0000*/  LDC R1, c[0x0][0x37c] ;  /* 0x0000df00ff017b82 */ /* 0x000fe20000000800 */
[----:B------:R-:W0:Y:S07]  /*0010*/  S2R R18, SR_TID.X ;  /* 0x0000000000127919 */ /* 0x000e2e0000002100 */
[----:B------:R-:W1:Y:S01]  /*0020*/  LDC.64 R16, c[0x0][0x380] ;  /* 0x0000e000ff107b82 */ /* 0x000e620000000a00 */
[----:B------:R-:W2:Y:S01]  /*0030*/  LDCU.64 UR4, c[0x0][0x358] ;  /* 0x00006b00ff0477ac */ /* 0x000ea20008000a00 */
[----:B------:R-:W3:Y:S01]  /*0040*/  S2R R5, SR_CTAID.X ;  /* 0x0000000000057919 */ /* 0x000ee20000002500 */
[----:B0-----:R-:W-:Y:S01]  /*0050*/  ISETP.GT.U32.AND P1, PT, R18, 0xff, PT ;  /* 0x000000ff1200780c */ /* 0x001fe20003f24070 */
[----:B---3--:R-:W-:-:S04]  /*0060*/  IMAD R5, R5, 0x100, R18 ;  /* 0x0000010005057824 */ /* 0x008fc800078e0212 */
[----:B-1----:R-:W-:-:S08]  /*0070*/  IMAD.WIDE R16, R5, 0x8, R16 ;  /* 0x0000000805107825 */ /* 0x002fd000078e0210 */
[----:B--2---:R-:W2:Y:S01]  /*0080*/  @!P1 LDG.E.64 R2, desc[UR4][R16.64] ;  /* 0x0000000410029981 */ /* 0x004ea2000c1e1b00 */
[----:B------:R-:W-:Y:S02]  /*0090*/  MOV R0, 0x400 ;  /* 0x0000040000007802 */ /* 0x000fe40000000f00 */
[C---:B------:R-:W-:Y:S01]  /*00a0*/  ISETP.GT.U32.AND P0, PT, R18.reuse, 0x1f, PT ;  /* 0x0000001f1200780c */ /* 0x040fe20003f04070 */
[----:B------:R-:W0:Y:S02]  /*00b0*/  S2R R5, SR_CgaCtaId ;  /* 0x0000000000057919 */ /* 0x000e240000008800 */
[----:B0-----:R-:W-:Y:S02]  /*00c0*/  LEA R5, R5, R0, 0x18 ;  /* 0x0000000005057211 */ /* 0x001fe400078ec0ff */
[----:B------:R-:W-:-:S05]  /*00d0*/  LEA.HI R0, R18, R18, RZ, 0x1d ;  /* 0x0000001212007211 */ /* 0x000fca00078fe8ff */
[----:B------:R-:W-:-:S05]  /*00e0*/  IMAD R0, R0, 0x8, R5 ;  /* 0x0000000800007824 */ /* 0x000fca00078e0205 */
[----:B--2---:R0:W-:Y:S01]  /*00f0*/  STS.64 [R0+0x10], R2 ;  /* 0x0000100200007388 */ /* 0x0041e20000000a00 */
[----:B------:R-:W-:Y:S06]  /*0100*/  BAR.SYNC.DEFER_BLOCKING 0x0 ;  /* 0x0000000000007b1d */ /* 0x000fec0000010000 */
[----:B------:R-:W-:Y:S05]  /*0110*/  @P0 BRA `(.L_x_120) ;  /* 0x0000000400240947 */ /* 0x000fea0003800000 */
[----:B------:R-:W-:Y:S01]  /*0120*/  IMAD R18, R18, 0x48, R5 ;  /* 0x0000004812127824 */ /* 0x000fe200078e0205 */
[----:B------:R-:W-:-:S04]  /*0130*/  UMOV UR6, 0xffffffff ;  /* 0xffffffff00067882 */ /* 0x000fc80000000000 */
[----:B------:R-:W-:Y:S04]  /*0140*/  LDS.64 R14, [R18+0x10] ;  /* 0x00001000120e7984 */ /* 0x000fe80000000a00 */
[----:B------:R-:W-:Y:S04]  /*0150*/  LDS.64 R12, [R18+0x18] ;  /* 0x00001800120c7984 */ /* 0x000fe80000000a00 */
[----:B------:R-:W1:Y:S04]  /*0160*/  LDS.64 R10, [R18+0x20] ;  /* 0x00002000120a7984 */ /* 0x000e680000000a00 */
[----:B------:R-:W-:Y:S04]  /*0170*/  LDS.64 R8, [R18+0x28] ;  /* 0x0000280012087984 */ /* 0x000fe80000000a00 */
[----:B------:R-:W2:Y:S04]  /*0180*/  LDS.64 R6, [R18+0x30] ;  /* 0x0000300012067984 */ /* 0x000ea80000000a00 */
[----:B------:R-:W-:Y:S04]  /*0190*/  LDS.64 R4, [R18+0x38] ;  /* 0x0000380012047984 */ /* 0x000fe80000000a00 */
[----:B0-----:R-:W0:Y:S04]  /*01a0*/  LDS.64 R2, [R18+0x40] ;  /* 0x0000400012027984 */ /* 0x001e280000000a00 */
[----:B------:R-:W3:Y:S01]  /*01b0*/  LDS.64 R20, [R18+0x48] ;  /* 0x0000480012147984 */ /* 0x000ee20000000a00 */
[----:B-1----:R-:W-:-:S04]  /*01c0*/  IADD3 R19, P3, P4, R10, R12, R14 ;  /* 0x0000000c0a137210 */ /* 0x002fc80007c7e00e */
[----:B------:R-:W-:Y:S02]  /*01d0*/  IADD3.X R23, PT, PT, R11, R13, R15, P3, P4 ;  /* 0x0000000d0b177210 */ /* 0x000fe40001fe840f */
[----:B--2---:R-:W-:-:S04]  /*01e0*/  IADD3 R19, P0, P2, R6, R19, R8 ;  /* 0x0000001306137210 */ /* 0x004fc80007a1e008 */
[----:B------:R-:W-:Y:S02]  /*01f0*/  IADD3.X R23, PT, PT, R7, R23, R9, P0, P2 ;  /* 0x0000001707177210 */ /* 0x000fe400007e4409 */
[----:B0-----:R-:W-:-:S04]  /*0200*/  IADD3 R19, P3, P4, R2, R19, R4 ;  /* 0x0000001302137210 */ /* 0x001fc80007c7e004 */
[----:B---3--:R-:W-:Y:S02]  /*0210*/  IADD3 R20, P0, PT, R20, R19, RZ ;  /* 0x0000001314147210 */ /* 0x008fe40007f1e0ff */
[----:B------:R-:W-:-:S05]  /*0220*/  IADD3.X R19, PT, PT, R3, R23, R5, P3, P4 ;  /* 0x0000001703137210 */ /* 0x000fca0001fe8405 */
[----:B------:R-:W-:Y:S01]  /*0230*/  IMAD.X R19, R21, 0x1, R19, P0 ;  /* 0x0000000115137824 */ /* 0x000fe200000e0613 */
[----:B------:R-:W-:Y:S06]  /*0240*/  BRA.DIV UR6, `(.L_x_121) ;  /* 0x0000000206f07947 */ /* 0x000fec000b800000 */
[----:B------:R-:W0:Y:S04]  /*0250*/  SHFL.UP PT, R27, R20, 0x1, RZ ;  /* 0x04200000141b7989 */ /* 0x000e2800000e00ff */
[----:B------:R-:W1:Y:S01]  /*0260*/  SHFL.UP P0, R25, R19, 0x1, RZ ;  /* 0x0420000013197989 */ /* 0x000e6200000000ff */
[----:B0-----:R-:W-:-:S04]  /*0270*/  IADD3 R22, P2, PT, R27, R20, RZ ;  /* 0x000000141b167210 */ /* 0x001fc80007f5e0ff */
[----:B-1----:R-:W-:Y:S01]  /*0280*/  SEL R27, R22, R27, P0 ;  /* 0x0000001b161b7207 */ /* 0x002fe20000000000 */
[----:B------:R-:W-:-:S04]  /*0290*/  IMAD.X R26, R25, 0x1, R19, P2 ;  /* 0x00000001191a7824 */ /* 0x000fc800010e0613 */
[----:B------:R-:W0:Y:S01]  /*02a0*/  SHFL.UP PT, R28, R27, 0x2, RZ ;  /* 0x044000001b1c7989 */ /* 0x000e2200000e00ff */
[----:B------:R-:W-:-:S05]  /*02b0*/  SEL R26, R26, R25, P0 ;  /* 0x000000191a1a7207 */ /* 0x000fca0000000000 */
[----:B------:R-:W1:Y:S01]  /*02c0*/  SHFL.UP P0, R25, R26, 0x2, RZ ;  /* 0x044000001a197989 */ /* 0x000e6200000000ff */
[----:B0-----:R-:W-:-:S05]  /*02d0*/  IADD3 R21, P2, PT, R28, R27, RZ ;  /* 0x0000001b1c157210 */ /* 0x001fca0007f5e0ff */
[----:B-1----:R-:W-:Y:S01]  /*02e0*/  IMAD.X R22, R25, 0x1, R26, P2 ;  /* 0x0000000119167824 */ /* 0x002fe200010e061a */
[----:B------:R-:W-:-:S04]  /*02f0*/  SEL R28, R21, R28, P0 ;  /* 0x0000001c151c7207 */ /* 0x000fc80000000000 */
[----:B------:R-:W-:Y:S01]  /*0300*/  SEL R29, R22, R25, P0 ;  /* 0x00000019161d7207 */ /* 0x000fe20000000000 */
        /* <DEDUP_REMOVED lines=12> */
[----:B------:R0:W1:Y:S04]  /*03d0*/  SHFL.UP PT, R28, R27, 0x10, RZ ;  /* 0x060000001b1c7989 */ /* 0x00006800000e00ff */
[----:B------:R0:W2:Y:S02]  /*03e0*/  SHFL.UP P0, R25, R26, 0x10, RZ ;  /* 0x060000001a197989 */ /* 0x0000a400000000ff */
.L_x_132:
[----:B-1----:R-:W-:-:S04]  /*03f0*/  IADD3 R21, P2, PT, R28, R27, RZ ;  /* 0x0000001b1c157210 */ /* 0x002fc80007f5e0ff */
[----:B--2---:R-:W-:Y:S01]  /*0400*/  SEL R21, R21, R28, P0 ;  /* 0x0000001c15157207 */ /* 0x004fe20000000000 */
[----:B------:R-:W-:-:S05]  /*0410*/  IMAD.X R22, R25, 0x1, R26, P2 ;  /* 0x0000000119167824 */ /* 0x000fca00010e061a */
[----:B------:R-:W-:Y:S02]  /*0420*/  SEL R22, R22, R25, P0 ;  /* 0x0000001916167207 */ /* 0x000fe40000000000 */
[----:B------:R-:W-:-:S05]  /*0430*/  IADD3 R20, P0, PT, R21, -R20, RZ ;  /* 0x8000001415147210 */ /* 0x000fca0007f1e0ff */
[----:B------:R-:W-:Y:S01]  /*0440*/  IMAD.X R21, R22, 0x1, ~R19, P0 ;  /* 0x0000000116157824 */ /* 0x000fe200000e0e13 */
[----:B------:R-:W-:-:S04]  /*0450*/  IADD3 R14, P0, PT, R14, R20, RZ ;  /* 0x000000140e0e7210 */ /* 0x000fc80007f1e0ff */
[----:B------:R1:W-:Y:S01]  /*0460*/  STS.64 [R18+0x10], R20 ;  /* 0x0000101412007388 */ /* 0x0003e20000000a00 */
[----:B------:R-:W-:Y:S01]  /*0470*/  IMAD.X R15, R15, 0x1, R21, P0 ;  /* 0x000000010f0f7824 */ /* 0x000fe200000e0615 */
        /* <DEDUP_REMOVED lines=17> */
[----:B------:R-:W-:-:S05]  /*0590*/  IMAD.X R3, R3, 0x1, R5, P0 ;  /* 0x0000000103037824 */ /* 0x000fca00000e0605 */
[----:B------:R1:W-:Y:S03]  /*05a0*/  STS.64 [R18+0x48], R2 ;  /* 0x0000480212007388 */ /* 0x0003e60000000a00 */
.L_x_120:
[----:B------:R-:W-:Y:S05]  /*05b0*/  WARPSYNC.ALL ;  /* 0x0000000000007948 */ /* 0x000fea0003800000 */
[----:B------:R-:W-:Y:S06]  /*05c0*/  BAR.SYNC.DEFER_BLOCKING 0x0 ;  /* 0x0000000000007b1d */ /* 0x000fec0000010000 */
[----:B------:R-:W-:Y:S05]  /*05d0*/  @P1 EXIT ;  /* 0x000000000000194d */ /* 0x000fea0003800000 */
[----:B01----:R-:W0:Y:S04]  /*05e0*/  LDS.64 R2, [R0+0x10] ;  /* 0x0000100000027984 */ /* 0x003e280000000a00 */
[----:B0-----:R-:W-:Y:S01]  /*05f0*/  STG.E.64 desc[UR4][R16.64], R2 ;  /* 0x0000000210007986 */ /* 0x001fe2000c101b04 */
[----:B------:R-:W-:Y:S05]  /*0600*/  EXIT ;  /* 0x000000000000794d */ /* 0x000fea0003800000 */
.L_x_121:
[----:B------:R-:W-:Y:S02]  /*0610*/  IMAD.MOV.U32 R24, RZ, RZ, R20 ;  /* 0x000000ffff187224 */ /* 0x000fe400078e0014 */
[----:B------:R-:W-:Y:S02]  /*0620*/  IMAD.MOV.U32 R23, RZ, RZ, 0x1 ;  /* 0x00000001ff177424 */ /* 0x000fe400078e00ff */
[----:B------:R-:W-:Y:S02]  /*0630*/  IMAD.MOV.U32 R22, RZ, RZ, RZ ;  /* 0x000000ffff167224 */ /* 0x000fe400078e00ff */
[----:B------:R-:W-:-:S07]  /*0640*/  IMAD.MOV.U32 R21, RZ, RZ, -0x1 ;  /* 0xffffffffff157424 */ /* 0x000fce00078e00ff */
[----:B------:R-:W-:Y:S05]  /*0650*/  WARPSYNC.COLLECTIVE R21, `(.L_x_122) ;  /* 0x0000000015087348 */ /* 0x000fea0003c00000 */
[----:B------:R0:W1:Y:S02]  /*0660*/  SHFL.UP P0, R25, R24, R23, R22 ;  /* 0x0400001718197389 */ /* 0x0000640000000016 */
[----:B01----:R-:W-:Y:S05]  /*0670*/  ENDCOLLECTIVE ;  /* 0x000000000000791b */ /* 0x003fea0003800000 */
.L_x_122:
[----:B------:R-:W-:Y:S02]  /*0680*/  IMAD.MOV.U32 R24, RZ, RZ, R19 ;  /* 0x000000ffff187224 */ /* 0x000fe400078e0013 */
[----:B------:R-:W-:-:S07]  /*0690*/  IMAD.MOV.U32 R27, RZ, RZ, R25 ;  /* 0x000000ffff1b7224 */ /* 0x000fce00078e0019 */
[----:B------:R-:W-:Y:S05]  /*06a0*/  WARPSYNC.COLLECTIVE R21, `(.L_x_123) ;  /* 0x0000000015087348 */ /* 0x000fea0003c00000 */
[----:B------:R0:W1:Y:S02]  /*06b0*/  SHFL.UP P0, R25, R24, R23, R22 ;  /* 0x0400001718197389 */ /* 0x0000640000000016 */
[----:B01----:R-:W-:Y:S05]  /*06c0*/  ENDCOLLECTIVE ;  /* 0x000000000000791b */ /* 0x003fea0003800000 */
.L_x_123:
[----:B------:R-:W-:Y:S01]  /*06d0*/  IADD3 R26, P2, PT, R27, R20, RZ ;  /* 0x000000141b1a7210 */ /* 0x000fe20007f5e0ff */
[----:B------:R-:W-:-:S03]  /*06e0*/  IMAD.MOV.U32 R23, RZ, RZ, 0x2 ;  /* 0x00000002ff177424 */ /* 0x000fc600078e00ff */
[----:B------:R-:W-:Y:S01]  /*06f0*/  SEL R27, R26, R27, P0 ;  /* 0x0000001b1a1b7207 */ /* 0x000fe20000000000 */
[----:B------:R-:W-:-:S04]  /*0700*/  IMAD.X R26, R25, 0x1, R19, P2 ;  /* 0x00000001191a7824 */ /* 0x000fc800010e0613 */
[----:B------:R-:W-:Y:S01]  /*0710*/  IMAD.MOV.U32 R24, RZ, RZ, R27 ;  /* 0x000000ffff187224 */ /* 0x000fe200078e001b */
[----:B------:R-:W-:-:S07]  /*0720*/  SEL R26, R26, R25, P0 ;  /* 0x000000191a1a7207 */ /* 0x000fce0000000000 */
[----:B------:R-:W-:Y:S05]  /*0730*/  WARPSYNC.COLLECTIVE R21, `(.L_x_124) ;  /* 0x0000000015087348 */ /* 0x000fea0003c00000 */
[----:B------:R0:W1:Y:S02]  /*0740*/  SHFL.UP P0, R25, R24, R23, R22 ;  /* 0x0400001718197389 */ /* 0x0000640000000016 */
[----:B01----:R-:W-:Y:S05]  /*0750*/  ENDCOLLECTIVE ;  /* 0x000000000000791b */ /* 0x003fea0003800000 */
.L_x_124:
[----:B------:R-:W-:Y:S02]  /*0760*/  IMAD.MOV.U32 R24, RZ, RZ, R26 ;  /* 0x000000ffff187224 */ /* 0x000fe400078e001a */
[----:B------:R-:W-:-:S07]  /*0770*/  IMAD.MOV.U32 R28, RZ, RZ, R25 ;  /* 0x000000ffff1c7224 */ /* 0x000fce00078e0019 */
[----:B------:R-:W-:Y:S05]  /*0780*/  WARPSYNC.COLLECTIVE R21, `(.L_x_125) ;  /* 0x0000000015087348 */ /* 0x000fea0003c00000 */
[----:B------:R0:W1:Y:S02]  /*0790*/  SHFL.UP P0, R25, R24, R23, R22 ;  /* 0x0400001718197389 */ /* 0x0000640000000016 */
[----:B01----:R-:W-:Y:S05]  /*07a0*/  ENDCOLLECTIVE ;  /* 0x000000000000791b */ /* 0x003fea0003800000 */
.L_x_125:
        /* <DEDUP_REMOVED lines=9> */
.L_x_126:
[----:B------:R-:W-:Y:S02]  /*0840*/  IMAD.MOV.U32 R24, RZ, RZ, R29 ;  /* 0x000000ffff187224 */ /* 0x000fe400078e001d */
[----:B------:R-:W-:-:S07]  /*0850*/  IMAD.MOV.U32 R27, RZ, RZ, R25 ;  /* 0x000000ffff1b7224 */ /* 0x000fce00078e0019 */
[----:B------:R-:W-:Y:S05]  /*0860*/  WARPSYNC.COLLECTIVE R21, `(.L_x_127) ;  /* 0x0000000015087348 */ /* 0x000fea0003c00000 */
[----:B------:R0:W1:Y:S02]  /*0870*/  SHFL.UP P0, R25, R24, R23, R22 ;  /* 0x0400001718197389 */ /* 0x0000640000000016 */
[----:B01----:R-:W-:Y:S05]  /*0880*/  ENDCOLLECTIVE ;  /* 0x000000000000791b */ /* 0x003fea0003800000 */
.L_x_127:
        /* <DEDUP_REMOVED lines=9> */
.L_x_128:
[----:B------:R-:W-:Y:S02]  /*0920*/  IMAD.MOV.U32 R24, RZ, RZ, R29 ;  /* 0x000000ffff187224 */ /* 0x000fe400078e001d */
[----:B------:R-:W-:-:S07]  /*0930*/  IMAD.MOV.U32 R27, RZ, RZ, R25 ;  /* 0x000000ffff1b7224 */ /* 0x000fce00078e0019 */
[----:B------:R-:W-:Y:S05]  /*0940*/  WARPSYNC.COLLECTIVE R21, `(.L_x_129) ;  /* 0x0000000015087348 */ /* 0x000fea0003c00000 */
[----:B------:R0:W1:Y:S02]  /*0950*/  SHFL.UP P0, R25, R24, R23, R22 ;  /* 0x0400001718197389 */ /* 0x0000640000000016 */
[----:B01----:R-:W-:Y:S05]  /*0960*/  ENDCOLLECTIVE ;  /* 0x000000000000791b */ /* 0x003fea0003800000 */
.L_x_129:
        /* <DEDUP_REMOVED lines=9> */
.L_x_130:
[----:B------:R-:W-:Y:S02]  /*0a00*/  IMAD.MOV.U32 R24, RZ, RZ, R26 ;  /* 0x000000ffff187224 */ /* 0x000fe400078e001a */
[----:B------:R-:W-:-:S07]  /*0a10*/  IMAD.MOV.U32 R28, RZ, RZ, R25 ;  /* 0x000000ffff1c7224 */ /* 0x000fce00078e0019 */
[----:B------:R-:W-:Y:S05]  /*0a20*/  WARPSYNC.COLLECTIVE R21, `(.L_x_131) ;  /* 0x0000000015087348 */ /* 0x000fea0003c00000 */
[----:B------:R0:W1:Y:S02]  /*0a30*/  SHFL.UP P0, R25, R24, R23, R22 ;  /* 0x0400001718197389 */ /* 0x0000640000000016 */
[----:B01----:R-:W-:Y:S05]  /*0a40*/  ENDCOLLECTIVE ;  /* 0x000000000000791b */ /* 0x003fea0003800000 */
.L_x_131:
[----:B------:R-:W-:Y:S05]  /*0a50*/  BRA `(.L_x_132) ;  /* 0xfffffff800647947 */ /* 0x000fea000383ffff */
.L_x_133:
        /* <DEDUP_REMOVED lines=10> */
.L_x_234:


//--------------------- .text._ZN3cub18CUB_300001_SM_10006detail10radix_sort30DeviceRadixSortHistogramKernelINS1_5radix10policy_hubIjNS0_8NullTypeEyE10Policy1000ELNS0_9SortOrderE0EjyNS1_21identity_decomposer_tEEEvPT2_PKT1_SB_iiT3_ --------------------------
	.section	.text._ZN3cub18CUB_300001_SM_10006detail10radix_sort30DeviceRadixSortHistogramKernelINS1_5radix10policy_hubIjNS0_8NullTypeEyE10Policy1000ELNS0_9SortOrderE0EjyNS1_21identity_decomposer_tEEEvPT2_PKT1_SB_iiT3_,"ax",@progbits
	.align	128
        .global         _ZN3cub18CUB_300001_SM_10006detail10radix_sort30DeviceRadixSortHistogramKernelINS1_5radix10policy_hubIjNS0_8NullTypeEyE10Policy1000ELNS0_9SortOrderE0EjyNS1_21identity_decomposer_tEEEvPT2_PKT1_SB_iiT3_
        .type           _ZN3cub18CUB_300001_SM_10006detail10radix_sort30DeviceRadixSortHistogramKernelINS1_5radix10policy_hubIjNS0_8NullTypeEyE10Policy1000ELNS0_9SortOrderE0EjyNS1_21identity_decomposer_tEEEvPT2_PKT1_SB_iiT3_,@function
        .size           _ZN3cub18CUB_300001_SM_10006detail10radix_sort30DeviceRadixSortHistogramKernelINS1_5radix10policy_hubIjNS0_8NullTypeEyE10Policy1000ELNS0_9SortOrderE0EjyNS1_21identity_decomposer_tEEEvPT2_PKT1_SB_iiT3_,(.L_x_235 - _ZN3cub18CUB_300001_SM_10006detail10radix_sort30DeviceRadixSortHistogramKernelINS1_5radix10policy_hubIjNS0_8NullTypeEyE10Policy1000ELNS0_9SortOrderE0EjyNS1_21identity_decomposer_tEEEvPT2_PKT1_SB_iiT3_)
        .other          _ZN3cub18CUB_300001_SM_10006detail10radix_sort30DeviceRadixSortHistogramKernelINS1_5radix10policy_hubIjNS0_8NullTypeEyE10Policy1000ELNS0_9SortOrderE0EjyNS1_21identity_decomposer_tEEEvPT2_PKT1_SB_iiT3_,@"STO_CUDA_ENTRY STV_DEFAULT"
_ZN3cub18CUB_300001_SM_10006detail10radix_sort30DeviceRadixSortHistogramKernelINS1_5radix10policy_hubIjNS0_8NullTypeEyE10Policy1000ELNS0_9SortOrderE0EjyNS1_21identity_decomposer_tEEEvPT2_PKT1_SB_iiT3_:
.text._ZN3cub18CUB_300001_SM_10006detail10radix_sort30DeviceRadixSortHistogramKernelINS1_5radix10policy_hubIjNS0_8NullTypeEyE10Policy1000ELNS0_9SortOrderE0EjyNS1_21identity_decomposer_tEEEvPT2_PKT1_SB_iiT3_:
[----:B------:R-:W-:Y:S01]  /*0000*/  LDC R1, c[0x0][0x37c] ;  /* 0x0000df00ff017b82 */ /* 0x000fe20000000800 */
[----:B------:R-:W0:Y:S02]  /*0010*/  LDCU.64 UR4, c[0x0][0x390] ;  /* 0x00007200ff0477ac */ /* 0x000e240008000a00 */
[----:B0-----:R-:W-:-:S04]  /*0020*/  ISETP.NE.U32.AND P0, PT, RZ, UR4, PT ;  /* 0x00000004ff007c0c */ /* 0x001fc8000bf05070 */
[----:B------:R-:W-:-:S13]  /*0030*/  ISETP.NE.AND.EX P0, PT, RZ, UR5, PT, P0 ;  /* 0x00000005ff007c0c */ /* 0x000fda000bf05300 */
[----:B------:R-:W-:Y:S05]  /*0040*/  @!P0 EXIT ;  /* 0x000000000000894d */ /* 0x000fea0003800000 */
[----:B------:R-:W0:Y:S01]  /*0050*/  S2R R18, SR_TID.X ;  /* 0x0000000000127919 */ /* 0x000e220000002100 */
[----:B------:R-:W1:Y:S01]  /*0060*/  LDCU.64 UR4, c[0x0][0x398] ;  /* 0x00007300ff0477ac */ /* 0x000e620008000a00 */
[----:B------:R-:W2:Y:S01]  /*0070*/  S2UR UR7, SR_CgaCtaId ;  /* 0x00000000000779c3 */ /* 0x000ea20000008800 */
[----:B------:R-:W-:Y:S01]  /*0080*/  UMOV UR6, 0x400 ;  /* 0x0000040000067882 */ /* 0x000fe20000000000 */
[----:B------:R-:W3:Y:S06]  /*0090*/  LDCU.64 UR18, c[0x0][0x358] ;  /* 0x00006b00ff1277ac */ /* 0x000eec0008000a00 */
[----:B------:R-:W4:Y:S01]  /*00a0*/  S2UR UR8, SR_CTAID.X ;  /* 0x00000000000879c3 */ /* 0x000f220000002500 */
[----:B------:R-:W0:Y:S01]  /*00b0*/  LDCU UR21, c[0x0][0x370] ;  /* 0x00006e00ff1577ac */ /* 0x000e220008000800 */
[----:B-1----:R-:W-:-:S04]  /*00c0*/  UIADD3 UR4, UPT, UPT, UR5, 0x7, -UR4 ;  /* 0x0000000705047890 */ /* 0x002fc8000fffe804 */
[----:B------:R-:W-:Y:S02]  /*00d0*/  UISETP.GE.AND UP0, UPT, UR4, 0x8, UPT ;  /* 0x000000080400788c */ /* 0x000fe4000bf06270 */
[----:B------:R-:W-:Y:S02]  /*00e0*/  USHF.R.S32.HI UR5, URZ, 0x1f, UR4 ;  /* 0x0000001fff057899 */ /* 0x000fe40008011404 */
[----:B--2---:R-:W-:Y:S02]  /*00f0*/  ULEA UR6, UR7, UR6, 0x18 ;  /* 0x0000000607067291 */ /* 0x004fe4000f8ec0ff */
[----:B------:R-:W-:Y:S01]  /*0100*/  PLOP3.LUT P0, PT, PT, PT, UP0, 0x80, 0x8 ;  /* 0x000000000008781c */ /* 0x000fe20003f0f008 */
[----:B------:R-:W-:Y:S01]  /*0110*/  ULEA.HI UR5, UR5, UR4, URZ, 0x3 ;  /* 0x0000000405057291 */ /* 0x000fe2000f8f18ff */
[C---:B0-----:R-:W-:Y:S02]  /*0120*/  VIADD R19, R18.reuse, 0x80 ;  /* 0x0000008012137836 */ /* 0x041fe40000000000 */
[C---:B------:R-:W-:Y:S01]  /*0130*/  ISETP.GT.U32.OR P0, PT, R18.reuse, 0xff, !P0 ;  /* 0x000000ff1200780c */ /* 0x040fe20004704470 */
[----:B------:R-:W-:Y:S01]  /*0140*/  USHF.R.S32.HI UR5, URZ, 0x3, UR5 ;  /* 0x00000003ff057899 */ /* 0x000fe20008011405 */
[C---:B------:R-:W-:Y:S01]  /*0150*/  VIADD R20, R18.reuse, 0x100 ;  /* 0x0000010012147836 */ /* 0x040fe20000000000 */
[C---:B------:R-:W-:Y:S01]  /*0160*/  IADD3 R25, PT, PT, R18.reuse, 0x500, RZ ;  /* 0x0000050012197810 */ /* 0x040fe20007ffe0ff */
[C---:B------:R-:W-:Y:S01]  /*0170*/  VIADD R21, R18.reuse, 0x180 ;  /* 0x0000018012157836 */ /* 0x040fe20000000000 */
[----:B------:R-:W-:Y:S01]  /*0180*/  P2R R28, PR, RZ, 0x1 ;  /* 0x00000001ff1c7803 */ /* 0x000fe20000000000 */
[C---:B------:R-:W-:Y:S01]  /*0190*/  VIADD R22, R18.reuse, 0x200 ;  /* 0x0000020012167836 */ /* 0x040fe20000000000 */
[C---:B------:R-:W-:Y:S01]  /*01a0*/  LEA R27, R18.reuse, UR6, 0x2 ;  /* 0x00000006121b7c11 */ /* 0x040fe2000f8e10ff */
[C---:B------:R-:W-:Y:S01]  /*01b0*/  VIADD R23, R18.reuse, 0x280 ;  /* 0x0000028012177836 */ /* 0x040fe20000000000 */
[----:B----4-:R-:W-:Y:S01]  /*01c0*/  USHF.L.U32 UR8, UR8, 0xb, URZ ;  /* 0x0000000b08087899 */ /* 0x010fe200080006ff */
[C---:B------:R-:W-:Y:S01]  /*01d0*/  VIADD R24, R18.reuse, 0x300 ;  /* 0x0000030012187836 */ /* 0x040fe20000000000 */
[----:B------:R-:W-:Y:S01]  /*01e0*/  ULOP3.LUT UR20, UR5, 0x7, URZ, 0xc0, !UPT ;  /* 0x0000000705147892 */ /* 0x000fe2000f8ec0ff */
[----:B------:R-:W-:Y:S01]  /*01f0*/  VIADD R26, R18, 0x780 ;  /* 0x00000780121a7836 */ /* 0x000fe20000000000 */
[----:B------:R-:W-:Y:S01]  /*0200*/  ULOP3.LUT UR9, UR5, 0x3, URZ, 0xc0, !UPT ;  /* 0x0000000305097892 */ /* 0x000fe2000f8ec0ff */
[----:B------:R-:W-:Y:S01]  /*0210*/  UMOV UR6, URZ ;  /* 0x000000ff00067c82 */ /* 0x000fe20008000000 */
[----:B---3--:R-:W-:-:S10]  /*0220*/  UMOV UR7, URZ ;  /* 0x000000ff00077c82 */ /* 0x008fd40008000000 */
.L_x_217:
[----:B------:R-:W-:Y:S01]  /*0230*/  ISETP.NE.AND P0, PT, R28, RZ, PT ;  /* 0x000000ff1c00720c */ /* 0x000fe20003f05270 */
[----:B------:R-:W-:-:S12]  /*0240*/  BSSY.RECONVERGENT B0, `(.L_x_134) ;  /* 0x0000082000007945 */ /* 0x000fd80003800200 */
[----:B0-2345:R-:W-:Y:S05]  /*0250*/  @P0 BRA `(.L_x_135) ;  /* 0x0000000800000947 */ /* 0x03dfea0003800000 */
[----:B------:R-:W0:Y:S02]  /*0260*/  LDC.64 R2, c[0x0][0x398] ;  /* 0x0000e600ff027b82 */ /* 0x000e240000000a00 */
[----:B0-----:R-:W-:-:S04]  /*0270*/  IADD3 R2, PT, PT, R3, 0x7, -R2 ;  /* 0x0000000703027810 */ /* 0x001fc80007ffe802 */
[----:B------:R-:W-:-:S04]  /*0280*/  SHF.R.S32.HI R3, RZ, 0x1f, R2 ;  /* 0x0000001fff037819 */ /* 0x000fc80000011402 */
[----:B------:R-:W-:-:S04]  /*0290*/  LEA.HI R3, R3, R2, RZ, 0x3 ;  /* 0x0000000203037211 */ /* 0x000fc800078f18ff */
[----:B------:R-:W-:-:S04]  /*02a0*/  SHF.R.S32.HI R3, RZ, 0x3, R3 ;  /* 0x00000003ff037819 */ /* 0x000fc80000011403 */
[C---:B------:R-:W-:Y:S01]  /*02b0*/  LOP3.LUT R5, R3.reuse, 0xffffff0, RZ, 0xc0, !PT ;  /* 0x0ffffff003057812 */ /* 0x040fe200078ec0ff */
[----:B------:R-:W-:-:S05]  /*02c0*/  VIADD R0, R3, 0xffffffff ;  /* 0xffffffff03007836 */ /* 0x000fca0000000000 */
[----:B------:R-:W-:Y:S01]  /*02d0*/  ISETP.GE.U32.AND P0, PT, R0, 0xf, PT ;  /* 0x0000000f0000780c */ /* 0x000fe20003f06070 */
[----:B------:R-:W-:-:S12]  /*02e0*/  IMAD.MOV.U32 R0, RZ, RZ, RZ ;  /* 0x000000ffff007224 */ /* 0x000fd800078e00ff */
[----:B------:R-:W-:Y:S05]  /*02f0*/  @!P0 BRA `(.L_x_136) ;  /* 0x00000000005c8947 */ /* 0x000fea0003800000 */
[----:B------:R-:W-:Y:S02]  /*0300*/  IMAD.MOV R2, RZ, RZ, -R5 ;  /* 0x000000ffff027224 */ /* 0x000fe400078e0a05 */
[----:B------:R-:W-:-:S07]  /*0310*/  VIADD R0, R27, 0x2000 ;  /* 0x000020001b007836 */ /* 0x000fce0000000000 */
.L_x_137:
[----:B------:R-:W-:Y:S01]  /*0320*/  VIADD R2, R2, 0x10 ;  /* 0x0000001002027836 */ /* 0x000fe20000000000 */
[----:B------:R-:W-:Y:S04]  /*0330*/  STS [R0+-0x2000], RZ ;  /* 0xffe000ff00007388 */ /* 0x000fe80000000800 */
        /* <DEDUP_REMOVED lines=16> */
[----:B0-----:R-:W-:Y:S01]  /*0440*/  IADD3 R0, PT, PT, R0, 0x4000, RZ ;  /* 0x0000400000007810 */ /* 0x001fe20007ffe0ff */
[----:B------:R-:W-:Y:S06]  /*0450*/  @P1 BRA `(.L_x_137) ;  /* 0xfffffffc00b01947 */ /* 0x000fec000383ffff */
[----:B------:R-:W-:-:S07]  /*0460*/  IMAD.MOV.U32 R0, RZ, RZ, R5 ;  /* 0x000000ffff007224 */ /* 0x000fce00078e0005 */
.L_x_136:
[----:B------:R-:W-:Y:S01]  /*0470*/  LOP3.LUT R2, R3, 0xf, RZ, 0xc0, !PT ;  /* 0x0000000f03027812 */ /* 0x000fe200078ec0ff */
[----:B------:R-:W-:-:S03]  /*0480*/  IMAD.U32 R4, RZ, RZ, UR20 ;  /* 0x00000014ff047e24 */ /* 0x000fc6000f8e00ff */
[C---:B------:R-:W-:Y:S01]  /*0490*/  ISETP.NE.AND P1, PT, R2.reuse, RZ, PT ;  /* 0x000000ff0200720c */ /* 0x040fe20003f25270 */
[----:B------:R-:W-:Y:S02]  /*04a0*/  VIADD R2, R2, 0xffffffff ;  /* 0xffffffff02027836 */ /* 0x000fe40000000000 */
[----:B------:R-:W-:-:S10]  /*04b0*/  VIADD R4, R4, 0xffffffff ;  /* 0xffffffff04047836 */ /* 0x000fd40000000000 */
[----:B------:R-:W-:Y:S05]  /*04c0*/  @!P1 BRA `(.L_x_138) ;  /* 0x00000000007c9947 */ /* 0x000fea0003800000 */
[----:B------:R-:W-:Y:S01]  /*04d0*/  ISETP.GE.U32.AND P2, PT, R2, 0x7, PT ;  /* 0x000000070200780c */ /* 0x000fe20003f46070 */
[----:B------:R-:W-:-:S12]  /*04e0*/  UISETP.NE.AND UP0, UPT, UR20, URZ, UPT ;  /* 0x000000ff1400728c */ /* 0x000fd8000bf05270 */
[----:B------:R-:W-:Y:S05]  /*04f0*/  @!P2 BRA `(.L_x_139) ;  /* 0x000000000028a947 */ /* 0x000fea0003800000 */
        /* <DEDUP_REMOVED lines=10> */
.L_x_139:
[----:B------:R-:W-:Y:S05]  /*05a0*/  BRA.U !UP0, `(.L_x_138) ;  /* 0x0000000108447547 */ /* 0x000fea000b800000 */
[----:B------:R-:W-:Y:S01]  /*05b0*/  ISETP.GE.U32.AND P2, PT, R4, 0x3, PT ;  /* 0x000000030400780c */ /* 0x000fe20003f46070 */
[----:B------:R-:W-:-:S12]  /*05c0*/  UISETP.NE.AND UP0, UPT, UR9, URZ, UPT ;  /* 0x000000ff0900728c */ /* 0x000fd8000bf05270 */
[C---:B0-----:R-:W-:Y:S01]  /*05d0*/  @P2 LEA R3, R0.reuse, R27, 0xa ;  /* 0x0000001b00032211 */ /* 0x041fe200078e50ff */
[----:B------:R-:W-:-:S04]  /*05e0*/  @P2 VIADD R0, R0, 0x4 ;  /* 0x0000000400002836 */ /* 0x000fc80000000000 */
[----:B------:R1:W-:Y:S04]  /*05f0*/  @P2 STS [R3], RZ ;  /* 0x000000ff03002388 */ /* 0x0003e80000000800 */
[----:B------:R1:W-:Y:S04]  /*0600*/  @P2 STS [R3+0x400], RZ ;  /* 0x000400ff03002388 */ /* 0x0003e80000000800 */
[----:B------:R1:W-:Y:S04]  /*0610*/  @P2 STS [R3+0x800], RZ ;  /* 0x000800ff03002388 */ /* 0x0003e80000000800 */
[----:B------:R1:W-:Y:S01]  /*0620*/  @P2 STS [R3+0xc00], RZ ;  /* 0x000c00ff03002388 */ /* 0x0003e20000000800 */
[----:B------:R-:W-:Y:S05]  /*0630*/  BRA.U !UP0, `(.L_x_138) ;  /* 0x0000000108207547 */ /* 0x000fea000b800000 */
[----:B------:R-:W-:Y:S01]  /*0640*/  IMAD R0, R0, 0x400, R27 ;  /* 0x0000040000007824 */ /* 0x000fe200078e021b */
[----:B------:R-:W-:-:S04]  /*0650*/  UISETP.NE.AND UP0, UPT, UR9, 0x1, UPT ;  /* 0x000000010900788c */ /* 0x000fc8000bf05270 */
[----:B------:R2:W-:Y:S05]  /*0660*/  STS [R0], RZ ;  /* 0x000000ff00007388 */ /* 0x0005ea0000000800 */
[----:B------:R-:W-:Y:S05]  /*0670*/  BRA.U !UP0, `(.L_x_138) ;  /* 0x0000000108107547 */ /* 0x000fea000b800000 */
[----:B------:R-:W-:Y:S01]  /*0680*/  UISETP.NE.AND UP0, UPT, UR9, 0x2, UPT ;  /* 0x000000020900788c */ /* 0x000fe2000bf05270 */
[----:B------:R3:W-:Y:S05]  /*0690*/  STS [R0+0x400], RZ ;  /* 0x000400ff00007388 */ /* 0x0007ea0000000800 */
[----:B------:R-:W-:-:S13]  /*06a0*/  PLOP3.LUT P2, PT, PT, PT, UP0, 0x80, 0x8 ;  /* 0x000000000008781c */ /* 0x000fda0003f4f008 */
[----:B------:R3:W-:Y:S02]  /*06b0*/  @P2 STS [R0+0x800], RZ ;  /* 0x000800ff00002388 */ /* 0x0007e40000000800 */
.L_x_138:
[----:B------:R-:W-:-:S13]  /*06c0*/  ISETP.GT.U32.AND P2, PT, R18, 0x7f, PT ;  /* 0x0000007f1200780c */ /* 0x000fda0003f44070 */
[----:B------:R-:W-:Y:S05]  /*06d0*/  @P2 BRA `(.L_x_135) ;  /* 0x0000000000e02947 */ /* 0x000fea0003800000 */
[----:B--23--:R-:W-:Y:S01]  /*06e0*/  IMAD.MOV.U32 R0, RZ, RZ, RZ ;  /* 0x000000ffff007224 */ /* 0x00cfe200078e00ff */
[----:B------:R-:W-:Y:S06]  /*06f0*/  @!P0 BRA `(.L_x_140) ;  /* 0x0000000000588947 */ /* 0x000fec0003800000 */
[----:B------:R-:W-:-:S07]  /*0700*/  IMAD.MOV.U32 R0, RZ, RZ, RZ ;  /* 0x000000ffff007224 */ /* 0x000fce00078e00ff */
.L_x_141:
[C---:B012---:R-:W-:Y:S02]  /*0710*/  IMAD R3, R0.reuse, 0x400, R27 ;  /* 0x0000040000037824 */ /* 0x047fe400078e021b */
[----:B------:R-:W-:-:S03]  /*0720*/  VIADD R0, R0, 0x10 ;  /* 0x0000001000007836 */ /* 0x000fc60000000000 */
[----:B------:R2:W-:Y:S02]  /*0730*/  STS [R3+0x200], RZ ;  /* 0x000200ff03007388 */ /* 0x0005e40000000800 */
[----:B------:R-:W-:Y:S02]  /*0740*/  ISETP.NE.AND P0, PT, R0, R5, PT ;  /* 0x000000050000720c */ /* 0x000fe40003f05270 */
[----:B------:R2:W-:Y:S04]  /*0750*/  STS [R3+0x600], RZ ;  /* 0x000600ff03007388 */ /* 0x0005e80000000800 */
        /* <DEDUP_REMOVED lines=13> */
[----:B------:R2:W-:Y:S01]  /*0830*/  STS [R3+0x3e00], RZ ;  /* 0x003e00ff03007388 */ /* 0x0005e20000000800 */
[----:B------:R-:W-:Y:S05]  /*0840*/  @P0 BRA `(.L_x_141) ;  /* 0xfffffffc00b00947 */ /* 0x000fea000383ffff */
[----:B------:R-:W-:-:S07]  /*0850*/  MOV R0, R5 ;  /* 0x0000000500007202 */ /* 0x000fce0000000f00 */
.L_x_140:
[----:B------:R-:W-:Y:S05]  /*0860*/  @!P1 BRA `(.L_x_135) ;  /* 0x00000000007c9947 */ /* 0x000fea0003800000 */
[----:B------:R-:W-:Y:S01]  /*0870*/  ISETP.GE.U32.AND P0, PT, R2, 0x7, PT ;  /* 0x000000070200780c */ /* 0x000fe20003f06070 */
[----:B------:R-:W-:-:S12]  /*0880*/  UISETP.NE.AND UP0, UPT, UR20, URZ, UPT ;  /* 0x000000ff1400728c */ /* 0x000fd8000bf05270 */
[----:B------:R-:W-:Y:S05]  /*0890*/  @!P0 BRA `(.L_x_142) ;  /* 0x0000000000288947 */ /* 0x000fea0003800000 */
[C---:B------:R-:W-:Y:S02]  /*08a0*/  IMAD R2, R0.reuse, 0x400, R27 ;  /* 0x0000040000027824 */ /* 0x040fe400078e021b */
[----:B------:R-:W-:-:S03]  /*08b0*/  VIADD R0, R0, 0x8 ;  /* 0x0000000800007836 */ /* 0x000fc60000000000 */
[----:B------:R3:W-:Y:S04]  /*08c0*/  STS [R2+0x200], RZ ;  /* 0x000200ff02007388 */ /* 0x0007e80000000800 */
[----:B------:R3:W-:Y:S04]  /*08d0*/  STS [R2+0x600], RZ ;  /* 0x000600ff02007388 */ /* 0x0007e80000000800 */
[----:B------:R3:W-:Y:S04]  /*08e0*/  STS [R2+0xa00], RZ ;  /* 0x000a00ff02007388 */ /* 0x0007e80000000800 */
[----:B------:R3:W-:Y:S04]  /*08f0*/  STS [R2+0xe00], RZ ;  /* 0x000e00ff02007388 */ /* 0x0007e80000000800 */
[----:B------:R3:W-:Y:S04]  /*0900*/  STS [R2+0x1200], RZ ;  /* 0x001200ff02007388 */ /* 0x0007e80000000800 */
[----:B------:R3:W-:Y:S04]  /*0910*/  STS [R2+0x1600], RZ ;  /* 0x001600ff02007388 */ /* 0x0007e80000000800 */
[----:B------:R3:W-:Y:S04]  /*0920*/  STS [R2+0x1a00], RZ ;  /* 0x001a00ff02007388 */ /* 0x0007e80000000800 */
[----:B------:R3:W-:Y:S02]  /*0930*/  STS [R2+0x1e00], RZ ;  /* 0x001e00ff02007388 */ /* 0x0007e40000000800 */
.L_x_142:
[----:B------:R-:W-:Y:S05]  /*0940*/  BRA.U !UP0, `(.L_x_135) ;  /* 0x0000000108447547 */ /* 0x000fea000b800000 */
[----:B------:R-:W-:Y:S01]  /*0950*/  ISETP.GE.U32.AND P0, PT, R4, 0x3, PT ;  /* 0x000000030400780c */ /* 0x000fe20003f06070 */
[----:B------:R-:W-:-:S12]  /*0960*/  UISETP.NE.AND UP0, UPT, UR9, URZ, UPT ;  /* 0x000000ff0900728c */ /* 0x000fd8000bf05270 */
[C---:B---3--:R-:W-:Y:S02]  /*0970*/  @P0 IMAD R2, R0.reuse, 0x400, R27 ;  /* 0x0000040000020824 */ /* 0x048fe400078e021b */
[----:B------:R-:W-:-:S03]  /*0980*/  @P0 VIADD R0, R0, 0x4 ;  /* 0x0000000400000836 */ /* 0x000fc60000000000 */
[----:B------:R4:W-:Y:S04]  /*0990*/  @P0 STS [R2+0x200], RZ ;  /* 0x000200ff02000388 */ /* 0x0009e80000000800 */
[----:B------:R4:W-:Y:S04]  /*09a0*/  @P0 STS [R2+0x600], RZ ;  /* 0x000600ff02000388 */ /* 0x0009e80000000800 */
[----:B------:R4:W-:Y:S04]  /*09b0*/  @P0 STS [R2+0xa00], RZ ;  /* 0x000a00ff02000388 */ /* 0x0009e80000000800 */
[----:B------:R4:W-:Y:S01]  /*09c0*/  @P0 STS [R2+0xe00], RZ ;  /* 0x000e00ff02000388 */ /* 0x0009e20000000800 */
[----:B------:R-:W-:Y:S05]  /*09d0*/  BRA.U !UP0, `(.L_x_135) ;  /* 0x0000000108207547 */ /* 0x000fea000b800000 */
[----:B------:R-:W-:Y:S01]  /*09e0*/  IMAD R0, R0, 0x400, R27 ;  /* 0x0000040000007824 */ /* 0x000fe200078e021b */
[----:B------:R-:W-:-:S04]  /*09f0*/  UISETP.NE.AND UP0, UPT, UR9, 0x1, UPT ;  /* 0x000000010900788c */ /* 0x000fc8000bf05270 */
[----:B------:R3:W-:Y:S05]  /*0a00*/  STS [R0+0x200], RZ ;  /* 0x000200ff00007388 */ /* 0x0007ea0000000800 */
[----:B------:R-:W-:Y:S05]  /*0a10*/  BRA.U !UP0, `(.L_x_135) ;  /* 0x0000000108107547 */ /* 0x000fea000b800000 */
[----:B------:R-:W-:Y:S01]  /*0a20*/  UISETP.NE.AND UP0, UPT, UR9, 0x2, UPT ;  /* 0x000000020900788c */ /* 0x000fe2000bf05270 */
[----:B------:R0:W-:Y:S05]  /*0a30*/  STS [R0+0x600], RZ ;  /* 0x000600ff00007388 */ /* 0x0001ea0000000800 */
[----:B------:R-:W-:-:S13]  /*0a40*/  PLOP3.LUT P0, PT, PT, PT, UP0, 0x80, 0x8 ;  /* 0x000000000008781c */ /* 0x000fda0003f0f008 */
[----:B------:R0:W-:Y:S02]  /*0a50*/  @P0 STS [R0+0xa00], RZ ;  /* 0x000a00ff00000388 */ /* 0x0001e40000000800 */
.L_x_135:
[----:B------:R-:W-:Y:S05]  /*0a60*/  BSYNC.RECONVERGENT B0 ;  /* 0x0000000000007941 */ /* 0x000fea0003800200 */
.L_x_134:
[----:B------:R-:W5:Y:S01]  /*0a70*/  LDCU.64 UR10, c[0x0][0x390] ;  /* 0x00007200ff0a77ac */ /* 0x000f620008000a00 */
[----:B------:R-:W-:Y:S02]  /*0a80*/  USHF.L.U32 UR4, UR6, 0x1e, URZ ;  /* 0x0000001e06047899 */ /* 0x000fe400080006ff */
[----:B------:R-:W-:Y:S02]  /*0a90*/  USHF.L.U64.HI UR5, UR6, 0x1e, UR7 ;  /* 0x0000001e06057899 */ /* 0x000fe40008010207 */
[----:B-----5:R-:W-:-:S04]  /*0aa0*/  UIADD3 UR4, UP0, UPT, -UR4, UR10, URZ ;  /* 0x0000000a04047290 */ /* 0x020fc8000ff1e1ff */
[----:B------:R-:W-:Y:S02]  /*0ab0*/  UIADD3.X UR5, UPT, UPT, ~UR5, UR11, URZ, UP0, !UPT ;  /* 0x0000000b05057290 */ /* 0x000fe400087fe5ff */
[----:B------:R-:W-:-:S04]  /*0ac0*/  UISETP.LT.U32.AND UP0, UPT, UR4, 0x40000000, UPT ;  /* 0x400000000400788c */ /* 0x000fc8000bf01070 */
[----:B------:R-:W-:-:S04]  /*0ad0*/  UISETP.LT.U32.AND.EX UP0, UPT, UR5, URZ, UPT, UP0 ;  /* 0x000000ff0500728c */ /* 0x000fc8000bf01100 */
[----:B------:R-:W-:Y:S02]  /*0ae0*/  USEL UR11, UR4, 0x40000000, UP0 ;  /* 0x40000000040b7887 */ /* 0x000fe40008000000 */
[----:B------:R-:W-:Y:S02]  /*0af0*/  USEL UR12, UR5, URZ, UP0 ;  /* 0x000000ff050c7287 */ /* 0x000fe40008000000 */
[----:B------:R-:W-:-:S04]  /*0b00*/  UISETP.GT.U32.AND UP0, UPT, UR11, UR8, UPT ;  /* 0x000000080b00728c */ /* 0x000fc8000bf04070 */
[----:B------:R-:W-:Y:S01]  /*0b10*/  UISETP.GT.U32.AND.EX UP0, UPT, UR12, URZ, UPT, UP0 ;  /* 0x000000ff0c00728c */ /* 0x000fe2000bf04100 */
[----:B------:R-:W-:Y:S08]  /*0b20*/  BAR.SYNC.DEFER_BLOCKING 0x0 ;  /* 0x0000000000007b1d */ /* 0x000ff00000010000 */
[----:B------:R-:W-:Y:S06]  /*0b30*/  BAR.SYNC.DEFER_BLOCKING 0x0 ;  /* 0x0000000000007b1d */ /* 0x000fec0000010000 */
[----:B------:R-:W-:Y:S05]  /*0b40*/  BRA.U !UP0, `(.L_x_143) ;  /* 0x0000000908d87547 */ /* 0x000fea000b800000 */
[----:B------:R-:W-:Y:S01]  /*0b50*/  UMOV UR10, UR8 ;  /* 0x00000008000a7c82 */ /* 0x000fe20008000000 */
[----:B------:R-:W-:-:S05]  /*0b60*/  UMOV UR5, URZ ;  /* 0x000000ff00057c82 */ /* 0x000fca0008000000 */
.L_x_148:
[----:B-----5:R-:W5:Y:S01]  /*0b70*/  LDCU.64 UR16, c[0x0][0x390] ;  /* 0x00007200ff1077ac */ /* 0x020f620008000a00 */
[----:B------:R-:W-:Y:S02]  /*0b80*/  USHF.L.U32 UR13, UR6, 0x1e, URZ ;  /* 0x0000001e060d7899 */ /* 0x000fe400080006ff */
[----:B------:R-:W-:Y:S02]  /*0b90*/  USHF.L.U64.HI UR14, UR6, 0x1e, UR7 ;  /* 0x0000001e060e7899 */ /* 0x000fe40008010207 */
[----:B------:R-:W-:-:S04]  /*0ba0*/  UIADD3 UR13, UP0, UPT, UR10, UR13, URZ ;  /* 0x0000000d0a0d7290 */ /* 0x000fc8000ff1e0ff */
[----:B------:R-:W-:Y:S02]  /*0bb0*/  UIADD3.X UR14, UPT, UPT, UR5, UR14, URZ, UP0, !UPT ;  /* 0x0000000e050e7290 */ /* 0x000fe400087fe4ff */
[----:B------:R-:W-:Y:S02]  /*0bc0*/  ULEA UR10, UP0, UR21, UR10, 0xb ;  /* 0x0000000a150a7291 */ /* 0x000fe4000f8058ff */
[----:B-----5:R-:W-:Y:S02]  /*0bd0*/  UIADD3 UR15, UP1, UPT, -UR13, UR16, URZ ;  /* 0x000000100d0f7290 */ /* 0x020fe4000ff3e1ff */
[----:B------:R-:W-:Y:S02]  /*0be0*/  UIADD3.X UR5, UPT, UPT, URZ, UR5, URZ, UP0, !UPT ;  /* 0x00000005ff057290 */ /* 0x000fe400087fe4ff */
[----:B------:R-:W-:Y:S02]  /*0bf0*/  UIADD3.X UR4, UPT, UPT, ~UR14, UR17, URZ, UP1, !UPT ;  /* 0x000000110e047290 */ /* 0x000fe40008ffe5ff */
[----:B------:R-:W-:-:S02]  /*0c00*/  UISETP.GE.U32.AND UP1, UPT, UR15, 0x800, UPT ;  /* 0x000008000f00788c */ /* 0x000fc4000bf26070 */
[----:B------:R-:W-:Y:S02]  /*0c10*/  UISETP.GE.U32.AND UP0, UPT, UR10, UR11, UPT ;  /* 0x0000000b0a00728c */ /* 0x000fe4000bf06070 */
[----:B------:R-:W-:Y:S02]  /*0c20*/  UISETP.GE.U32.AND.EX UP1, UPT, UR4, URZ, UPT, UP1 ;  /* 0x000000ff0400728c */ /* 0x000fe4000bf26110 */
[----:B------:R-:W-:-:S07]  /*0c30*/  UISETP.GE.U32.AND.EX UP0, UPT, UR5, UR12, UPT, UP0 ;  /* 0x0000000c0500728c */ /* 0x000fce000bf06100 */
[----:B012---:R-:W-:Y:S05]  /*0c40*/  BRA.U !UP1, `(.L_x_144) ;  /* 0x0000000109587547 */ /* 0x007fea000b800000 */
[----:B------:R-:W4:Y:S01]  /*0c50*/  LDCU.64 UR16, c[0x0][0x388] ;  /* 0x00007100ff1077ac */ /* 0x000f220008000a00 */
[----:B0-23--:R-:W-:-:S05]  /*0c60*/  IADD3 R0, P0, PT, R18, UR13, RZ ;  /* 0x0000000d12007c10 */ /* 0x00dfca000ff1e0ff */
[----:B-1----:R-:W-:Y:S01]  /*0c70*/  IMAD.X R3, RZ, RZ, UR14, P0 ;  /* 0x0000000eff037e24 */ /* 0x002fe200080e06ff */
[----:B----4-:R-:W-:-:S04]  /*0c80*/  LEA R14, P0, R0, UR16, 0x2 ;  /* 0x00000010000e7c11 */ /* 0x010fc8000f8010ff */
        /* <DEDUP_REMOVED lines=18> */
.L_x_144:
[C---:B------:R-:W-:Y:S01]  /*0db0*/  ISETP.GE.AND P5, PT, R18.reuse, UR15, PT ;  /* 0x0000000f12007c0c */ /* 0x040fe2000bfa6270 */
[----:B------:R-:W4:Y:S01]  /*0dc0*/  LDCU.64 UR16, c[0x0][0x388] ;  /* 0x00007100ff1077ac */ /* 0x000f220008000a00 */
[----:B0-23--:R-:W-:Y:S01]  /*0dd0*/  IADD3 R0, P0, PT, R18, UR13, RZ ;  /* 0x0000000d12007c10 */ /* 0x00dfe2000ff1e0ff */
[----:B------:R-:W-:Y:S01]  /*0de0*/  IMAD.MOV.U32 R17, RZ, RZ, -0x1 ;  /* 0xffffffffff117424 */ /* 0x000fe200078e00ff */
[----:B------:R-:W0:Y:S01]  /*0df0*/  S2R R18, SR_TID.X ;  /* 0x0000000000127919 */ /* 0x000e220000002100 */
[----:B------:R-:W-:Y:S01]  /*0e00*/  ISETP.GE.AND P2, PT, R19, UR15, PT ;  /* 0x0000000f13007c0c */ /* 0x000fe2000bf46270 */
[----:B------:R-:W-:Y:S01]  /*0e10*/  IMAD.MOV.U32 R16, RZ, RZ, -0x1 ;  /* 0xffffffffff107424 */ /* 0x000fe200078e00ff */
[----:B-1----:R-:W-:Y:S02]  /*0e20*/  IADD3.X R3, PT, PT, RZ, UR14, RZ, P0, !PT ;  /* 0x0000000eff037c10 */ /* 0x002fe400087fe4ff */
[----:B------:R-:W-:Y:S02]  /*0e30*/  ISETP.GE.AND P3, PT, R20, UR15, PT ;  /* 0x0000000f14007c0c */ /* 0x000fe4000bf66270 */
[----:B------:R-:W-:-:S02]  /*0e40*/  ISETP.GE.AND P4, PT, R21, UR15, PT ;  /* 0x0000000f15007c0c */ /* 0x000fc4000bf86270 */
[----:B----4-:R-:W-:-:S04]  /*0e50*/  LEA R14, P0, R0, UR16, 0x2 ;  /* 0x00000010000e7c11 */ /* 0x010fc8000f8010ff */
[----:B------:R-:W-:Y:S01]  /*0e60*/  LEA.HI.X R15, R0, UR17, R3, 0x2, P0 ;  /* 0x00000011000f7c11 */ /* 0x000fe200080f1403 */
[----:B------:R-:W-:Y:S02]  /*0e70*/  IMAD.MOV.U32 R13, RZ, RZ, -0x1 ;  /* 0xffffffffff0d7424 */ /* 0x000fe400078e00ff */
[----:B------:R-:W-:Y:S02]  /*0e80*/  IMAD.MOV.U32 R12, RZ, RZ, -0x1 ;  /* 0xffffffffff0c7424 */ /* 0x000fe400078e00ff */
[----:B------:R1:W5:Y:S01]  /*0e90*/  @!P5 LDG.E R17, desc[UR18][R14.64] ;  /* 0x000000120e11d981 */ /* 0x000362000c1e1900 */
[----:B------:R-:W-:-:S03]  /*0ea0*/  ISETP.GE.AND P5, PT, R22, UR15, PT ;  /* 0x0000000f16007c0c */ /* 0x000fc6000bfa6270 */
[----:B------:R1:W5:Y:S01]  /*0eb0*/  @!P2 LDG.E R16, desc[UR18][R14.64+0x200] ;  /* 0x000200120e10a981 */ /* 0x000362000c1e1900 */
[C---:B0-----:R-:W-:Y:S01]  /*0ec0*/  LOP3.LUT R0, R18.reuse, 0x400, RZ, 0xfc, !PT ;  /* 0x0000040012007812 */ /* 0x041fe200078efcff */
[----:B------:R-:W-:Y:S01]  /*0ed0*/  VIADD R2, R18, 0x380 ;  /* 0x0000038012027836 */ /* 0x000fe20000000000 */
[----:B------:R-:W-:Y:S01]  /*0ee0*/  ISETP.GE.AND P2, PT, R23, UR15, PT ;  /* 0x0000000f17007c0c */ /* 0x000fe2000bf46270 */
[----:B------:R1:W5:Y:S01]  /*0ef0*/  @!P3 LDG.E R13, desc[UR18][R14.64+0x400] ;  /* 0x000400120e0db981 */ /* 0x000362000c1e1900 */
[----:B------:R-:W-:Y:S01]  /*0f00*/  ISETP.GE.AND P1, PT, R0, UR15, PT ;  /* 0x0000000f00007c0c */ /* 0x000fe2000bf26270 */
[----:B------:R-:W-:Y:S01]  /*0f10*/  VIADD R0, R18, 0x480 ;  /* 0x0000048012007836 */ /* 0x000fe20000000000 */
[----:B------:R-:W-:Y:S01]  /*0f20*/  ISETP.GE.AND P0, PT, R2, UR15, PT ;  /* 0x0000000f02007c0c */ /* 0x000fe2000bf06270 */
[----:B------:R1:W5:Y:S01]  /*0f30*/  @!P4 LDG.E R12, desc[UR18][R14.64+0x600] ;  /* 0x000600120e0cc981 */ /* 0x000362000c1e1900 */
[----:B------:R-:W-:Y:S01]  /*0f40*/  ISETP.GE.AND P3, PT, R24, UR15, PT ;  /* 0x0000000f18007c0c */ /* 0x000fe2000bf66270 */
[----:B------:R-:W-:Y:S01]  /*0f50*/  IMAD.MOV.U32 R10, RZ, RZ, -0x1 ;  /* 0xffffffffff0a7424 */ /* 0x000fe200078e00ff */
[----:B------:R-:W-:-:S02]  /*0f60*/  ISETP.GE.AND P4, PT, R0, UR15, PT ;  /* 0x0000000f00007c0c */ /* 0x000fc4000bf86270 */
[----:B------:R-:W-:Y:S01]  /*0f70*/  MOV R11, 0xffffffff ;  /* 0xffffffff000b7802 */ /* 0x000fe20000000f00 */
[C---:B------:R-:W-:Y:S02]  /*0f80*/  VIADD R0, R18.reuse, 0x580 ;  /* 0x0000058012007836 */ /* 0x040fe40000000000 */
[----:B------:R-:W-:Y:S01]  /*0f90*/  VIADD R2, R18, 0x600 ;  /* 0x0000060012027836 */ /* 0x000fe20000000000 */
[----:B------:R1:W5:Y:S01]  /*0fa0*/  @!P2 LDG.E R10, desc[UR18][R14.64+0xa00] ;  /* 0x000a00120e0aa981 */ /* 0x000362000c1e1900 */
[----:B------:R-:W-:Y:S01]  /*0fb0*/  IMAD.MOV.U32 R9, RZ, RZ, -0x1 ;  /* 0xffffffffff097424 */ /* 0x000fe200078e00ff */
[----:B------:R-:W-:Y:S01]  /*0fc0*/  MOV R7, 0xffffffff ;  /* 0xffffffff00077802 */ /* 0x000fe20000000f00 */
[----:B------:R-:W-:Y:S01]  /*0fd0*/  IMAD.MOV.U32 R8, RZ, RZ, -0x1 ;  /* 0xffffffffff087424 */ /* 0x000fe200078e00ff */
[----:B------:R1:W5:Y:S01]  /*0fe0*/  @!P5 LDG.E R11, desc[UR18][R14.64+0x800] ;  /* 0x000800120e0bd981 */ /* 0x000362000c1e1900 */
[----:B------:R-:W-:Y:S01]  /*0ff0*/  IMAD.MOV.U32 R6, RZ, RZ, -0x1 ;  /* 0xffffffffff067424 */ /* 0x000fe200078e00ff */
[----:B------:R-:W-:Y:S01]  /*1000*/  ISETP.GE.AND P5, PT, R0, UR15, PT ;  /* 0x0000000f00007c0c */ /* 0x000fe2000bfa6270 */
[----:B------:R-:W-:Y:S01]  /*1010*/  VIADD R0, R18, 0x680 ;  /* 0x0000068012007836 */ /* 0x000fe20000000000 */
[----:B------:R-:W-:Y:S01]  /*1020*/  ISETP.GE.AND P2, PT, R2, UR15, PT ;  /* 0x0000000f02007c0c */ /* 0x000fe2000bf46270 */
[----:B------:R-:W-:Y:S01]  /*1030*/  VIADD R2, R18, 0x700 ;  /* 0x0000070012027836 */ /* 0x000fe20000000000 */
[----:B------:R1:W5:Y:S01]  /*1040*/  @!P3 LDG.E R9, desc[UR18][R14.64+0xc00] ;  /* 0x000c00120e09b981 */ /* 0x000362000c1e1900 */
[----:B------:R-:W-:-:S03]  /*1050*/  ISETP.GE.AND P3, PT, R25, UR15, PT ;  /* 0x0000000f19007c0c */ /* 0x000fc6000bf66270 */
[----:B------:R1:W5:Y:S01]  /*1060*/  @!P0 LDG.E R8, desc[UR18][R14.64+0xe00] ;  /* 0x000e00120e088981 */ /* 0x000362000c1e1900 */
[----:B------:R-:W-:-:S03]  /*1070*/  ISETP.GE.AND P0, PT, R0, UR15, PT ;  /* 0x0000000f00007c0c */ /* 0x000fc6000bf06270 */
[----:B------:R1:W5:Y:S01]  /*1080*/  @!P1 LDG.E R7, desc[UR18][R14.64+0x1000] ;  /* 0x001000120e079981 */ /* 0x000362000c1e1900 */
[----:B------:R-:W-:-:S03]  /*1090*/  ISETP.GE.AND P1, PT, R2, UR15, PT ;  /* 0x0000000f02007c0c */ /* 0x000fc6000bf26270 */
[----:B------:R1:W5:Y:S01]  /*10a0*/  @!P4 LDG.E R6, desc[UR18][R14.64+0x1200] ;  /* 0x001200120e06c981 */ /* 0x000362000c1e1900 */
[----:B------:R-:W-:Y:S01]  /*10b0*/  ISETP.GE.AND P4, PT, R26, UR15, PT ;  /* 0x0000000f1a007c0c */ /* 0x000fe2000bf86270 */
[----:B------:R-:W-:Y:S01]  /*10c0*/  IMAD.MOV.U32 R5, RZ, RZ, -0x1 ;  /* 0xffffffffff057424 */ /* 0x000fe200078e00ff */
[----:B------:R-:W-:Y:S01]  /*10d0*/  MOV R0, 0xffffffff ;  /* 0xffffffff00007802 */ /* 0x000fe20000000f00 */
[----:B------:R-:W-:Y:S02]  /*10e0*/  IMAD.MOV.U32 R4, RZ, RZ, -0x1 ;  /* 0xffffffffff047424 */ /* 0x000fe400078e00ff */
        /* <DEDUP_REMOVED lines=9> */
.L_x_145:
[----:B------:R-:W2:Y:S02]  /*1180*/  LDCU.64 UR16, c[0x0][0x398] ;  /* 0x00007300ff1077ac */ /* 0x000ea40008000a00 */
[----:B--2---:R-:W-:-:S09]  /*1190*/  UISETP.GT.AND UP1, UPT, UR17, UR16, UPT ;  /* 0x000000101100728c */ /* 0x004fd2000bf24270 */
[----:B------:R-:W-:Y:S05]  /*11a0*/  BRA.U !UP1, `(.L_x_146) ;  /* 0x00000005093c7547 */ /* 0x000fea000b800000 */
[----:B------:R-:W2:Y:S01]  /*11b0*/  S2UR UR13, SR_CgaCtaId ;  /* 0x00000000000d79c3 */ /* 0x000ea20000008800 */
[----:B------:R-:W-:Y:S01]  /*11c0*/  UMOV UR4, 0x400 ;  /* 0x0000040000047882 */ /* 0x000fe20000000000 */
[----:B------:R-:W3:Y:S01]  /*11d0*/  LDCU UR14, c[0x0][0x398] ;  /* 0x00007300ff0e77ac */ /* 0x000ee20008000800 */
[----:B--2---:R-:W-:-:S03]  /*11e0*/  ULEA UR13, UR13, UR4, 0x18 ;  /* 0x000000040d0d7291 */ /* 0x004fc6000f8ec0ff */
[----:B---3--:R-:W-:-:S09]  /*11f0*/  UMOV UR4, URZ ;  /* 0x000000ff00047c82 */ /* 0x008fd20008000000 */
.L_x_147:
[----:B012---:R-:W-:Y:S01]  /*1200*/  IMAD R14, RZ, RZ, -UR14 ;  /* 0x8000000eff0e7e24 */ /* 0x007fe2000f8e02ff */
[----:B------:R-:W-:Y:S01]  /*1210*/  ULEA UR15, UR4, UR13, 0xa ;  /* 0x0000000d040f7291 */ /* 0x000fe2000f8e50ff */
[----:B------:R-:W-:Y:S01]  /*1220*/  IMAD.U32 R15, RZ, RZ, UR17 ;  /* 0x00000011ff0f7e24 */ /* 0x000fe2000f8e00ff */
[----:B------:R-:W-:-:S04]  /*1230*/  UIADD3 UR4, UPT, UPT, UR4, 0x1, URZ ;  /* 0x0000000104047890 */ /* 0x000fc8000fffe0ff */
[----:B------:R-:W-:Y:S01]  /*1240*/  VIADDMNMX R14, R14, R15, 0x8, PT ;  /* 0x000000080e0e7446 */ /* 0x000fe2000380010f */
[----:B------:R-:W-:-:S05]  /*1250*/  IMAD.MOV.U32 R15, RZ, RZ, -0x1 ;  /* 0xffffffffff0f7424 */ /* 0x000fca00078e00ff */
[----:B------:R-:W-:Y:S02]  /*1260*/  SHF.L.U32 R14, R15, R14, RZ ;  /* 0x0000000e0f0e7219 */ /* 0x000fe400000006ff */
[----:B-----5:R-:W-:-:S04]  /*1270*/  SHF.R.U32.HI R15, RZ, UR14, R17 ;  /* 0x0000000eff0f7c19 */ /* 0x020fc80008011611 */
[----:B------:R-:W-:-:S04]  /*1280*/  LOP3.LUT R15, R15, R14, RZ, 0x30, !PT ;  /* 0x0000000e0f0f7212 */ /* 0x000fc800078e30ff */
[----:B------:R-:W-:-:S05]  /*1290*/  LEA R15, R15, UR15, 0x2 ;  /* 0x0000000f0f0f7c11 */ /* 0x000fca000f8e10ff */
[----:B------:R0:W-:Y:S02]  /*12a0*/  ATOMS.POPC.INC.32 RZ, [R15+URZ] ;  /* 0x000000000fff7f8c */ /* 0x0001e4000d8000ff */
[----:B0-----:R-:W-:-:S04]  /*12b0*/  SHF.R.U32.HI R15, RZ, UR14, R16 ;  /* 0x0000000eff0f7c19 */ /* 0x001fc80008011610 */
        /* <DEDUP_REMOVED lines=55> */
[----:B0-----:R-:W-:Y:S01]  /*1630*/  SHF.R.U32.HI R15, RZ, UR14, R29 ;  /* 0x0000000eff0f7c19 */ /* 0x001fe2000801161d */
[----:B------:R-:W-:-:S03]  /*1640*/  UIADD3 UR14, UPT, UPT, UR14, 0x8, URZ ;  /* 0x000000080e0e7890 */ /* 0x000fc6000fffe0ff */
[----:B------:R-:W-:Y:S01]  /*1650*/  LOP3.LUT R14, R15, R14, RZ, 0x30, !PT ;  /* 0x0000000e0f0e7212 */ /* 0x000fe200078e30ff */
[----:B------:R-:W-:-:S03]  /*1660*/  UISETP.GE.AND UP1, UPT, UR14, UR17, UPT ;  /* 0x000000110e00728c */ /* 0x000fc6000bf26270 */
[----:B------:R-:W-:-:S05]  /*1670*/  LEA R14, R14, UR15, 0x2 ;  /* 0x0000000f0e0e7c11 */ /* 0x000fca000f8e10ff */
[----:B------:R2:W-:Y:S01]  /*1680*/  ATOMS.POPC.INC.32 RZ, [R14+URZ] ;  /* 0x000000000eff7f8c */ /* 0x0005e2000d8000ff */
[----:B------:R-:W-:Y:S05]  /*1690*/  BRA.U !UP1, `(.L_x_147) ;  /* 0xfffffff909d87547 */ /* 0x000fea000b83ffff */
.L_x_146:
[----:B------:R-:W-:Y:S05]  /*16a0*/  BRA.U !UP0, `(.L_x_148) ;  /* 0xfffffff508307547 */ /* 0x000fea000b83ffff */
.L_x_143:
[----:B------:R-:W-:Y:S01]  /*16b0*/  BAR.SYNC.DEFER_BLOCKING 0x0 ;  /* 0x0000000000007b1d */ /* 0x000fe20000010000 */
[----:B------:R-:W-:-:S05]  /*16c0*/  ISETP.NE.AND P0, PT, R28, RZ, PT ;  /* 0x000000ff1c00720c */ /* 0x000fca0003f05270 */
[----:B------:R-:W-:Y:S08]  /*16d0*/  BSSY.RECONVERGENT B0, `(.L_x_149) ;  /* 0x000016e000007945 */ /* 0x000ff00003800200 */
[----:B------:R-:W-:Y:S05]  /*16e0*/  @P0 BRA `(.L_x_150) ;  /* 0x0000001400b00947 */ /* 0x000fea0003800000 */
[----:B012345:R-:W0:Y:S01]  /*16f0*/  LDC.64 R2, c[0x0][0x398] ;  /* 0x0000e600ff027b82 */ /* 0x03fe220000000a00 */
[----:B------:R-:W-:Y:S01]  /*1700*/  IMAD.MOV.U32 R7, RZ, RZ, RZ ;  /* 0x000000ffff077224 */ /* 0x000fe200078e00ff */
[----:B0-----:R-:W-:-:S04]  /*1710*/  IADD3 R2, PT, PT, R3, 0x7, -R2 ;  /* 0x0000000703027810 */ /* 0x001fc80007ffe802 */
[----:B------:R-:W-:-:S04]  /*1720*/  SHF.R.S32.HI R3, RZ, 0x1f, R2 ;  /* 0x0000001fff037819 */ /* 0x000fc80000011402 */
[----:B------:R-:W-:-:S04]  /*1730*/  LEA.HI R0, R3, R2, RZ, 0x3 ;  /* 0x0000000203007211 */ /* 0x000fc800078f18ff */
[----:B------:R-:W-:-:S04]  /*1740*/  SHF.R.S32.HI R0, RZ, 0x3, R0 ;  /* 0x00000003ff007819 */ /* 0x000fc80000011400 */
[C---:B------:R-:W-:Y:S01]  /*1750*/  LOP3.LUT R9, R0.reuse, 0xffffff8, RZ, 0xc0, !PT ;  /* 0x0ffffff800097812 */ /* 0x040fe200078ec0ff */
[----:B------:R-:W-:-:S05]  /*1760*/  VIADD R8, R0, 0xffffffff ;  /* 0xffffffff00087836 */ /* 0x000fca0000000000 */
[----:B------:R-:W-:-:S13]  /*1770*/  ISETP.GE.U32.AND P0, PT, R8, 0x7, PT ;  /* 0x000000070800780c */ /* 0x000fda0003f06070 */
[----:B------:R-:W-:Y:S05]  /*1780*/  @!P0 BRA `(.L_x_151) ;  /* 0x00000004006c8947 */ /* 0x000fea0003800000 */
[----:B------:R-:W0:Y:S01]  /*1790*/  LDC.64 R2, c[0x0][0x380] ;  /* 0x0000e000ff027b82 */ /* 0x000e220000000a00 */
[----:B------:R-:W-:-:S07]  /*17a0*/  HFMA2 R11, -RZ, RZ, 0, 0 ;  /* 0x00000000ff0b7431 */ /* 0x000fce00000001ff */
.L_x_168:
[----:B------:R-:W-:Y:S01]  /*17b0*/  IMAD R29, R11, 0x400, R27 ;  /* 0x000004000b1d7824 */ /* 0x000fe200078e021b */
[----:B------:R-:W-:Y:S04]  /*17c0*/  BSSY.RECONVERGENT B1, `(.L_x_152) ;  /* 0x000000a000017945 */ /* 0x000fe80003800200 */
[----:B01234-:R-:W1:Y:S04]  /*17d0*/  LDS R4, [R29] ;  /* 0x000000001d047984 */ /* 0x01fe680000000800 */
[----:B------:R2:W3:Y:S04]  /*17e0*/  LDS R17, [R29+0x400] ;  /* 0x000400001d117984 */ /* 0x0004e80000000800 */
[----:B------:R2:W4:Y:S01]  /*17f0*/  LDS R15, [R29+0x800] ;  /* 0x000800001d0f7984 */ /* 0x0005220000000800 */
[----:B-1----:R-:W-:-:S13]  /*1800*/  ISETP.NE.AND P0, PT, R4, RZ, PT ;  /* 0x000000ff0400720c */ /* 0x002fda0003f05270 */
[----:B--234-:R-:W-:Y:S05]  /*1810*/  @!P0 BRA `(.L_x_153) ;  /* 0x0000000000108947 */ /* 0x01cfea0003800000 */
[----:B------:R-:W-:Y:S02]  /*1820*/  IMAD R7, R11, 0x100, R18 ;  /* 0x000001000b077824 */ /* 0x000fe400078e0212 */
[----:B------:R-:W-:Y:S02]  /*1830*/  IMAD.MOV.U32 R5, RZ, RZ, RZ ;  /* 0x000000ffff057224 */ /* 0x000fe400078e00ff */
[----:B0-----:R-:W-:-:S05]  /*1840*/  IMAD.WIDE.U32 R6, R7, 0x8, R2 ;  /* 0x0000000807067825 */ /* 0x001fca00078e0002 */
[----:B------:R1:W-:Y:S02]  /*1850*/  REDG.E.ADD.64.STRONG.GPU desc[UR18][R6.64], R4 ;  /* 0x000000040600798e */ /* 0x0003e4000c12e512 */
.L_x_153:
[----:B------:R-:W-:Y:S05]  /*1860*/  BSYNC.RECONVERGENT B1 ;  /* 0x0000000000017941 */ /* 0x000fea0003800200 */
.L_x_152:
[----:B------:R-:W2:Y:S01]  /*1870*/  LDS R10, [R29+0xc00] ;  /* 0x000c00001d0a7984 */ /* 0x000ea20000000800 */
[----:B------:R-:W-:Y:S01]  /*1880*/  ISETP.NE.AND P6, PT, R17, RZ, PT ;  /* 0x000000ff1100720c */ /* 0x000fe20003fc5270 */
[----:B------:R-:W-:Y:S01]  /*1890*/  BSSY.RECONVERGENT B1, `(.L_x_154) ;  /* 0x0000012000017945 */ /* 0x000fe20003800200 */
[----:B------:R-:W-:Y:S01]  /*18a0*/  ISETP.NE.AND P0, PT, R15, RZ, PT ;  /* 0x000000ff0f00720c */ /* 0x000fe20003f05270 */
[----:B------:R-:W3:Y:S04]  /*18b0*/  LDS R12, [R29+0x1000] ;  /* 0x001000001d0c7984 */ /* 0x000ee80000000800 */
[----:B------:R-:W4:Y:S04]  /*18c0*/  LDS R14, [R29+0x1400] ;  /* 0x001400001d0e7984 */ /* 0x000f280000000800 */
[----:B------:R-:W5:Y:S04]  /*18d0*/  LDS R16, [R29+0x1800] ;  /* 0x001800001d107984 */ /* 0x000f680000000800 */
[----:B------:R-:W0:Y:S01]  /*18e0*/  LDS R13, [R29+0x1c00] ;  /* 0x001c00001d0d7984 */ /* 0x000e220000000800 */
[----:B--2---:R-:W-:-:S02]  /*18f0*/  ISETP.NE.AND P1, PT, R10, RZ, PT ;  /* 0x000000ff0a00720c */ /* 0x004fc40003f25270 */
[----:B---3--:R-:W-:Y:S02]  /*1900*/  ISETP.NE.AND P2, PT, R12, RZ, PT ;  /* 0x000000ff0c00720c */ /* 0x008fe40003f45270 */
[----:B----4-:R-:W-:Y:S02]  /*1910*/  ISETP.NE.AND P3, PT, R14, RZ, PT ;  /* 0x000000ff0e00720c */ /* 0x010fe40003f65270 */
[----:B-----5:R-:W-:Y:S02]  /*1920*/  ISETP.NE.AND P4, PT, R16, RZ, PT ;  /* 0x000000ff1000720c */ /* 0x020fe40003f85270 */
[----:B0-----:R-:W-:Y:S01]  /*1930*/  ISETP.NE.AND P5, PT, R13, RZ, PT ;  /* 0x000000ff0d00720c */ /* 0x001fe20003fa5270 */
[----:B------:R-:W-:-:S12]  /*1940*/  @!P6 BRA `(.L_x_155) ;  /* 0x000000000018e947 */ /* 0x000fd80003800000 */
[----:B-1----:R-:W-:Y:S01]  /*1950*/  IMAD R7, R11, 0x100, R18 ;  /* 0x000001000b077824 */ /* 0x002fe200078e0212 */
[----:B------:R-:W-:Y:S01]  /*1960*/  MOV R5, RZ ;  /* 0x000000ff00057202 */ /* 0x000fe20000000f00 */
[----:B------:R-:W-:Y:S02]  /*1970*/  IMAD.MOV.U32 R4, RZ, RZ, R17 ;  /* 0x000000ffff047224 */ /* 0x000fe400078e0011 */
[----:B------:R-:W-:-:S04]  /*1980*/  VIADD R7, R7, 0x100 ;  /* 0x0000010007077836 */ /* 0x000fc80000000000 */
[----:B------:R-:W-:-:S05]  /*1990*/  IMAD.WIDE.U32 R6, R7, 0x8, R2 ;  /* 0x0000000807067825 */ /* 0x000fca00078e0002 */
[----:B------:R0:W-:Y:S02]  /*19a0*/  REDG.E.ADD.64.STRONG.GPU desc[UR18][R6.64], R4 ;  /* 0x000000040600798e */ /* 0x0001e4000c12e512 */
.L_x_155:
[----:B------:R-:W-:Y:S05]  /*19b0*/  BSYNC.RECONVERGENT B1 ;  /* 0x0000000000017941 */ /* 0x000fea0003800200 */
.L_x_154:
[----:B------:R-:W-:Y:S04]  /*19c0*/  BSSY.RECONVERGENT B1, `(.L_x_156) ;  /* 0x0000008000017945 */ /* 0x000fe80003800200 */
[----:B------:R-:W-:Y:S05]  /*19d0*/  @!P0 BRA `(.L_x_157) ;  /* 0x0000000000188947 */ /* 0x000fea0003800000 */
[----:B01----:R-:W-:Y:S02]  /*19e0*/  IMAD R5, R11, 0x100, R18 ;  /* 0x000001000b057824 */ /* 0x003fe400078e0212 */
[----:B------:R-:W-:Y:S02]  /*19f0*/  IMAD.MOV.U32 R6, RZ, RZ, R15 ;  /* 0x000000ffff067224 */ /* 0x000fe400078e000f */
[----:B------:R-:W-:Y:S02]  /*1a00*/  VIADD R5, R5, 0x200 ;  /* 0x0000020005057836 */ /* 0x000fe40000000000 */
[----:B------:R-:W-:Y:S02]  /*1a10*/  IMAD.MOV.U32 R7, RZ, RZ, RZ ;  /* 0x000000ffff077224 */ /* 0x000fe400078e00ff */
[----:B------:R-:W-:-:S05]  /*1a20*/  IMAD.WIDE.U32 R4, R5, 0x8, R2 ;  /* 0x0000000805047825 */ /* 0x000fca00078e0002 */
[----:B------:R2:W-:Y:S02]  /*1a30*/  REDG.E.ADD.64.STRONG.GPU desc[UR18][R4.64], R6 ;  /* 0x000000060400798e */ /* 0x0005e4000c12e512 */
.L_x_157:
[----:B------:R-:W-:Y:S05]  /*1a40*/  BSYNC.RECONVERGENT B1 ;  /* 0x0000000000017941 */ /* 0x000fea0003800200 */
.L_x_156:
[----:B------:R-:W-:Y:S04]  /*1a50*/  BSSY.RECONVERGENT B1, `(.L_x_158) ;  /* 0x0000008000017945 */ /* 0x000fe80003800200 */
[----:B------:R-:W-:Y:S05]  /*1a60*/  @!P1 BRA `(.L_x_159) ;  /* 0x0000000000189947 */ /* 0x000fea0003800000 */
[----:B012---:R-:W-:Y:S01]  /*1a70*/  IMAD R5, R11, 0x100, R18 ;  /* 0x000001000b057824 */ /* 0x007fe200078e0212 */
[----:B------:R-:W-:Y:S01]  /*1a80*/  MOV R6, R10 ;  /* 0x0000000a00067202 */ /* 0x000fe20000000f00 */
[----:B------:R-:W-:Y:S02]  /*1a90*/  IMAD.MOV.U32 R7, RZ, RZ, RZ ;  /* 0x000000ffff077224 */ /* 0x000fe400078e00ff */
[----:B------:R-:W-:-:S04]  /*1aa0*/  VIADD R5, R5, 0x300 ;  /* 0x0000030005057836 */ /* 0x000fc80000000000 */
[----:B------:R-:W-:-:S05]  /*1ab0*/  IMAD.WIDE.U32 R4, R5, 0x8, R2 ;  /* 0x0000000805047825 */ /* 0x000fca00078e0002 */
[----:B------:R3:W-:Y:S02]  /*1ac0*/  REDG.E.ADD.64.STRONG.GPU desc[UR18][R4.64], R6 ;  /* 0x000000060400798e */ /* 0x0007e4000c12e512 */
.L_x_159:
[----:B------:R-:W-:Y:S05]  /*1ad0*/  BSYNC.RECONVERGENT B1 ;  /* 0x0000000000017941 */ /* 0x000fea0003800200 */
.L_x_158:
[----:B------:R-:W-:Y:S04]  /*1ae0*/  BSSY.RECONVERGENT B1, `(.L_x_160) ;  /* 0x0000008000017945 */ /* 0x000fe80003800200 */
[----:B------:R-:W-:Y:S05]  /*1af0*/  @!P2 BRA `(.L_x_161) ;  /* 0x000000000018a947 */ /* 0x000fea0003800000 */
[----:B0123--:R-:W-:Y:S02]  /*1b00*/  IMAD R5, R11, 0x100, R18 ;  /* 0x000001000b057824 */ /* 0x00ffe400078e0212 */
[----:B------:R-:W-:Y:S02]  /*1b10*/  IMAD.MOV.U32 R6, RZ, RZ, R12 ;  /* 0x000000ffff067224 */ /* 0x000fe400078e000c */
[----:B------:R-:W-:Y:S02]  /*1b20*/  VIADD R5, R5, 0x400 ;  /* 0x0000040005057836 */ /* 0x000fe40000000000 */
[----:B------:R-:W-:Y:S02]  /*1b30*/  IMAD.MOV.U32 R7, RZ, RZ, RZ ;  /* 0x000000ffff077224 */ /* 0x000fe400078e00ff */
[----:B------:R-:W-:-:S05]  /*1b40*/  IMAD.WIDE.U32 R4, R5, 0x8, R2 ;  /* 0x0000000805047825 */ /* 0x000fca00078e0002 */
[----:B------:R4:W-:Y:S02]  /*1b50*/  REDG.E.ADD.64.STRONG.GPU desc[UR18][R4.64], R6 ;  /* 0x000000060400798e */ /* 0x0009e4000c12e512 */
.L_x_161:
[----:B------:R-:W-:Y:S05]  /*1b60*/  BSYNC.RECONVERGENT B1 ;  /* 0x0000000000017941 */ /* 0x000fea0003800200 */
.L_x_160:
[----:B------:R-:W-:Y:S04]  /*1b70*/  BSSY.RECONVERGENT B1, `(.L_x_162) ;  /* 0x0000007000017945 */ /* 0x000fe80003800200 */
[----:B------:R-:W-:Y:S05]  /*1b80*/  @!P3 BRA `(.L_x_163) ;  /* 0x000000000014b947 */ /* 0x000fea0003800000 */
[----:B01234-:R-:W-:Y:S02]  /*1b90*/  IMAD R5, R11, 0x100, R18 ;  /* 0x000001000b057824 */ /* 0x01ffe400078e0212 */
[----:B------:R-:W-:-:S03]  /*1ba0*/  IMAD.MOV.U32 R15, RZ, RZ, RZ ;  /* 0x000000ffff0f7224 */ /* 0x000fc600078e00ff */
[----:B------:R-:W-:-:S05]  /*1bb0*/  IADD3 R5, PT, PT, R5, 0x500, RZ ;  /* 0x0000050005057810 */ /* 0x000fca0007ffe0ff */
[----:B------:R-:W-:-:S05]  /*1bc0*/  IMAD.WIDE.U32 R4, R5, 0x8, R2 ;  /* 0x0000000805047825 */ /* 0x000fca00078e0002 */
[----:B------:R0:W-:Y:S02]  /*1bd0*/  REDG.E.ADD.64.STRONG.GPU desc[UR18][R4.64], R14 ;  /* 0x0000000e0400798e */ /* 0x0001e4000c12e512 */
.L_x_163:
[----:B------:R-:W-:Y:S05]  /*1be0*/  BSYNC.RECONVERGENT B1 ;  /* 0x0000000000017941 */ /* 0x000fea0003800200 */
.L_x_162:
[----:B------:R-:W-:Y:S04]  /*1bf0*/  BSSY.RECONVERGENT B1, `(.L_x_164) ;  /* 0x0000007000017945 */ /* 0x000fe80003800200 */
[----:B------:R-:W-:Y:S05]  /*1c00*/  @!P4 BRA `(.L_x_165) ;  /* 0x000000000014c947 */ /* 0x000fea0003800000 */
[----:B01234-:R-:W-:Y:S02]  /*1c10*/  IMAD R5, R11, 0x100, R18 ;  /* 0x000001000b057824 */ /* 0x01ffe400078e0212 */
[----:B------:R-:W-:Y:S02]  /*1c20*/  IMAD.MOV.U32 R17, RZ, RZ, RZ ;  /* 0x000000ffff117224 */ /* 0x000fe400078e00ff */
[----:B------:R-:W-:-:S04]  /*1c30*/  VIADD R5, R5, 0x600 ;  /* 0x0000060005057836 */ /* 0x000fc80000000000 */
[----:B------:R-:W-:-:S05]  /*1c40*/  IMAD.WIDE.U32 R4, R5, 0x8, R2 ;  /* 0x0000000805047825 */ /* 0x000fca00078e0002 */
[----:B------:R0:W-:Y:S02]  /*1c50*/  REDG.E.ADD.64.STRONG.GPU desc[UR18][R4.64], R16 ;  /* 0x000000100400798e */ /* 0x0001e4000c12e512 */
.L_x_165:
[----:B------:R-:W-:Y:S05]  /*1c60*/  BSYNC.RECONVERGENT B1 ;  /* 0x0000000000017941 */ /* 0x000fea0003800200 */
.L_x_164:
[----:B------:R-:W-:Y:S04]  /*1c70*/  BSSY.RECONVERGENT B1, `(.L_x_166) ;  /* 0x0000008000017945 */ /* 0x000fe80003800200 */
[----:B------:R-:W-:Y:S05]  /*1c80*/  @!P5 BRA `(.L_x_167) ;  /* 0x000000000018d947 */ /* 0x000fea0003800000 */
[----:B01234-:R-:W-:Y:S01]  /*1c90*/  IMAD R5, R11, 0x100, R18 ;  /* 0x000001000b057824 */ /* 0x01ffe200078e0212 */
[----:B------:R-:W-:Y:S01]  /*1ca0*/  MOV R6, R13 ;  /* 0x0000000d00067202 */ /* 0x000fe20000000f00 */
[----:B------:R-:W-:Y:S02]  /*1cb0*/  IMAD.MOV.U32 R7, RZ, RZ, RZ ;  /* 0x000000ffff077224 */ /* 0x000fe400078e00ff */
[----:B------:R-:W-:-:S04]  /*1cc0*/  VIADD R5, R5, 0x700 ;  /* 0x0000070005057836 */ /* 0x000fc80000000000 */
[----:B------:R-:W-:-:S05]  /*1cd0*/  IMAD.WIDE.U32 R4, R5, 0x8, R2 ;  /* 0x0000000805047825 */ /* 0x000fca00078e0002 */
[----:B------:R0:W-:Y:S02]  /*1ce0*/  REDG.E.ADD.64.STRONG.GPU desc[UR18][R4.64], R6 ;  /* 0x000000060400798e */ /* 0x0001e4000c12e512 */
.L_x_167:
[----:B------:R-:W-:Y:S05]  /*1cf0*/  BSYNC.RECONVERGENT B1 ;  /* 0x0000000000017941 */ /* 0x000fea0003800200 */
.L_x_166:
[----:B------:R-:W-:-:S05]  /*1d00*/  VIADD R11, R11, 0x8 ;  /* 0x000000080b0b7836 */ /* 0x000fca0000000000 */
[----:B------:R-:W-:-:S13]  /*1d10*/  ISETP.NE.AND P0, PT, R11, R9, PT ;  /* 0x000000090b00720c */ /* 0x000fda0003f05270 */
[----:B------:R-:W-:Y:S05]  /*1d20*/  @P0 BRA `(.L_x_168) ;  /* 0xfffffff800a00947 */ /* 0x000fea000383ffff */
[----:B01234-:R-:W-:-:S07]  /*1d30*/  IMAD.MOV.U32 R7, RZ, RZ, R9 ;  /* 0x000000ffff077224 */ /* 0x01ffce00078e0009 */
.L_x_151:
[----:B------:R-:W-:Y:S01]  /*1d40*/  UISETP.NE.AND UP0, UPT, UR20, URZ, UPT ;  /* 0x000000ff1400728c */ /* 0x000fe2000bf05270 */
[----:B------:R-:W-:Y:S01]  /*1d50*/  IMAD.U32 R2, RZ, RZ, UR9 ;  /* 0x00000009ff027e24 */ /* 0x000fe2000f8e00ff */
[----:B------:R-:W-:Y:S01]  /*1d60*/  LOP3.LUT R11, R0, 0x1, RZ, 0xc0, !PT ;  /* 0x00000001000b7812 */ /* 0x000fe200078ec0ff */
[----:B------:R-:W-:-:S03]  /*1d70*/  IMAD.U32 R10, RZ, RZ, UR20 ;  /* 0x00000014ff0a7e24 */ /* 0x000fc6000f8e00ff */
[----:B------:R-:W-:Y:S01]  /*1d80*/  IADD3 R0, PT, PT, R2, -0x1, RZ ;  /* 0xffffffff02007810 */ /* 0x000fe20007ffe0ff */
[----:B------:R-:W-:Y:S02]  /*1d90*/  VIADD R10, R10, 0xffffffff ;  /* 0xffffffff0a0a7836 */ /* 0x000fe40000000000 */
[----:B------:R-:W-:Y:S05]  /*1da0*/  BRA.U !UP0, `(.L_x_169) ;  /* 0x00000005086c7547 */ /* 0x000fea000b800000 */
[----:B------:R-:W-:-:S13]  /*1db0*/  ISETP.GE.U32.AND P0, PT, R10, 0x3, PT ;  /* 0x000000030a00780c */ /* 0x000fda0003f06070 */
[----:B------:R-:W-:Y:S05]  /*1dc0*/  @!P0 BRA `(.L_x_170) ;  /* 0x0000000000bc8947 */ /* 0x000fea0003800000 */
[----:B------:R-:W-:Y:S01]  /*1dd0*/  IMAD R2, R7, 0x400, R27 ;  /* 0x0000040007027824 */ /* 0x000fe200078e021b */
[----:B------:R-:W-:Y:S04]  /*1de0*/  BSSY.RECONVERGENT B1, `(.L_x_171) ;  /* 0x0000010000017945 */ /* 0x000fe80003800200 */
[----:B------:R-:W0:Y:S04]  /*1df0*/  LDS R13, [R2] ;  /* 0x00000000020d7984 */ /* 0x000e280000000800 */
[----:B------:R-:W1:Y:S04]  /*1e00*/  LDS R14, [R2+0x400] ;  /* 0x00040000020e7984 */ /* 0x000e680000000800 */
[----:B------:R-:W2:Y:S04]  /*1e10*/  LDS R6, [R2+0x800] ;  /* 0x0008000002067984 */ /* 0x000ea80000000800 */
[----:B------:R-:W3:Y:S01]  /*1e20*/  LDS R12, [R2+0xc00] ;  /* 0x000c0000020c7984 */ /* 0x000ee20000000800 */
[----:B0-----:R-:W-:-:S02]  /*1e30*/  ISETP.NE.AND P0, PT, R13, RZ, PT ;  /* 0x000000ff0d00720c */ /* 0x001fc40003f05270 */
[----:B-1----:R-:W-:Y:S02]  /*1e40*/  ISETP.NE.AND P1, PT, R14, RZ, PT ;  /* 0x000000ff0e00720c */ /* 0x002fe40003f25270 */
[----:B--2---:R-:W-:Y:S02]  /*1e50*/  ISETP.NE.AND P2, PT, R6, RZ, PT ;  /* 0x000000ff0600720c */ /* 0x004fe40003f45270 */
[----:B---3--:R-:W-:-:S07]  /*1e60*/  ISETP.NE.AND P3, PT, R12, RZ, PT ;  /* 0x000000ff0c00720c */ /* 0x008fce0003f65270 */
[----:B------:R-:W-:Y:S06]  /*1e70*/  @!P0 BRA `(.L_x_172) ;  /* 0x0000000000188947 */ /* 0x000fec0003800000 */
[----:B------:R-:W0:Y:S01]  /*1e80*/  LDC.64 R4, c[0x0][0x380] ;  /* 0x0000e000ff047b82 */ /* 0x000e220000000a00 */
[----:B------:R-:W-:Y:S02]  /*1e90*/  IMAD R3, R7, 0x100, R18 ;  /* 0x0000010007037824 */ /* 0x000fe400078e0212 */
[----:B------:R-:W-:Y:S02]  /*1ea0*/  IMAD.MOV.U32 R2, RZ, RZ, R13 ;  /* 0x000000ffff027224 */ /* 0x000fe400078e000d */
[----:B0-----:R-:W-:-:S04]  /*1eb0*/  IMAD.WIDE.U32 R4, R3, 0x8, R4 ;  /* 0x0000000803047825 */ /* 0x001fc800078e0004 */
[----:B------:R-:W-:-:S05]  /*1ec0*/  IMAD.MOV.U32 R3, RZ, RZ, RZ ;  /* 0x000000ffff037224 */ /* 0x000fca00078e00ff */
[----:B------:R0:W-:Y:S02]  /*1ed0*/  REDG.E.ADD.64.STRONG.GPU desc[UR18][R4.64], R2 ;  /* 0x000000020400798e */ /* 0x0001e4000c12e512 */
.L_x_172:
[----:B------:R-:W-:Y:S05]  /*1ee0*/  BSYNC.RECONVERGENT B1 ;  /* 0x0000000000017941 */ /* 0x000fea0003800200 */
.L_x_171:
[----:B------:R-:W-:Y:S04]  /*1ef0*/  BSSY.RECONVERGENT B1, `(.L_x_173) ;  /* 0x0000008000017945 */ /* 0x000fe80003800200 */
[----:B------:R-:W-:Y:S05]  /*1f00*/  @!P1 BRA `(.L_x_174) ;  /* 0x0000000000189947 */ /* 0x000fea0003800000 */
[----:B0-----:R-:W0:Y:S01]  /*1f10*/  LDC.64 R2, c[0x0][0x380] ;  /* 0x0000e000ff027b82 */ /* 0x001e220000000a00 */
[----:B------:R-:W-:Y:S02]  /*1f20*/  IMAD R5, R7, 0x100, R18 ;  /* 0x0000010007057824 */ /* 0x000fe400078e0212 */
[----:B------:R-:W-:Y:S02]  /*1f30*/  HFMA2 R15, -RZ, RZ, 0, 0 ;  /* 0x00000000ff0f7431 */ /* 0x000fe400000001ff */
[----:B------:R-:W-:-:S04]  /*1f40*/  VIADD R5, R5, 0x100 ;  /* 0x0000010005057836 */ /* 0x000fc80000000000 */
[----:B0-----:R-:W-:-:S05]  /*1f50*/  IMAD.WIDE.U32 R2, R5, 0x8, R2 ;  /* 0x0000000805027825 */ /* 0x001fca00078e0002 */
[----:B------:R1:W-:Y:S02]  /*1f60*/  REDG.E.ADD.64.STRONG.GPU desc[UR18][R2.64], R14 ;  /* 0x0000000e0200798e */ /* 0x0003e4000c12e512 */
.L_x_174:
[----:B------:R-:W-:Y:S05]  /*1f70*/  BSYNC.RECONVERGENT B1 ;  /* 0x0000000000017941 */ /* 0x000fea0003800200 */
.L_x_173:
[----:B------:R-:W-:Y:S04]  /*1f80*/  BSSY.RECONVERGENT B1, `(.L_x_175) ;  /* 0x0000009000017945 */ /* 0x000fe80003800200 */
[----:B------:R-:W-:Y:S05]  /*1f90*/  @!P2 BRA `(.L_x_176) ;  /* 0x00000000001ca947 */ /* 0x000fea0003800000 */
[----:B01----:R-:W0:Y:S01]  /*1fa0*/  LDC.64 R2, c[0x0][0x380] ;  /* 0x0000e000ff027b82 */ /* 0x003e220000000a00 */
[----:B------:R-:W-:Y:S02]  /*1fb0*/  IMAD R5, R7, 0x100, R18 ;  /* 0x0000010007057824 */ /* 0x000fe400078e0212 */
[----:B------:R-:W-:Y:S02]  /*1fc0*/  IMAD.MOV.U32 R4, RZ, RZ, R6 ;  /* 0x000000ffff047224 */ /* 0x000fe400078e0006 */
[----:B------:R-:W-:-:S04]  /*1fd0*/  VIADD R5, R5, 0x200 ;  /* 0x0000020005057836 */ /* 0x000fc80000000000 */
[----:B0-----:R-:W-:-:S04]  /*1fe0*/  IMAD.WIDE.U32 R2, R5, 0x8, R2 ;  /* 0x0000000805027825 */ /* 0x001fc800078e0002 */
[----:B------:R-:W-:-:S05]  /*1ff0*/  IMAD.MOV.U32 R5, RZ, RZ, RZ ;  /* 0x000000ffff057224 */ /* 0x000fca00078e00ff */
[----:B------:R2:W-:Y:S02]  /*2000*/  REDG.E.ADD.64.STRONG.GPU desc[UR18][R2.64], R4 ;  /* 0x000000040200798e */ /* 0x0005e4000c12e512 */
.L_x_176:
[----:B------:R-:W-:Y:S05]  /*2010*/  BSYNC.RECONVERGENT B1 ;  /* 0x0000000000017941 */ /* 0x000fea0003800200 */
.L_x_175:
[----:B------:R-:W-:Y:S04]  /*2020*/  BSSY.RECONVERGENT B1, `(.L_x_177) ;  /* 0x0000008000017945 */ /* 0x000fe80003800200 */
[----:B------:R-:W-:Y:S05]  /*2030*/  @!P3 BRA `(.L_x_178) ;  /* 0x000000000018b947 */ /* 0x000fea0003800000 */
[----:B012---:R-:W0:Y:S01]  /*2040*/  LDC.64 R2, c[0x0][0x380] ;  /* 0x0000e000ff027b82 */ /* 0x007e220000000a00 */
[----:B------:R-:W-:Y:S01]  /*2050*/  IMAD R5, R7, 0x100, R18 ;  /* 0x0000010007057824 */ /* 0x000fe200078e0212 */
[----:B------:R-:W-:-:S03]  /*2060*/  MOV R13, RZ ;  /* 0x000000ff000d7202 */ /* 0x000fc60000000f00 */
[----:B------:R-:W-:-:S04]  /*2070*/  VIADD R5, R5, 0x300 ;  /* 0x0000030005057836 */ /* 0x000fc80000000000 */
[----:B0-----:R-:W-:-:S05]  /*2080*/  IMAD.WIDE.U32 R2, R5, 0x8, R2 ;  /* 0x0000000805027825 */ /* 0x001fca00078e0002 */
[----:B------:R3:W-:Y:S02]  /*2090*/  REDG.E.ADD.64.STRONG.GPU desc[UR18][R2.64], R12 ;  /* 0x0000000c0200798e */ /* 0x0007e4000c12e512 */
.L_x_178:
[----:B------:R-:W-:Y:S05]  /*20a0*/  BSYNC.RECONVERGENT B1 ;  /* 0x0000000000017941 */ /* 0x000fea0003800200 */
.L_x_177:
[----:B------:R-:W-:-:S07]  /*20b0*/  VIADD R7, R7, 0x4 ;  /* 0x0000000407077836 */ /* 0x000fce0000000000 */
.L_x_170:
[----:B------:R-:W-:Y:S01]  /*20c0*/  UISETP.NE.AND UP0, UPT, UR9, URZ, UPT ;  /* 0x000000ff0900728c */ /* 0x000fe2000bf05270 */
[----:B------:R-:W-:Y:S08]  /*20d0*/  BSSY.RECONVERGENT B1, `(.L_x_169) ;  /* 0x0000028000017945 */ /* 0x000ff00003800200 */
[----:B------:R-:W-:Y:S05]  /*20e0*/  BRA.U !UP0, `(.L_x_179) ;  /* 0x0000000108987547 */ /* 0x000fea000b800000 */
[----:B------:R-:W-:-:S13]  /*20f0*/  ISETP.NE.AND P0, PT, R0, RZ, PT ;  /* 0x000000ff0000720c */ /* 0x000fda0003f05270 */
[----:B------:R-:W-:Y:S05]  /*2100*/  @!P0 BRA `(.L_x_180) ;  /* 0x0000000000608947 */ /* 0x000fea0003800000 */
[----:B0123--:R-:W-:Y:S01]  /*2110*/  IMAD R2, R7, 0x400, R27 ;  /* 0x0000040007027824 */ /* 0x00ffe200078e021b */
[----:B------:R-:W-:Y:S04]  /*2120*/  BSSY.RECONVERGENT B2, `(.L_x_181) ;  /* 0x000000b000027945 */ /* 0x000fe80003800200 */
[----:B------:R-:W0:Y:S04]  /*2130*/  LDS R4, [R2] ;  /* 0x0000000002047984 */ /* 0x000e280000000800 */
[----:B------:R-:W1:Y:S01]  /*2140*/  LDS R6, [R2+0x400] ;  /* 0x0004000002067984 */ /* 0x000e620000000800 */
[----:B0-----:R-:W-:-:S02]  /*2150*/  ISETP.NE.AND P0, PT, R4, RZ, PT ;  /* 0x000000ff0400720c */ /* 0x001fc40003f05270 */
[----:B-1----:R-:W-:-:S11]  /*2160*/  ISETP.NE.AND P1, PT, R6, RZ, PT ;  /* 0x000000ff0600720c */ /* 0x002fd60003f25270 */
[----:B------:R-:W-:Y:S05]  /*2170*/  @!P0 BRA `(.L_x_182) ;  /* 0x0000000000148947 */ /* 0x000fea0003800000 */
[----:B------:R-:W0:Y:S01]  /*2180*/  LDC.64 R2, c[0x0][0x380] ;  /* 0x0000e000ff027b82 */ /* 0x000e220000000a00 */
[----:B------:R-:W-:-:S04]  /*2190*/  IMAD R5, R7, 0x100, R18 ;  /* 0x0000010007057824 */ /* 0x000fc800078e0212 */
[----:B0-----:R-:W-:-:S04]  /*21a0*/  IMAD.WIDE.U32 R2, R5, 0x8, R2 ;  /* 0x0000000805027825 */ /* 0x001fc800078e0002 */
[----:B------:R-:W-:-:S05]  /*21b0*/  IMAD.MOV.U32 R5, RZ, RZ, RZ ;  /* 0x000000ffff057224 */ /* 0x000fca00078e00ff */
[----:B------:R0:W-:Y:S02]  /*21c0*/  REDG.E.ADD.64.STRONG.GPU desc[UR18][R2.64], R4 ;  /* 0x000000040200798e */ /* 0x0001e4000c12e512 */
.L_x_182:
[----:B------:R-:W-:Y:S05]  /*21d0*/  BSYNC.RECONVERGENT B2 ;  /* 0x0000000000027941 */ /* 0x000fea0003800200 */
.L_x_181:
[----:B------:R-:W-:Y:S04]  /*21e0*/  BSSY.RECONVERGENT B2, `(.L_x_183) ;  /* 0x0000009000027945 */ /* 0x000fe80003800200 */
[----:B------:R-:W-:Y:S05]  /*21f0*/  @!P1 BRA `(.L_x_184) ;  /* 0x00000000001c9947 */ /* 0x000fea0003800000 */
[----:B0-----:R-:W0:Y:S01]  /*2200*/  LDC.64 R2, c[0x0][0x380] ;  /* 0x0000e000ff027b82 */ /* 0x001e220000000a00 */
[----:B------:R-:W-:-:S05]  /*2210*/  IMAD R4, R7, 0x100, R18 ;  /* 0x0000010007047824 */ /* 0x000fca00078e0212 */
[----:B------:R-:W-:Y:S01]  /*2220*/  IADD3 R5, PT, PT, R4, 0x100, RZ ;  /* 0x0000010004057810 */ /* 0x000fe20007ffe0ff */
[----:B------:R-:W-:-:S04]  /*2230*/  IMAD.MOV.U32 R4, RZ, RZ, R6 ;  /* 0x000000ffff047224 */ /* 0x000fc800078e0006 */
[----:B0-----:R-:W-:-:S04]  /*2240*/  IMAD.WIDE.U32 R2, R5, 0x8, R2 ;  /* 0x0000000805027825 */ /* 0x001fc800078e0002 */
[----:B------:R-:W-:-:S05]  /*2250*/  IMAD.MOV.U32 R5, RZ, RZ, RZ ;  /* 0x000000ffff057224 */ /* 0x000fca00078e00ff */
[----:B------:R1:W-:Y:S02]  /*2260*/  REDG.E.ADD.64.STRONG.GPU desc[UR18][R2.64], R4 ;  /* 0x000000040200798e */ /* 0x0003e4000c12e512 */
.L_x_184:
[----:B------:R-:W-:Y:S05]  /*2270*/  BSYNC.RECONVERGENT B2 ;  /* 0x0000000000027941 */ /* 0x000fea0003800200 */
.L_x_183:
[----:B------:R-:W-:-:S07]  /*2280*/  VIADD R7, R7, 0x2 ;  /* 0x0000000207077836 */ /* 0x000fce0000000000 */
.L_x_180:
[----:B------:R-:W-:-:S13]  /*2290*/  ISETP.NE.AND P0, PT, R11, RZ, PT ;  /* 0x000000ff0b00720c */ /* 0x000fda0003f05270 */
[----:B------:R-:W-:Y:S05]  /*22a0*/  @!P0 BRA `(.L_x_179) ;  /* 0x0000000000288947 */ /* 0x000fea0003800000 */
[----:B0123--:R-:W-:-:S05]  /*22b0*/  IMAD R2, R7, 0x400, R27 ;  /* 0x0000040007027824 */ /* 0x00ffca00078e021b */
[----:B------:R-:W0:Y:S02]  /*22c0*/  LDS R6, [R2] ;  /* 0x0000000002067984 */ /* 0x000e240000000800 */
[----:B0-----:R-:W-:-:S13]  /*22d0*/  ISETP.NE.AND P0, PT, R6, RZ, PT ;  /* 0x000000ff0600720c */ /* 0x001fda0003f05270 */
[----:B------:R-:W-:Y:S05]  /*22e0*/  @!P0 BRA `(.L_x_179) ;  /* 0x0000000000188947 */ /* 0x000fea0003800000 */
[----:B------:R-:W0:Y:S01]  /*22f0*/  LDC.64 R2, c[0x0][0x380] ;  /* 0x0000e000ff027b82 */ /* 0x000e220000000a00 */
[----:B------:R-:W-:-:S04]  /*2300*/  IMAD R5, R7, 0x100, R18 ;  /* 0x0000010007057824 */ /* 0x000fc800078e0212 */
[----:B0-----:R-:W-:Y:S01]  /*2310*/  IMAD.WIDE.U32 R4, R5, 0x8, R2 ;  /* 0x0000000805047825 */ /* 0x001fe200078e0002 */
[----:B------:R-:W-:-:S03]  /*2320*/  MOV R2, R6 ;  /* 0x0000000600027202 */ /* 0x000fc60000000f00 */
[----:B------:R-:W-:-:S05]  /*2330*/  IMAD.MOV.U32 R3, RZ, RZ, RZ ;  /* 0x000000ffff037224 */ /* 0x000fca00078e00ff */
[----:B------:R4:W-:Y:S02]  /*2340*/  REDG.E.ADD.64.STRONG.GPU desc[UR18][R4.64], R2 ;  /* 0x000000020400798e */ /* 0x0009e4000c12e512 */
.L_x_179:
[----:B------:R-:W-:Y:S05]  /*2350*/  BSYNC.RECONVERGENT B1 ;  /* 0x0000000000017941 */ /* 0x000fea0003800200 */
.L_x_169:
[----:B------:R-:W-:-:S13]  /*2360*/  ISETP.GT.U32.AND P0, PT, R18, 0x7f, PT ;  /* 0x0000007f1200780c */ /* 0x000fda0003f04070 */
[----:B------:R-:W-:Y:S05]  /*2370*/  @P0 BRA `(.L_x_150) ;  /* 0x00000008008c0947 */ /* 0x000fea0003800000 */
[----:B------:R-:W-:Y:S01]  /*2380*/  ISETP.GE.U32.AND P0, PT, R8, 0x7, PT ;  /* 0x000000070800780c */ /* 0x000fe20003f06070 */
[----:B------:R-:W-:-:S12]  /*2390*/  IMAD.MOV.U32 R7, RZ, RZ, RZ ;  /* 0x000000ffff077224 */ /* 0x000fd800078e00ff */
[----:B------:R-:W-:Y:S05]  /*23a0*/  @!P0 BRA `(.L_x_185) ;  /* 0x0000000400148947 */ /* 0x000fea0003800000 */
[----:B01234-:R-:W0:Y:S01]  /*23b0*/  LDC.64 R2, c[0x0][0x380] ;  /* 0x0000e000ff027b82 */ /* 0x01fe220000000a00 */
[----:B------:R-:W-:-:S07]  /*23c0*/  IMAD.MOV.U32 R8, RZ, RZ, RZ ;  /* 0x000000ffff087224 */ /* 0x000fce00078e00ff */
.L_x_202:
[C---:B------:R-:W-:Y:S01]  /*23d0*/  IMAD R29, R8.reuse, 0x400, R27 ;  /* 0x00000400081d7824 */ /* 0x040fe200078e021b */
[----:B------:R-:W-:Y:S01]  /*23e0*/  BSSY.RECONVERGENT B1, `(.L_x_186) ;  /* 0x000000c000017945 */ /* 0x000fe20003800200 */
[----:B01234-:R-:W-:-:S03]  /*23f0*/  IMAD R5, R8, 0x100, R18 ;  /* 0x0000010008057824 */ /* 0x01ffc600078e0212 */
[----:B------:R-:W1:Y:S01]  /*2400*/  LDS R6, [R29+0x200] ;  /* 0x000200001d067984 */ /* 0x000e620000000800 */
[----:B0-----:R-:W-:-:S03]  /*2410*/  IMAD.WIDE.U32 R4, R5, 0x8, R2 ;  /* 0x0000000805047825 */ /* 0x001fc600078e0002 */
[----:B------:R-:W0:Y:S04]  /*2420*/  LDS R12, [R29+0x600] ;  /* 0x000600001d0c7984 */ /* 0x000e280000000800 */
[----:B------:R2:W3:Y:S04]  /*2430*/  LDS R17, [R29+0xa00] ;  /* 0x000a00001d117984 */ /* 0x0004e80000000800 */
[----:B------:R2:W4:Y:S01]  /*2440*/  LDS R13, [R29+0xe00] ;  /* 0x000e00001d0d7984 */ /* 0x0005220000000800 */
[----:B-1----:R-:W-:Y:S02]  /*2450*/  ISETP.NE.AND P0, PT, R6, RZ, PT ;  /* 0x000000ff0600720c */ /* 0x002fe40003f05270 */
[----:B0-----:R-:W-:-:S11]  /*2460*/  ISETP.NE.AND P1, PT, R12, RZ, PT ;  /* 0x000000ff0c00720c */ /* 0x001fd60003f25270 */
[----:B--234-:R-:W-:Y:S05]  /*2470*/  @!P0 BRA `(.L_x_187) ;  /* 0x0000000000088947 */ /* 0x01cfea0003800000 */
[----:B------:R-:W-:-:S05]  /*2480*/  HFMA2 R7, -RZ, RZ, 0, 0 ;  /* 0x00000000ff077431 */ /* 0x000fca00000001ff */
[----:B------:R0:W-:Y:S02]  /*2490*/  REDG.E.ADD.64.STRONG.GPU desc[UR18][R4.64+0x400], R6 ;  /* 0x000400060400798e */ /* 0x0001e4000c12e512 */
.L_x_187:
[----:B------:R-:W-:Y:S05]  /*24a0*/  BSYNC.RECONVERGENT B1 ;  /* 0x0000000000017941 */ /* 0x000fea0003800200 */
.L_x_186:
[----:B------:R-:W-:Y:S04]  /*24b0*/  BSSY.RECONVERGENT B1, `(.L_x_188) ;  /* 0x0000005000017945 */ /* 0x000fe80003800200 */
[----:B------:R-:W-:Y:S05]  /*24c0*/  @!P1 BRA `(.L_x_189) ;  /* 0x00000000000c9947 */ /* 0x000fea0003800000 */
[----:B0-----:R-:W-:Y:S02]  /*24d0*/  IMAD.MOV.U32 R6, RZ, RZ, R12 ;  /* 0x000000ffff067224 */ /* 0x001fe400078e000c */
[----:B------:R-:W-:-:S05]  /*24e0*/  IMAD.MOV.U32 R7, RZ, RZ, RZ ;  /* 0x000000ffff077224 */ /* 0x000fca00078e00ff */
[----:B------:R1:W-:Y:S02]  /*24f0*/  REDG.E.ADD.64.STRONG.GPU desc[UR18][R4.64+0xc00], R6 ;  /* 0x000c00060400798e */ /* 0x0003e4000c12e512 */
.L_x_189:
[----:B------:R-:W-:Y:S05]  /*2500*/  BSYNC.RECONVERGENT B1 ;  /* 0x0000000000017941 */ /* 0x000fea0003800200 */
.L_x_188:
[----:B------:R-:W2:Y:S01]  /*2510*/  LDS R15, [R29+0x1200] ;  /* 0x001200001d0f7984 */ /* 0x000ea20000000800 */
[----:B------:R-:W-:Y:S01]  /*2520*/  ISETP.NE.AND P6, PT, R17, RZ, PT ;  /* 0x000000ff1100720c */ /* 0x000fe20003fc5270 */
[----:B------:R-:W-:Y:S01]  /*2530*/  VIADD R8, R8, 0x8 ;  /* 0x0000000808087836 */ /* 0x000fe20000000000 */
[----:B------:R-:W-:Y:S01]  /*2540*/  BSSY.RECONVERGENT B1, `(.L_x_190) ;  /* 0x000000e000017945 */ /* 0x000fe20003800200 */
[----:B------:R-:W3:Y:S01]  /*2550*/  LDS R12, [R29+0x1600] ;  /* 0x001600001d0c7984 */ /* 0x000ee20000000800 */
[----:B------:R-:W-:Y:S02]  /*2560*/  ISETP.NE.AND P1, PT, R13, RZ, PT ;  /* 0x000000ff0d00720c */ /* 0x000fe40003f25270 */
[----:B------:R-:W-:Y:S01]  /*2570*/  ISETP.NE.AND P0, PT, R8, R9, PT ;  /* 0x000000090800720c */ /* 0x000fe20003f05270 */
[----:B------:R-:W4:Y:S04]  /*2580*/  LDS R14, [R29+0x1a00] ;  /* 0x001a00001d0e7984 */ /* 0x000f280000000800 */
[----:B------:R-:W5:Y:S01]  /*2590*/  LDS R16, [R29+0x1e00] ;  /* 0x001e00001d107984 */ /* 0x000f620000000800 */
[----:B--2---:R-:W-:-:S02]  /*25a0*/  ISETP.NE.AND P2, PT, R15, RZ, PT ;  /* 0x000000ff0f00720c */ /* 0x004fc40003f45270 */
[----:B---3--:R-:W-:Y:S02]  /*25b0*/  ISETP.NE.AND P3, PT, R12, RZ, PT ;  /* 0x000000ff0c00720c */ /* 0x008fe40003f65270 */
[----:B----4-:R-:W-:Y:S02]  /*25c0*/  ISETP.NE.AND P4, PT, R14, RZ, PT ;  /* 0x000000ff0e00720c */ /* 0x010fe40003f85270 */
[----:B-----5:R-:W-:Y:S01]  /*25d0*/  ISETP.NE.AND P5, PT, R16, RZ, PT ;  /* 0x000000ff1000720c */ /* 0x020fe20003fa5270 */
[----:B------:R-:W-:-:S12]  /*25e0*/  @!P6 BRA `(.L_x_191) ;  /* 0x00000000000ce947 */ /* 0x000fd80003800000 */
[----:B01----:R-:W-:Y:S02]  /*25f0*/  IMAD.MOV.U32 R6, RZ, RZ, R17 ;  /* 0x000000ffff067224 */ /* 0x003fe400078e0011 */
[----:B------:R-:W-:-:S05]  /*2600*/  IMAD.MOV.U32 R7, RZ, RZ, RZ ;  /* 0x000000ffff077224 */ /* 0x000fca00078e00ff */
[----:B------:R2:W-:Y:S02]  /*2610*/  REDG.E.ADD.64.STRONG.GPU desc[UR18][R4.64+0x1400], R6 ;  /* 0x001400060400798e */ /* 0x0005e4000c12e512 */
.L_x_191:
[----:B------:R-:W-:Y:S05]  /*2620*/  BSYNC.RECONVERGENT B1 ;  /* 0x0000000000017941 */ /* 0x000fea0003800200 */
.L_x_190:
[----:B------:R-:W-:Y:S04]  /*2630*/  BSSY.RECONVERGENT B1, `(.L_x_192) ;  /* 0x0000005000017945 */ /* 0x000fe80003800200 */
[----:B------:R-:W-:Y:S05]  /*2640*/  @!P1 BRA `(.L_x_193) ;  /* 0x00000000000c9947 */ /* 0x000fea0003800000 */
[----:B012---:R-:W-:Y:S01]  /*2650*/  MOV R6, R13 ;  /* 0x0000000d00067202 */ /* 0x007fe20000000f00 */
[----:B------:R-:W-:-:S05]  /*2660*/  IMAD.MOV.U32 R7, RZ, RZ, RZ ;  /* 0x000000ffff077224 */ /* 0x000fca00078e00ff */
[----:B------:R3:W-:Y:S02]  /*2670*/  REDG.E.ADD.64.STRONG.GPU desc[UR18][R4.64+0x1c00], R6 ;  /* 0x001c00060400798e */ /* 0x0007e4000c12e512 */
.L_x_193:
[----:B------:R-:W-:Y:S05]  /*2680*/  BSYNC.RECONVERGENT B1 ;  /* 0x0000000000017941 */ /* 0x000fea0003800200 */
.L_x_192:
[----:B------:R-:W-:Y:S04]  /*2690*/  BSSY.RECONVERGENT B1, `(.L_x_194) ;  /* 0x0000005000017945 */ /* 0x000fe80003800200 */
[----:B------:R-:W-:Y:S05]  /*26a0*/  @!P2 BRA `(.L_x_195) ;  /* 0x00000000000ca947 */ /* 0x000fea0003800000 */
[----:B0123--:R-:W-:Y:S02]  /*26b0*/  IMAD.MOV.U32 R6, RZ, RZ, R15 ;  /* 0x000000ffff067224 */ /* 0x00ffe400078e000f */
[----:B------:R-:W-:-:S05]  /*26c0*/  IMAD.MOV.U32 R7, RZ, RZ, RZ ;  /* 0x000000ffff077224 */ /* 0x000fca00078e00ff */
[----:B------:R4:W-:Y:S02]  /*26d0*/  REDG.E.ADD.64.STRONG.GPU desc[UR18][R4.64+0x2400], R6 ;  /* 0x002400060400798e */ /* 0x0009e4000c12e512 */
.L_x_195:
[----:B------:R-:W-:Y:S05]  /*26e0*/  BSYNC.RECONVERGENT B1 ;  /* 0x0000000000017941 */ /* 0x000fea0003800200 */
.L_x_194:
[----:B------:R-:W-:Y:S04]  /*26f0*/  BSSY.RECONVERGENT B1, `(.L_x_196) ;  /* 0x0000004000017945 */ /* 0x000fe80003800200 */
[----:B------:R-:W-:Y:S05]  /*2700*/  @!P3 BRA `(.L_x_197) ;  /* 0x000000000008b947 */ /* 0x000fea0003800000 */
[----:B------:R-:W-:-:S05]  /*2710*/  IMAD.MOV.U32 R13, RZ, RZ, RZ ;  /* 0x000000ffff0d7224 */ /* 0x000fca00078e00ff */
[----:B------:R0:W-:Y:S02]  /*2720*/  REDG.E.ADD.64.STRONG.GPU desc[UR18][R4.64+0x2c00], R12 ;  /* 0x002c000c0400798e */ /* 0x0001e4000c12e512 */
.L_x_197:
[----:B------:R-:W-:Y:S05]  /*2730*/  BSYNC.RECONVERGENT B1 ;  /* 0x0000000000017941 */ /* 0x000fea0003800200 */
.L_x_196:
[----:B------:R-:W-:Y:S04]  /*2740*/  BSSY.RECONVERGENT B1, `(.L_x_198) ;  /* 0x0000004000017945 */ /* 0x000fe80003800200 */
[----:B------:R-:W-:Y:S05]  /*2750*/  @!P4 BRA `(.L_x_199) ;  /* 0x000000000008c947 */ /* 0x000fea0003800000 */
[----:B------:R-:W-:-:S05]  /*2760*/  IMAD.MOV.U32 R15, RZ, RZ, RZ ;  /* 0x000000ffff0f7224 */ /* 0x000fca00078e00ff */
[----:B------:R0:W-:Y:S02]  /*2770*/  REDG.E.ADD.64.STRONG.GPU desc[UR18][R4.64+0x3400], R14 ;  /* 0x0034000e0400798e */ /* 0x0001e4000c12e512 */
.L_x_199:
[----:B------:R-:W-:Y:S05]  /*2780*/  BSYNC.RECONVERGENT B1 ;  /* 0x0000000000017941 */ /* 0x000fea0003800200 */
.L_x_198:
[----:B------:R-:W-:Y:S04]  /*2790*/  BSSY.RECONVERGENT B1, `(.L_x_200) ;  /* 0x0000004000017945 */ /* 0x000fe80003800200 */
[----:B------:R-:W-:Y:S05]  /*27a0*/  @!P5 BRA `(.L_x_201) ;  /* 0x000000000008d947 */ /* 0x000fea0003800000 */
[----:B------:R-:W-:-:S05]  /*27b0*/  HFMA2 R17, -RZ, RZ, 0, 0 ;  /* 0x00000000ff117431 */ /* 0x000fca00000001ff */
[----:B------:R0:W-:Y:S02]  /*27c0*/  REDG.E.ADD.64.STRONG.GPU desc[UR18][R4.64+0x3c00], R16 ;  /* 0x003c00100400798e */ /* 0x0001e4000c12e512 */
.L_x_201:
[----:B------:R-:W-:Y:S05]  /*27d0*/  BSYNC.RECONVERGENT B1 ;  /* 0x0000000000017941 */ /* 0x000fea0003800200 */
.L_x_200:
[----:B------:R-:W-:Y:S05]  /*27e0*/  @P0 BRA `(.L_x_202) ;  /* 0xfffffff800f80947 */ /* 0x000fea000383ffff */
[----:B01234-:R-:W-:-:S07]  /*27f0*/  IMAD.MOV.U32 R7, RZ, RZ, R9 ;  /* 0x000000ffff077224 */ /* 0x01ffce00078e0009 */
.L_x_185:
[----:B------:R-:W-:-:S09]  /*2800*/  UISETP.NE.AND UP0, UPT, UR20, URZ, UPT ;  /* 0x000000ff1400728c */ /* 0x000fd2000bf05270 */
[----:B------:R-:W-:Y:S05]  /*2810*/  BRA.U !UP0, `(.L_x_150) ;  /* 0x0000000508647547 */ /* 0x000fea000b800000 */
[----:B------:R-:W-:-:S13]  /*2820*/  ISETP.GE.U32.AND P0, PT, R10, 0x3, PT ;  /* 0x000000030a00780c */ /* 0x000fda0003f06070 */
[----:B------:R-:W-:Y:S05]  /*2830*/  @!P0 BRA `(.L_x_203) ;  /* 0x0000000000c08947 */ /* 0x000fea0003800000 */
[----:B01234-:R-:W-:Y:S01]  /*2840*/  IMAD R2, R7, 0x400, R27 ;  /* 0x0000040007027824 */ /* 0x01ffe200078e021b */
[----:B------:R-:W-:Y:S04]  /*2850*/  BSSY.RECONVERGENT B1, `(.L_x_204) ;  /* 0x0000010000017945 */ /* 0x000fe80003800200 */
[----:B------:R-:W0:Y:S04]  /*2860*/  LDS R10, [R2+0x200] ;  /* 0x00020000020a7984 */ /* 0x000e280000000800 */
        /* <DEDUP_REMOVED lines=14> */
.L_x_205:
[----:B------:R-:W-:Y:S05]  /*2950*/  BSYNC.RECONVERGENT B1 ;  /* 0x0000000000017941 */ /* 0x000fea0003800200 */
.L_x_204:
[----:B------:R-:W-:Y:S04]  /*2960*/  BSSY.RECONVERGENT B1, `(.L_x_206) ;  /* 0x0000009000017945 */ /* 0x000fe80003800200 */
[----:B------:R-:W-:Y:S05]  /*2970*/  @!P1 BRA `(.L_x_207) ;  /* 0x00000000001c9947 */ /* 0x000fea0003800000 */
[----:B0-----:R-:W0:Y:S01]  /*2980*/  LDC.64 R4, c[0x0][0x380] ;  /* 0x0000e000ff047b82 */ /* 0x001e220000000a00 */
[----:B------:R-:W-:Y:S01]  /*2990*/  LEA R3, R7, R18, 0x8 ;  /* 0x0000001207037211 */ /* 0x000fe200078e40ff */
[----:B------:R-:W-:-:S04]  /*29a0*/  IMAD.MOV.U32 R2, RZ, RZ, R9 ;  /* 0x000000ffff027224 */ /* 0x000fc800078e0009 */
[----:B------:R-:W-:-:S04]  /*29b0*/  VIADD R3, R3, 0x100 ;  /* 0x0000010003037836 */ /* 0x000fc80000000000 */
[----:B0-----:R-:W-:-:S04]  /*29c0*/  IMAD.WIDE.U32 R4, R3, 0x8, R4 ;  /* 0x0000000803047825 */ /* 0x001fc800078e0004 */
[----:B------:R-:W-:-:S05]  /*29d0*/  IMAD.MOV.U32 R3, RZ, RZ, RZ ;  /* 0x000000ffff037224 */ /* 0x000fca00078e00ff */
[----:B------:R1:W-:Y:S02]  /*29e0*/  REDG.E.ADD.64.STRONG.GPU desc[UR18][R4.64+0x400], R2 ;  /* 0x000400020400798e */ /* 0x0003e4000c12e512 */
.L_x_207:
[----:B------:R-:W-:Y:S05]  /*29f0*/  BSYNC.RECONVERGENT B1 ;  /* 0x0000000000017941 */ /* 0x000fea0003800200 */
.L_x_206:
[----:B------:R-:W-:Y:S04]  /*2a00*/  BSSY.RECONVERGENT B1, `(.L_x_208) ;  /* 0x0000009000017945 */ /* 0x000fe80003800200 */
[----:B------:R-:W-:Y:S05]  /*2a10*/  @!P2 BRA `(.L_x_209) ;  /* 0x00000000001ca947 */ /* 0x000fea0003800000 */
[----:B01----:R-:W0:Y:S01]  /*2a20*/  LDC.64 R2, c[0x0][0x380] ;  /* 0x0000e000ff027b82 */ /* 0x003e220000000a00 */
[----:B------:R-:W-:Y:S01]  /*2a30*/  IMAD R5, R7, 0x100, R18 ;  /* 0x0000010007057824 */ /* 0x000fe200078e0212 */
[----:B------:R-:W-:-:S03]  /*2a40*/  MOV R4, R6 ;  /* 0x0000000600047202 */ /* 0x000fc60000000f00 */
[----:B------:R-:W-:-:S04]  /*2a50*/  VIADD R5, R5, 0x200 ;  /* 0x0000020005057836 */ /* 0x000fc80000000000 */
[----:B0-----:R-:W-:-:S04]  /*2a60*/  IMAD.WIDE.U32 R2, R5, 0x8, R2 ;  /* 0x0000000805027825 */ /* 0x001fc800078e0002 */
[----:B------:R-:W-:-:S05]  /*2a70*/  IMAD.MOV.U32 R5, RZ, RZ, RZ ;  /* 0x000000ffff057224 */ /* 0x000fca00078e00ff */
[----:B------:R2:W-:Y:S02]  /*2a80*/  REDG.E.ADD.64.STRONG.GPU desc[UR18][R2.64+0x400], R4 ;  /* 0x000400040200798e */ /* 0x0005e4000c12e512 */
.L_x_209:
[----:B------:R-:W-:Y:S05]  /*2a90*/  BSYNC.RECONVERGENT B1 ;  /* 0x0000000000017941 */ /* 0x000fea0003800200 */
.L_x_208:
[----:B------:R-:W-:Y:S04]  /*2aa0*/  BSSY.RECONVERGENT B1, `(.L_x_210) ;  /* 0x0000008000017945 */ /* 0x000fe80003800200 */
[----:B------:R-:W-:Y:S05]  /*2ab0*/  @!P3 BRA `(.L_x_211) ;  /* 0x000000000018b947 */ /* 0x000fea0003800000 */
[----:B012---:R-:W0:Y:S01]  /*2ac0*/  LDC.64 R2, c[0x0][0x380] ;  /* 0x0000e000ff027b82 */ /* 0x007e220000000a00 */
[----:B------:R-:W-:Y:S02]  /*2ad0*/  IMAD R5, R7, 0x100, R18 ;  /* 0x0000010007057824 */ /* 0x000fe400078e0212 */
[----:B------:R-:W-:Y:S02]  /*2ae0*/  IMAD.MOV.U32 R9, RZ, RZ, RZ ;  /* 0x000000ffff097224 */ /* 0x000fe400078e00ff */
[----:B------:R-:W-:-:S04]  /*2af0*/  VIADD R5, R5, 0x300 ;  /* 0x0000030005057836 */ /* 0x000fc80000000000 */
[----:B0-----:R-:W-:-:S05]  /*2b00*/  IMAD.WIDE.U32 R2, R5, 0x8, R2 ;  /* 0x0000000805027825 */ /* 0x001fca00078e0002 */
[----:B------:R3:W-:Y:S02]  /*2b10*/  REDG.E.ADD.64.STRONG.GPU desc[UR18][R2.64+0x400], R8 ;  /* 0x000400080200798e */ /* 0x0007e4000c12e512 */
.L_x_211:
[----:B------:R-:W-:Y:S05]  /*2b20*/  BSYNC.RECONVERGENT B1 ;  /* 0x0000000000017941 */ /* 0x000fea0003800200 */
.L_x_210:
[----:B------:R-:W-:-:S07]  /*2b30*/  VIADD R7, R7, 0x4 ;  /* 0x0000000407077836 */ /* 0x000fce0000000000 */
.L_x_203:
[----:B------:R-:W-:-:S09]  /*2b40*/  UISETP.NE.AND UP0, UPT, UR9, URZ, UPT ;  /* 0x000000ff0900728c */ /* 0x000fd2000bf05270 */
[----:B------:R-:W-:Y:S05]  /*2b50*/  BRA.U !UP0, `(.L_x_150) ;  /* 0x0000000108947547 */ /* 0x000fea000b800000 */
[----:B------:R-:W-:-:S13]  /*2b60*/  ISETP.NE.AND P0, PT, R0, RZ, PT ;  /* 0x000000ff0000720c */ /* 0x000fda0003f05270 */
[----:B------:R-:W-:Y:S05]  /*2b70*/  @!P0 BRA `(.L_x_212) ;  /* 0x0000000000608947 */ /* 0x000fea0003800000 */
[----:B01234-:R-:W-:Y:S01]  /*2b80*/  LEA R2, R7, R27, 0xa ;  /* 0x0000001b07027211 */ /* 0x01ffe200078e50ff */
[----:B------:R-:W-:Y:S04]  /*2b90*/  BSSY.RECONVERGENT B1, `(.L_x_213) ;  /* 0x000000b000017945 */ /* 0x000fe80003800200 */
[----:B------:R-:W0:Y:S04]  /*2ba0*/  LDS R4, [R2+0x200] ;  /* 0x0002000002047984 */ /* 0x000e280000000800 */
        /* <DEDUP_REMOVED lines=9> */
.L_x_214:
[----:B------:R-:W-:Y:S05]  /*2c40*/  BSYNC.RECONVERGENT B1 ;  /* 0x0000000000017941 */ /* 0x000fea0003800200 */
.L_x_213:
[----:B------:R-:W-:Y:S04]  /*2c50*/  BSSY.RECONVERGENT B1, `(.L_x_215) ;  /* 0x0000009000017945 */ /* 0x000fe80003800200 */
[----:B------:R-:W-:Y:S05]  /*2c60*/  @!P1 BRA `(.L_x_216) ;  /* 0x00000000001c9947 */ /* 0x000fea0003800000 */
[----:B0-----:R-:W0:Y:S01]  /*2c70*/  LDC.64 R2, c[0x0][0x380] ;  /* 0x0000e000ff027b82 */ /* 0x001e220000000a00 */
[----:B------:R-:W-:-:S04]  /*2c80*/  IMAD R4, R7, 0x100, R18 ;  /* 0x0000010007047824 */ /* 0x000fc800078e0212 */
[----:B------:R-:W-:Y:S02]  /*2c90*/  VIADD R5, R4, 0x100 ;  /* 0x0000010004057836 */ /* 0x000fe40000000000 */
[----:B------:R-:W-:Y:S02]  /*2ca0*/  IMAD.MOV.U32 R4, RZ, RZ, R0 ;  /* 0x000000ffff047224 */ /* 0x000fe400078e0000 */
[----:B0-----:R-:W-:-:S04]  /*2cb0*/  IMAD.WIDE.U32 R2, R5, 0x8, R2 ;  /* 0x0000000805027825 */ /* 0x001fc800078e0002 */
[----:B------:R-:W-:-:S05]  /*2cc0*/  HFMA2 R5, -RZ, RZ, 0, 0 ;  /* 0x00000000ff057431 */ /* 0x000fca00000001ff */
[----:B------:R1:W-:Y:S02]  /*2cd0*/  REDG.E.ADD.64.STRONG.GPU desc[UR18][R2.64+0x400], R4 ;  /* 0x000400040200798e */ /* 0x0003e4000c12e512 */
.L_x_216:
[----:B------:R-:W-:Y:S05]  /*2ce0*/  BSYNC.RECONVERGENT B1 ;  /* 0x0000000000017941 */ /* 0x000fea0003800200 */
.L_x_215:
[----:B------:R-:W-:-:S07]  /*2cf0*/  VIADD R7, R7, 0x2 ;  /* 0x0000000207077836 */ /* 0x000fce0000000000 */
.L_x_212:
[----:B------:R-:W-:-:S13]  /*2d00*/  ISETP.NE.AND P0, PT, R11, RZ, PT ;  /* 0x000000ff0b00720c */ /* 0x000fda0003f05270 */
[----:B------:R-:W-:Y:S05]  /*2d10*/  @!P0 BRA `(.L_x_150) ;  /* 0x0000000000248947 */ /* 0x000fea0003800000 */
[----:B------:R-:W-:-:S05]  /*2d20*/  IMAD R0, R7, 0x400, R27 ;  /* 0x0000040007007824 */ /* 0x000fca00078e021b */
[----:B012-4-:R-:W0:Y:S02]  /*2d30*/  LDS R4, [R0+0x200] ;  /* 0x0002000000047984 */ /* 0x017e240000000800 */
[----:B0-----:R-:W-:-:S13]  /*2d40*/  ISETP.NE.AND P0, PT, R4, RZ, PT ;  /* 0x000000ff0400720c */ /* 0x001fda0003f05270 */
[----:B------:R-:W-:Y:S05]  /*2d50*/  @!P0 BRA `(.L_x_150) ;  /* 0x0000000000148947 */ /* 0x000fea0003800000 */
[----:B---3--:R-:W0:Y:S01]  /*2d60*/  LDC.64 R2, c[0x0][0x380] ;  /* 0x0000e000ff027b82 */ /* 0x008e220000000a00 */
[----:B------:R-:W-:Y:S02]  /*2d70*/  IMAD R7, R7, 0x100, R18 ;  /* 0x0000010007077824 */ /* 0x000fe400078e0212 */
[----:B------:R-:W-:Y:S02]  /*2d80*/  IMAD.MOV.U32 R5, RZ, RZ, RZ ;  /* 0x000000ffff057224 */ /* 0x000fe400078e00ff */
[----:B0-----:R-:W-:-:S05]  /*2d90*/  IMAD.WIDE.U32 R2, R7, 0x8, R2 ;  /* 0x0000000807027825 */ /* 0x001fca00078e0002 */
[----:B------:R0:W-:Y:S02]  /*2da0*/  REDG.E.ADD.64.STRONG.GPU desc[UR18][R2.64+0x400], R4 ;  /* 0x000400040200798e */ /* 0x0001e4000c12e512 */
.L_x_150:
[----:B------:R-:W-:Y:S05]  /*2db0*/  BSYNC.RECONVERGENT B0 ;  /* 0x0000000000007941 */ /* 0x000fea0003800200 */
.L_x_149:
[----:B------:R-:W1:Y:S01]  /*2dc0*/  LDCU.64 UR4, c[0x0][0x390] ;  /* 0x00007200ff0477ac */ /* 0x000e620008000a00 */
[----:B------:R-:W-:-:S04]  /*2dd0*/  UIADD3 UR6, UP1, UPT, UR6, 0x1, URZ ;  /* 0x0000000106067890 */ /* 0x000fc8000ff3e0ff */
[----:B------:R-:W-:Y:S02]  /*2de0*/  UIADD3.X UR7, UPT, UPT, URZ, UR7, URZ, UP1, !UPT ;  /* 0x00000007ff077290 */ /* 0x000fe40008ffe4ff */
[----:B-1----:R-:W-:-:S04]  /*2df0*/  UIADD3 UR10, UP0, UPT, UR4, -0x1, URZ ;  /* 0xffffffff040a7890 */ /* 0x002fc8000ff1e0ff */
[----:B------:R-:W-:-:S04]  /*2e00*/  UIADD3.X UR11, UPT, UPT, UR5, -0x1, URZ, UP0, !UPT ;  /* 0xffffffff050b7890 */ /* 0x000fc800087fe4ff */
[----:B------:R-:W-:-:S04]  /*2e10*/  USHF.R.U64 UR10, UR10, 0x1e, UR11 ;  /* 0x0000001e0a0a7899 */ /* 0x000fc8000800120b */
[----:B------:R-:W-:-:S04]  /*2e20*/  UIADD3 UR10, UP0, UPT, UR10, 0x1, URZ ;  /* 0x000000010a0a7890 */ /* 0x000fc8000ff1e0ff */
[----:B------:R-:W-:Y:S02]  /*2e30*/  ULEA.HI.X UR11, UR11, URZ, URZ, 0x2, UP0 ;  /* 0x000000ff0b0b7291 */ /* 0x000fe400080f14ff */
[----:B------:R-:W-:-:S04]  /*2e40*/  UISETP.LT.U32.AND UP0, UPT, UR10, UR4, UPT ;  /* 0x000000040a00728c */ /* 0x000fc8000bf01070 */
[----:B------:R-:W-:-:S04]  /*2e50*/  UISETP.LT.U32.AND.EX UP0, UPT, UR11, UR5, UPT, UP0 ;  /* 0x000000050b00728c */ /* 0x000fc8000bf01100 */
[----:B------:R-:W-:Y:S02]  /*2e60*/  USEL UR4, UR10, UR4, UP0 ;  /* 0x000000040a047287 */ /* 0x000fe40008000000 */
[----:B------:R-:W-:Y:S02]  /*2e70*/  USEL UR5, UR11, UR5, UP0 ;  /* 0x000000050b057287 */ /* 0x000fe40008000000 */
[----:B------:R-:W-:-:S04]  /*2e80*/  UISETP.NE.U32.AND UP0, UPT, UR6, UR4, UPT ;  /* 0x000000040600728c */ /* 0x000fc8000bf05070 */
[----:B------:R-:W-:Y:S01]  /*2e90*/  UISETP.NE.AND.EX UP0, UPT, UR7, UR5, UPT, UP0 ;  /* 0x000000050700728c */ /* 0x000fe2000bf05300 */
[----:B------:R-:W-:Y:S08]  /*2ea0*/  BAR.SYNC.DEFER_BLOCKING 0x0 ;  /* 0x0000000000007b1d */ /* 0x000ff00000010000 */
[----:B------:R-:W-:Y:S05]  /*2eb0*/  BRA.U UP0, `(.L_x_217) ;  /* 0xffffffd100dc7547 */ /* 0x000fea000b83ffff */
[----:B------:R-:W-:Y:S05]  /*2ec0*/  EXIT ;  /* 0x000000000000794d */ /* 0x000fea0003800000 */
.L_x_218:
        /* <DEDUP_REMOVED lines=11> */
.L_x_235:


//--------------------- .text._ZN3cub18CUB_300001_SM_10006detail10radix_sort31DeviceRadixSortSingleTileKernelINS1_5radix10policy_hubIjNS0_8NullTypeEyE10Policy1000ELNS0_9SortOrderE0EjS6_yNS1_21identity_decomposer_tEEEvPKT1_PSB_PKT2_PSF_T3_iiT4_ --------------------------
	.section	.text._ZN3cub18CUB_300001_SM_10006detail10radix_sort31DeviceRadixSortSingleTileKernelINS1_5radix10policy_hubIjNS0_8NullTypeEyE10Policy1000ELNS0_9SortOrderE0EjS6_yNS1_21identity_decomposer_tEEEvPKT1_PSB_PKT2_PSF_T3_iiT4_,"ax",@progbits
	.align	128
        .global         _ZN3cub18CUB_300001_SM_10006detail10radix_sort31DeviceRadixSortSingleTileKernelINS1_5radix10policy_hubIjNS0_8NullTypeEyE10Policy1000ELNS0_9SortOrderE0EjS6_yNS1_21identity_decomposer_tEEEvPKT1_PSB_PKT2_PSF_T3_iiT4_
        .type           _ZN3cub18CUB_300001_SM_10006detail10radix_sort31DeviceRadixSortSingleTileKernelINS1_5radix10policy_hubIjNS0_8NullTypeEyE10Policy1000ELNS0_9SortOrderE0EjS6_yNS1_21identity_decomposer_tEEEvPKT1_PSB_PKT2_PSF_T3_iiT4_,@function
        .size           _ZN3cub18CUB_300001_SM_10006detail10radix_sort31DeviceRadixSortSingleTileKernelINS1_5radix10policy_hubIjNS0_8NullTypeEyE10Policy1000ELNS0_9SortOrderE0EjS6_yNS1_21identity_decomposer_tEEEvPKT1_PSB_PKT2_PSF_T3_iiT4_,(.L_x_236 - _ZN3cub18CUB_300001_SM_10006detail10radix_sort31DeviceRadixSortSingleTileKernelINS1_5radix10policy_hubIjNS0_8NullTypeEyE10Policy1000ELNS0_9SortOrderE0EjS6_yNS1_21identity_decomposer_tEEEvPKT1_PSB_PKT2_PSF_T3_iiT4_)
        .other          _ZN3cub18CUB_300001_SM_10006detail10radix_sort31DeviceRadixSortSingleTileKernelINS1_5radix10policy_hubIjNS0_8NullTypeEyE10Policy1000ELNS0_9SortOrderE0EjS6_yNS1_21identity_decomposer_tEEEvPKT1_PSB_PKT2_PSF_T3_iiT4_,@"STO_CUDA_ENTRY STV_DEFAULT"
_ZN3cub18CUB_300001_SM_10006detail10radix_sort31DeviceRadixSortSingleTileKernelINS1_5radix10policy_hubIjNS0_8NullTypeEyE10Policy1000ELNS0_9SortOrderE0EjS6_yNS1_21identity_decomposer_tEEEvPKT1_PSB_PKT2_PSF_T3_iiT4_:
.text._ZN3cub18CUB_300001_SM_10006detail10radix_sort31DeviceRadixSortSingleTileKernelINS1_5radix10policy_hubIjNS0_8NullTypeEyE10Policy1000ELNS0_9SortOrderE0EjS6_yNS1_21identity_decomposer_tEEEvPKT1_PSB_PKT2_PSF_T3_iiT4_:
[----:B------:R-:W-:Y:S01]  /*0000*/  LDC R1, c[0x0][0x37c] ;  /* 0x0000df00ff017b82 */ /* 0x000fe20000000800 */
[----:B------:R-:W0:Y:S01]  /*0010*/  S2R R0, SR_TID.X ;  /* 0x0000000000007919 */ /* 0x000e220000002100 */
[----:B------:R-:W1:Y:S06]  /*0020*/  LDCU UR4, c[0x0][0x3a0] ;  /* 0x00007400ff0477ac */ /* 0x000e6c0008000800 */
[----:B------:R-:W2:Y:S01]  /*0030*/  LDC.64 R4, c[0x0][0x380] ;  /* 0x0000e000ff047b82 */ /* 0x000ea20000000a00 */
[----:B------:R-:W-:Y:S01]  /*0040*/  IMAD.MOV.U32 R12, RZ, RZ, -0x1 ;  /* 0xffffffffff0c7424 */ /* 0x000fe200078e00ff */
[----:B------:R-:W3:Y:S01]  /*0050*/  LDCU.64 UR10, c[0x0][0x358] ;  /* 0x00006b00ff0a77ac */ /* 0x000ee20008000a00 */
[----:B------:R-:W-:-:S02]  /*0060*/  IMAD.MOV.U32 R13, RZ, RZ, -0x1 ;  /* 0xffffffffff0d7424 */ /* 0x000fc400078e00ff */
[----:B------:R-:W-:Y:S02]  /*0070*/  IMAD.MOV.U32 R15, RZ, RZ, -0x1 ;  /* 0xffffffffff0f7424 */ /* 0x000fe400078e00ff */
[----:B------:R-:W-:Y:S02]  /*0080*/  IMAD.MOV.U32 R14, RZ, RZ, -0x1 ;  /* 0xffffffffff0e7424 */ /* 0x000fe400078e00ff */
[----:B------:R-:W-:Y:S02]  /*0090*/  IMAD.MOV.U32 R16, RZ, RZ, -0x1 ;  /* 0xffffffffff107424 */ /* 0x000fe400078e00ff */
[----:B------:R-:W-:Y:S02]  /*00a0*/  IMAD.MOV.U32 R17, RZ, RZ, -0x1 ;  /* 0xffffffffff117424 */ /* 0x000fe400078e00ff */
[----:B------:R-:W-:Y:S02]  /*00b0*/  IMAD.MOV.U32 R18, RZ, RZ, -0x1 ;  /* 0xffffffffff127424 */ /* 0x000fe400078e00ff */
[----:B------:R-:W-:-:S02]  /*00c0*/  IMAD.MOV.U32 R19, RZ, RZ, -0x1 ;  /* 0xffffffffff137424 */ /* 0x000fc400078e00ff */
[----:B------:R-:W-:Y:S02]  /*00d0*/  IMAD.MOV.U32 R20, RZ, RZ, -0x1 ;  /* 0xffffffffff147424 */ /* 0x000fe400078e00ff */
[----:B------:R-:W-:Y:S01]  /*00e0*/  IMAD.MOV.U32 R21, RZ, RZ, -0x1 ;  /* 0xffffffffff157424 */ /* 0x000fe200078e00ff */
[----:B------:R-:W4:Y:S01]  /*00f0*/  S2UR UR5, SR_CgaCtaId ;  /* 0x00000000000579c3 */ /* 0x000f220000008800 */
[----:B------:R-:W-:Y:S02]  /*0100*/  IMAD.MOV.U32 R22, RZ, RZ, -0x1 ;  /* 0xffffffffff167424 */ /* 0x000fe400078e00ff */
[----:B------:R-:W-:Y:S02]  /*0110*/  IMAD.MOV.U32 R23, RZ, RZ, -0x1 ;  /* 0xffffffffff177424 */ /* 0x000fe400078e00ff */
[----:B------:R-:W-:Y:S02]  /*0120*/  IMAD.MOV.U32 R24, RZ, RZ, -0x1 ;  /* 0xffffffffff187424 */ /* 0x000fe400078e00ff */
[----:B------:R-:W-:-:S02]  /*0130*/  IMAD.MOV.U32 R25, RZ, RZ, -0x1 ;  /* 0xffffffffff197424 */ /* 0x000fc400078e00ff */
[----:B------:R-:W-:Y:S02]  /*0140*/  IMAD.MOV.U32 R26, RZ, RZ, -0x1 ;  /* 0xffffffffff1a7424 */ /* 0x000fe400078e00ff */
[----:B------:R-:W-:Y:S02]  /*0150*/  IMAD.MOV.U32 R27, RZ, RZ, -0x1 ;  /* 0xffffffffff1b7424 */ /* 0x000fe400078e00ff */
[----:B------:R-:W-:Y:S01]  /*0160*/  IMAD.MOV.U32 R28, RZ, RZ, -0x1 ;  /* 0xffffffffff1c7424 */ /* 0x000fe200078e00ff */
[----:B------:R-:W4:Y:S01]  /*0170*/  S2R R29, SR_LANEID ;  /* 0x00000000001d7919 */ /* 0x000f220000000000 */
[----:B0-----:R-:W-:Y:S01]  /*0180*/  IMAD R7, R0, 0x13, RZ ;  /* 0x0000001300077824 */ /* 0x001fe200078e02ff */
[----:B------:R-:W0:Y:S03]  /*0190*/  LDCU.64 UR6, c[0x0][0x3a8] ;  /* 0x00007500ff0677ac */ /* 0x000e260008000a00 */
[C---:B------:R-:W-:Y:S01]  /*01a0*/  VIADD R2, R7.reuse, 0x1 ;  /* 0x0000000107027836 */ /* 0x040fe20000000000 */
[C---:B-1----:R-:W-:Y:S01]  /*01b0*/  ISETP.GE.AND P1, PT, R7.reuse, UR4, PT ;  /* 0x0000000407007c0c */ /* 0x042fe2000bf26270 */
[C---:B------:R-:W-:Y:S01]  /*01c0*/  VIADD R3, R7.reuse, 0x2 ;  /* 0x0000000207037836 */ /* 0x040fe20000000000 */
[----:B------:R-:W1:Y:S01]  /*01d0*/  LDCU UR9, c[0x0][0x3ac] ;  /* 0x00007580ff0977ac */ /* 0x000e620008000800 */
[C---:B------:R-:W-:Y:S01]  /*01e0*/  VIADD R6, R7.reuse, 0x5 ;  /* 0x0000000507067836 */ /* 0x040fe20000000000 */
[----:B------:R-:W-:Y:S01]  /*01f0*/  ISETP.GE.AND P2, PT, R2, UR4, PT ;  /* 0x0000000402007c0c */ /* 0x000fe2000bf46270 */
[----:B------:R-:W-:Y:S01]  /*0200*/  VIADD R2, R7, 0x3 ;  /* 0x0000000307027836 */ /* 0x000fe20000000000 */
[----:B------:R-:W-:Y:S01]  /*0210*/  ISETP.GE.AND P3, PT, R3, UR4, PT ;  /* 0x0000000403007c0c */ /* 0x000fe2000bf66270 */
[----:B--2---:R-:W-:Y:S01]  /*0220*/  IMAD.WIDE.U32 R4, R7, 0x4, R4 ;  /* 0x0000000407047825 */ /* 0x004fe200078e0004 */
[----:B------:R-:W-:-:S02]  /*0230*/  ISETP.GE.AND P6, PT, R6, UR4, PT ;  /* 0x0000000406007c0c */ /* 0x000fc4000bfc6270 */
[----:B------:R-:W-:Y:S01]  /*0240*/  ISETP.GE.AND P4, PT, R2, UR4, PT ;  /* 0x0000000402007c0c */ /* 0x000fe2000bf86270 */
[----:B------:R-:W-:Y:S02]  /*0250*/  IMAD.MOV.U32 R2, RZ, RZ, -0x1 ;  /* 0xffffffffff027424 */ /* 0x000fe400078e00ff */
[C---:B------:R-:W-:Y:S02]  /*0260*/  VIADD R6, R7.reuse, 0x7 ;  /* 0x0000000707067836 */ /* 0x040fe40000000000 */
[C---:B------:R-:W-:Y:S02]  /*0270*/  VIADD R3, R7.reuse, 0x4 ;  /* 0x0000000407037836 */ /* 0x040fe40000000000 */
[----:B---3--:R2:W5:Y:S01]  /*0280*/  @!P1 LDG.E R2, desc[UR10][R4.64] ;  /* 0x0000000a04029981 */ /* 0x008562000c1e1900 */
[----:B------:R-:W-:Y:S01]  /*0290*/  ISETP.GE.AND P1, PT, R6, UR4, PT ;  /* 0x0000000406007c0c */ /* 0x000fe2000bf26270 */
[----:B------:R-:W-:Y:S01]  /*02a0*/  VIADD R6, R7, 0x9 ;  /* 0x0000000907067836 */ /* 0x000fe20000000000 */
[----:B------:R-:W-:Y:S01]  /*02b0*/  ISETP.GE.AND P5, PT, R3, UR4, PT ;  /* 0x0000000403007c0c */ /* 0x000fe2000bfa6270 */
[C---:B------:R-:W-:Y:S01]  /*02c0*/  VIADD R8, R7.reuse, 0x6 ;  /* 0x0000000607087836 */ /* 0x040fe20000000000 */
[----:B------:R2:W5:Y:S01]  /*02d0*/  @!P3 LDG.E R12, desc[UR10][R4.64+0x8] ;  /* 0x0000080a040cb981 */ /* 0x000562000c1e1900 */
[----:B------:R-:W-:Y:S01]  /*02e0*/  IMAD.MOV.U32 R3, RZ, RZ, -0x1 ;  /* 0xffffffffff037424 */ /* 0x000fe200078e00ff */
[----:B------:R-:W-:Y:S01]  /*02f0*/  ISETP.GE.AND P3, PT, R6, UR4, PT ;  /* 0x0000000406007c0c */ /* 0x000fe2000bf66270 */
[C---:B------:R-:W-:Y:S01]  /*0300*/  VIADD R6, R7.reuse, 0xa ;  /* 0x0000000a07067836 */ /* 0x040fe20000000000 */
[----:B------:R-:W-:Y:S01]  /*0310*/  ISETP.GE.AND P0, PT, R8, UR4, PT ;  /* 0x0000000408007c0c */ /* 0x000fe2000bf06270 */
[C---:B------:R-:W-:Y:S01]  /*0320*/  VIADD R8, R7.reuse, 0x8 ;  /* 0x0000000807087836 */ /* 0x040fe20000000000 */
[----:B------:R2:W5:Y:S02]  /*0330*/  @!P4 LDG.E R13, desc[UR10][R4.64+0xc] ;  /* 0x00000c0a040dc981 */ /* 0x000564000c1e1900 */
[----:B------:R-:W-:Y:S01]  /*0340*/  ISETP.GE.AND P4, PT, R6, UR4, PT ;  /* 0x0000000406007c0c */ /* 0x000fe2000bf86270 */
[C---:B------:R-:W-:Y:S01]  /*0350*/  VIADD R6, R7.reuse, 0xc ;  /* 0x0000000c07067836 */ /* 0x040fe20000000000 */
[----:B------:R2:W5:Y:S01]  /*0360*/  @!P2 LDG.E R3, desc[UR10][R4.64+0x4] ;  /* 0x0000040a0403a981 */ /* 0x000562000c1e1900 */
[----:B------:R-:W-:Y:S01]  /*0370*/  ISETP.GE.AND P2, PT, R8, UR4, PT ;  /* 0x0000000408007c0c */ /* 0x000fe2000bf46270 */
[----:B------:R-:W-:-:S02]  /*0380*/  VIADD R8, R7, 0xb ;  /* 0x0000000b07087836 */ /* 0x000fc40000000000 */
[----:B------:R2:W5:Y:S01]  /*0390*/  @!P6 LDG.E R15, desc[UR10][R4.64+0x14] ;  /* 0x0000140a040fe981 */ /* 0x000562000c1e1900 */
[----:B------:R-:W-:Y:S01]  /*03a0*/  ISETP.GE.AND P6, PT, R6, UR4, PT ;  /* 0x0000000406007c0c */ /* 0x000fe2000bfc6270 */
[C---:B------:R-:W-:Y:S02]  /*03b0*/  VIADD R6, R7.reuse, 0xd ;  /* 0x0000000d07067836 */ /* 0x040fe40000000000 */
[----:B------:R2:W5:Y:S01]  /*03c0*/  @!P5 LDG.E R14, desc[UR10][R4.64+0x10] ;  /* 0x0000100a040ed981 */ /* 0x000562000c1e1900 */
[----:B------:R-:W-:Y:S01]  /*03d0*/  ISETP.GE.AND P5, PT, R8, UR4, PT ;  /* 0x0000000408007c0c */ /* 0x000fe2000bfa6270 */
[C---:B------:R-:W-:Y:S02]  /*03e0*/  VIADD R8, R7.reuse, 0xe ;  /* 0x0000000e07087836 */ /* 0x040fe40000000000 */
        /* <DEDUP_REMOVED lines=9> */
[----:B------:R-:W-:Y:S01]  /*0480*/  VIADD R7, R7, 0x12 ;  /* 0x0000001207077836 */ /* 0x000fe20000000000 */
[----:B------:R2:W5:Y:S02]  /*0490*/  @!P3 LDG.E R19, desc[UR10][R4.64+0x24] ;  /* 0x0000240a0413b981 */ /* 0x000564000c1e1900 */
[----:B------:R-:W-:-:S02]  /*04a0*/  ISETP.GE.AND P3, PT, R6, UR4, PT ;  /* 0x0000000406007c0c */ /* 0x000fc4000bf66270 */
[----:B------:R2:W5:Y:S01]  /*04b0*/  @!P4 LDG.E R20, desc[UR10][R4.64+0x28] ;  /* 0x0000280a0414c981 */ /* 0x000562000c1e1900 */
[----:B------:R-:W-:-:S03]  /*04c0*/  ISETP.GE.AND P4, PT, R8, UR4, PT ;  /* 0x0000000408007c0c */ /* 0x000fc6000bf86270 */
[----:B------:R2:W5:Y:S01]  /*04d0*/  @!P5 LDG.E R21, desc[UR10][R4.64+0x2c] ;  /* 0x00002c0a0415d981 */ /* 0x000562000c1e1900 */
[----:B------:R-:W-:-:S03]  /*04e0*/  ISETP.GE.AND P5, PT, R7, UR4, PT ;  /* 0x0000000407007c0c */ /* 0x000fc6000bfa6270 */
[----:B------:R2:W5:Y:S04]  /*04f0*/  @!P6 LDG.E R22, desc[UR10][R4.64+0x30] ;  /* 0x0000300a0416e981 */ /* 0x000568000c1e1900 */
[----:B------:R2:W5:Y:S04]  /*0500*/  @!P0 LDG.E R23, desc[UR10][R4.64+0x34] ;  /* 0x0000340a04178981 */ /* 0x000568000c1e1900 */
[----:B------:R2:W5:Y:S04]  /*0510*/  @!P1 LDG.E R24, desc[UR10][R4.64+0x38] ;  /* 0x0000380a04189981 */ /* 0x000568000c1e1900 */
[----:B------:R2:W5:Y:S04]  /*0520*/  @!P2 LDG.E R25, desc[UR10][R4.64+0x3c] ;  /* 0x00003c0a0419a981 */ /* 0x000568000c1e1900 */
[----:B------:R2:W5:Y:S04]  /*0530*/  @!P3 LDG.E R26, desc[UR10][R4.64+0x40] ;  /* 0x0000400a041ab981 */ /* 0x000568000c1e1900 */
[----:B------:R2:W5:Y:S04]  /*0540*/  @!P4 LDG.E R27, desc[UR10][R4.64+0x44] ;  /* 0x0000440a041bc981 */ /* 0x000568000c1e1900 */
[----:B------:R2:W5:Y:S01]  /*0550*/  @!P5 LDG.E R28, desc[UR10][R4.64+0x48] ;  /* 0x0000480a041cd981 */ /* 0x000562000c1e1900 */
[----:B------:R-:W-:-:S02]  /*0560*/  UMOV UR4, 0x400 ;  /* 0x0000040000047882 */ /* 0x000fc40000000000 */
[----:B----4-:R-:W-:Y:S01]  /*0570*/  ULEA UR4, UR5, UR4, 0x18 ;  /* 0x0000000405047291 */ /* 0x010fe2000f8ec0ff */
[----:B------:R-:W-:-:S05]  /*0580*/  SHF.R.U32.HI R105, RZ, 0x5, R0 ;  /* 0x00000005ff697819 */ /* 0x000fca0000011600 */
[----:B------:R-:W-:-:S05]  /*0590*/  LEA R31, R0, UR4, 0x2 ;  /* 0x00000004001f7c11 */ /* 0x000fca000f8e10ff */
[----:B------:R-:W-:Y:S01]  /*05a0*/  IMAD R33, R0, 0x80, R31 ;  /* 0x0000008000217824 */ /* 0x000fe200078e021f */
[----:B------:R-:W-:-:S03]  /*05b0*/  LEA R30, R105, UR4, 0x2 ;  /* 0x00000004691e7c11 */ /* 0x000fc6000f8e10ff */
[----:B------:R-:W-:Y:S01]  /*05c0*/  IMAD R35, R0, -0x38, R33 ;  /* 0xffffffc800237824 */ /* 0x000fe200078e0221 */
[----:B0-----:R-:W-:Y:S02]  /*05d0*/  UIADD3 UR8, UPT, UPT, UR6, 0x6, URZ ;  /* 0x0000000606087890 */ /* 0x001fe4000fffe0ff */
[----:B------:R-:W-:Y:S01]  /*05e0*/  UIADD3 UR5, UPT, UPT, -UR6, UR7, URZ ;  /* 0x0000000706057290 */ /* 0x000fe2000fffe1ff */
[----:B-12---:R-:W-:Y:S11]  /*05f0*/  BAR.SYNC.DEFER_BLOCKING 0x0 ;  /* 0x0000000000007b1d */ /* 0x006ff60000010000 */
.L_x_220:
[----:B------:R-:W-:Y:S01]  /*0600*/  UISETP.LT.AND UP0, UPT, UR5, 0x6, UPT ;  /* 0x000000060500788c */ /* 0x000fe2000bf01270 */
[----:B------:R-:W-:Y:S01]  /*0610*/  STS [R31], RZ ;  /* 0x000000ff1f007388 */ /* 0x000fe20000000800 */
[----:B------:R-:W-:Y:S01]  /*0620*/  UIADD3 UR6, UPT, UPT, UR8, -0x6, URZ ;  /* 0xfffffffa08067890 */ /* 0x000fe2000fffe0ff */
[----:B------:R-:W-:Y:S01]  /*0630*/  ISETP.NE.AND P1, PT, R29, 0x1f, PT ;  /* 0x0000001f1d00780c */ /* 0x000fe20003f25270 */
[----:B------:R-:W-:Y:S01]  /*0640*/  USEL UR4, UR5, 0x6, UP0 ;  /* 0x0000000605047887 */ /* 0x000fe20008000000 */
[----:B------:R-:W-:Y:S01]  /*0650*/  STS [R31+0x400], RZ ;  /* 0x000400ff1f007388 */ /* 0x000fe20000000800 */
[C---:B------:R-:W-:Y:S01]  /*0660*/  ISETP.NE.AND P2, PT, R105.reuse, 0x6, PT ;  /* 0x000000066900780c */ /* 0x040fe20003f45270 */
[----:B------:R-:W-:Y:S01]  /*0670*/  UISETP.GE.AND UP0, UPT, UR8, UR9, UPT ;  /* 0x000000090800728c */ /* 0x000fe2000bf06270 */
[----:B0----5:R-:W-:Y:S01]  /*0680*/  SHF.R.U32.HI R4, RZ, UR6, R2 ;  /* 0x00000006ff047c19 */ /* 0x021fe20008011602 */
[----:B------:R-:W-:Y:S01]  /*0690*/  UBMSK UR4, URZ, UR4 ;  /* 0x00000004ff04729b */ /* 0x000fe20008000000 */
[----:B------:R-:W-:Y:S01]  /*06a0*/  STS [R31+0x800], RZ ;  /* 0x000800ff1f007388 */ /* 0x000fe20000000800 */
[----:B------:R-:W-:-:S03]  /*06b0*/  ISETP.NE.AND P3, PT, R105, 0x7, PT ;  /* 0x000000076900780c */ /* 0x000fc60003f65270 */
[----:B------:R-:W-:Y:S01]  /*06c0*/  STS [R31+0xc00], RZ ;  /* 0x000c00ff1f007388 */ /* 0x000fe20000000800 */
[----:B------:R-:W-:-:S03]  /*06d0*/  LOP3.LUT R4, R4, UR4, RZ, 0xc0, !PT ;  /* 0x0000000404047c12 */ /* 0x000fc6000f8ec0ff */
[----:B------:R-:W-:Y:S02]  /*06e0*/  STS [R31+0x1000], RZ ;  /* 0x001000ff1f007388 */ /* 0x000fe40000000800 */
[----:B------:R-:W-:Y:S01]  /*06f0*/  IMAD.SHL.U32 R5, R4, 0x400, RZ ;  /* 0x0000040004057824 */ /* 0x000fe200078e00ff */
[----:B------:R-:W-:Y:S01]  /*0700*/  SHF.R.U32.HI R4, RZ, 0x4, R4 ;  /* 0x00000004ff047819 */ /* 0x000fe20000011604 */
[----:B------:R-:W-:Y:S03]  /*0710*/  STS [R31+0x1400], RZ ;  /* 0x001400ff1f007388 */ /* 0x000fe60000000800 */
[----:B------:R-:W-:Y:S01]  /*0720*/  LOP3.LUT R34, R5, 0x7c00, RZ, 0xc0, !PT ;  /* 0x00007c0005227812 */ /* 0x000fe200078ec0ff */
[----:B------:R-:W-:Y:S01]  /*0730*/  STS [R31+0x1800], RZ ;  /* 0x001800ff1f007388 */ /* 0x000fe20000000800 */
[----:B------:R-:W-:-:S03]  /*0740*/  LOP3.LUT R4, R4, 0xffffffe, RZ, 0xc0, !PT ;  /* 0x0ffffffe04047812 */ /* 0x000fc600078ec0ff */
[----:B------:R-:W-:Y:S01]  /*0750*/  STS [R31+0x1c00], RZ ;  /* 0x001c00ff1f007388 */ /* 0x000fe20000000800 */
[----:B------:R-:W-:Y:S02]  /*0760*/  IADD3 R34, PT, PT, R4, R31, R34 ;  /* 0x0000001f04227210 */ /* 0x000fe40007ffe022 */
[----:B------:R-:W-:Y:S01]  /*0770*/  SHF.R.U32.HI R4, RZ, UR6, R3 ;  /* 0x00000006ff047c19 */ /* 0x000fe20008011603 */
[----:B------:R-:W-:Y:S03]  /*0780*/  STS [R31+0x2000], RZ ;  /* 0x002000ff1f007388 */ /* 0x000fe60000000800 */
[----:B------:R-:W-:Y:S01]  /*0790*/  LOP3.LUT R4, R4, UR4, RZ, 0xc0, !PT ;  /* 0x0000000404047c12 */ /* 0x000fe2000f8ec0ff */
[----:B------:R-:W-:Y:S04]  /*07a0*/  STS [R31+0x2400], RZ ;  /* 0x002400ff1f007388 */ /* 0x000fe80000000800 */
[----:B------:R-:W-:Y:S01]  /*07b0*/  STS [R31+0x2800], RZ ;  /* 0x002800ff1f007388 */ /* 0x000fe20000000800 */
[----:B------:R-:W-:Y:S01]  /*07c0*/  IMAD.SHL.U32 R5, R4, 0x400, RZ ;  /* 0x0000040004057824 */ /* 0x000fe200078e00ff */
[----:B------:R-:W-:-:S02]  /*07d0*/  SHF.R.U32.HI R4, RZ, 0x4, R4 ;  /* 0x00000004ff047819 */ /* 0x000fc40000011604 */
[----:B------:R-:W-:Y:S02]  /*07e0*/  STS [R31+0x2c00], RZ ;  /* 0x002c00ff1f007388 */ /* 0x000fe40000000800 */
[----:B------:R-:W-:Y:S02]  /*07f0*/  LOP3.LUT R36, R5, 0x7c00, RZ, 0xc0, !PT ;  /* 0x00007c0005247812 */ /* 0x000fe400078ec0ff */
        /* <DEDUP_REMOVED lines=32> */
[----:B------:R-:W0:Y:S02]  /*0a00*/  LDS.U16 R32, [R34] ;  /* 0x0000000022207984 */ /* 0x000e240000000400 */
[----:B0-----:R-:W-:-:S05]  /*0a10*/  VIADD R5, R32, 0x1 ;  /* 0x0000000120057836 */ /* 0x001fca0000000000 */
[----:B------:R0:W-:Y:S04]  /*0a20*/  STS.U16 [R34], R5 ;  /* 0x0000000522007388 */ /* 0x0001e80000000400 */
[----:B------:R-:W1:Y:S01]  /*0a30*/  LDS.U16 R38, [R36] ;  /* 0x0000000024267984 */ /* 0x000e620000000400 */
[----:B0-----:R-:W-:Y:S01]  /*0a40*/  IMAD.SHL.U32 R5, R4, 0x400, RZ ;  /* 0x0000040004057824 */ /* 0x001fe200078e00ff */
[----:B------:R-:W-:-:S04]  /*0a50*/  SHF.R.U32.HI R4, RZ, 0x4, R4 ;  /* 0x00000004ff047819 */ /* 0x000fc80000011604 */
[----:B------:R-:W-:Y:S02]  /*0a60*/  LOP3.LUT R6, R5, 0x7c00, RZ, 0xc0, !PT ;  /* 0x00007c0005067812 */ /* 0x000fe400078ec0ff */
[----:B------:R-:W-:Y:S02]  /*0a70*/  LOP3.LUT R41, R4, 0xffffffe, RZ, 0xc0, !PT ;  /* 0x0ffffffe04297812 */ /* 0x000fe400078ec0ff */
[----:B------:R-:W-:Y:S02]  /*0a80*/  SHF.R.U32.HI R5, RZ, UR6, R14 ;  /* 0x00000006ff057c19 */ /* 0x000fe4000801160e */
[----:B------:R-:W-:Y:S02]  /*0a90*/  IADD3 R41, PT, PT, R41, R31, R6 ;  /* 0x0000001f29297210 */ /* 0x000fe40007ffe006 */
[----:B------:R-:W-:-:S05]  /*0aa0*/  LOP3.LUT R5, R5, UR4, RZ, 0xc0, !PT ;  /* 0x0000000405057c12 */ /* 0x000fca000f8ec0ff */
[----:B------:R-:W-:Y:S01]  /*0ab0*/  IMAD.SHL.U32 R6, R5, 0x400, RZ ;  /* 0x0000040005067824 */ /* 0x000fe200078e00ff */
[----:B------:R-:W-:-:S04]  /*0ac0*/  SHF.R.U32.HI R5, RZ, 0x4, R5 ;  /* 0x00000004ff057819 */ /* 0x000fc80000011605 */
[----:B------:R-:W-:Y:S02]  /*0ad0*/  LOP3.LUT R8, R6, 0x7c00, RZ, 0xc0, !PT ;  /* 0x00007c0006087812 */ /* 0x000fe400078ec0ff */
[----:B------:R-:W-:-:S04]  /*0ae0*/  LOP3.LUT R5, R5, 0xffffffe, RZ, 0xc0, !PT ;  /* 0x0ffffffe05057812 */ /* 0x000fc800078ec0ff */
[----:B------:R-:W-:Y:S01]  /*0af0*/  IADD3 R43, PT, PT, R5, R31, R8 ;  /* 0x0000001f052b7210 */ /* 0x000fe20007ffe008 */
[----:B-1----:R-:W-:-:S05]  /*0b00*/  VIADD R7, R38, 0x1 ;  /* 0x0000000126077836 */ /* 0x002fca0000000000 */
[----:B------:R-:W-:Y:S04]  /*0b10*/  STS.U16 [R36], R7 ;  /* 0x0000000724007388 */ /* 0x000fe80000000400 */
[----:B------:R-:W0:Y:S02]  /*0b20*/  LDS.U16 R40, [R39] ;  /* 0x0000000027287984 */ /* 0x000e240000000400 */
[----:B0-----:R-:W-:-:S05]  /*0b30*/  VIADD R4, R40, 0x1 ;  /* 0x0000000128047836 */ /* 0x001fca0000000000 */
[----:B------:R0:W-:Y:S04]  /*0b40*/  STS.U16 [R39], R4 ;  /* 0x0000000427007388 */ /* 0x0001e80000000400 */
[----:B------:R-:W1:Y:S01]  /*0b50*/  LDS.U16 R42, [R41] ;  /* 0x00000000292a7984 */ /* 0x000e620000000400 */
[----:B0-----:R-:W-:-:S04]  /*0b60*/  SHF.R.U32.HI R4, RZ, UR6, R15 ;  /* 0x00000006ff047c19 */ /* 0x001fc8000801160f */
[----:B------:R-:W-:-:S05]  /*0b70*/  LOP3.LUT R4, R4, UR4, RZ, 0xc0, !PT ;  /* 0x0000000404047c12 */ /* 0x000fca000f8ec0ff */
[----:B------:R-:W-:Y:S01]  /*0b80*/  IMAD.SHL.U32 R5, R4, 0x400, RZ ;  /* 0x0000040004057824 */ /* 0x000fe200078e00ff */
[----:B------:R-:W-:-:S04]  /*0b90*/  SHF.R.U32.HI R4, RZ, 0x4, R4 ;  /* 0x00000004ff047819 */ /* 0x000fc80000011604 */
[----:B------:R-:W-:Y:S02]  /*0ba0*/  LOP3.LUT R8, R5, 0x7c00, RZ, 0xc0, !PT ;  /* 0x00007c0005087812 */ /* 0x000fe400078ec0ff */
[----:B------:R-:W-:Y:S02]  /*0bb0*/  LOP3.LUT R45, R4, 0xffffffe, RZ, 0xc0, !PT ;  /* 0x0ffffffe042d7812 */ /* 0x000fe400078ec0ff */
[----:B------:R-:W-:Y:S02]  /*0bc0*/  SHF.R.U32.HI R5, RZ, UR6, R16 ;  /* 0x00000006ff057c19 */ /* 0x000fe40008011610 */
[----:B------:R-:W-:Y:S02]  /*0bd0*/  IADD3 R45, PT, PT, R45, R31, R8 ;  /* 0x0000001f2d2d7210 */ /* 0x000fe40007ffe008 */
[----:B------:R-:W-:Y:S01]  /*0be0*/  LOP3.LUT R5, R5, UR4, RZ, 0xc0, !PT ;  /* 0x0000000405057c12 */ /* 0x000fe2000f8ec0ff */
[----:B-1----:R-:W-:-:S05]  /*0bf0*/  VIADD R6, R42, 0x1 ;  /* 0x000000012a067836 */ /* 0x002fca0000000000 */
[----:B------:R0:W-:Y:S04]  /*0c00*/  STS.U16 [R41], R6 ;  /* 0x0000000629007388 */ /* 0x0001e80000000400 */
[----:B------:R-:W1:Y:S01]  /*0c10*/  LDS.U16 R44, [R43] ;  /* 0x000000002b2c7984 */ /* 0x000e620000000400 */
[----:B0-----:R-:W-:Y:S01]  /*0c20*/  IMAD.SHL.U32 R6, R5, 0x400, RZ ;  /* 0x0000040005067824 */ /* 0x001fe200078e00ff */
[----:B------:R-:W-:-:S04]  /*0c30*/  SHF.R.U32.HI R5, RZ, 0x4, R5 ;  /* 0x00000004ff057819 */ /* 0x000fc80000011605 */
[----:B------:R-:W-:Y:S02]  /*0c40*/  LOP3.LUT R8, R6, 0x7c00, RZ, 0xc0, !PT ;  /* 0x00007c0006087812 */ /* 0x000fe400078ec0ff */
[----:B------:R-:W-:-:S04]  /*0c50*/  LOP3.LUT R5, R5, 0xffffffe, RZ, 0xc0, !PT ;  /* 0x0ffffffe05057812 */ /* 0x000fc800078ec0ff */
[----:B------:R-:W-:Y:S01]  /*0c60*/  IADD3 R47, PT, PT, R5, R31, R8 ;  /* 0x0000001f052f7210 */ /* 0x000fe20007ffe008 */
[----:B-1----:R-:W-:-:S05]  /*0c70*/  VIADD R4, R44, 0x1 ;  /* 0x000000012c047836 */ /* 0x002fca0000000000 */
        /* <DEDUP_REMOVED lines=108> */
[----:B------:R-:W-:Y:S01]  /*1340*/  SHF.R.U32.HI R5, RZ, UR6, R28 ;  /* 0x00000006ff057c19 */ /* 0x000fe2000801161c */
[----:B------:R-:W0:Y:S01]  /*1350*/  S2UR UR6, SR_CgaCtaId ;  /* 0x00000000000679c3 */ /* 0x000e220000008800 */
[----:B------:R-:W-:Y:S02]  /*1360*/  IADD3 R69, PT, PT, R69, R31, R8 ;  /* 0x0000001f45457210 */ /* 0x000fe40007ffe008 */
[----:B------:R-:W-:Y:S01]  /*1370*/  LOP3.LUT R5, R5, UR4, RZ, 0xc0, !PT ;  /* 0x0000000405057c12 */ /* 0x000fe2000f8ec0ff */
[----:B------:R-:W-:Y:S01]  /*1380*/  UMOV UR4, 0x400 ;  /* 0x0000040000047882 */ /* 0x000fe20000000000 */
[----:B-1----:R-:W-:-:S05]  /*1390*/  VIADD R6, R66, 0x1 ;  /* 0x0000000142067836 */ /* 0x002fca0000000000 */
[----:B------:R1:W-:Y:S04]  /*13a0*/  STS.U16 [R65], R6 ;  /* 0x0000000641007388 */ /* 0x0003e80000000400 */
[----:B------:R-:W2:Y:S01]  /*13b0*/  LDS.U16 R68, [R67] ;  /* 0x0000000043447984 */ /* 0x000ea20000000400 */
[----:B0-----:R-:W-:Y:S01]  /*13c0*/  ULEA UR4, UR6, UR4, 0x18 ;  /* 0x0000000406047291 */ /* 0x001fe2000f8ec0ff */
[----:B-1----:R-:W-:Y:S01]  /*13d0*/  IMAD.SHL.U32 R6, R5, 0x400, RZ ;  /* 0x0000040005067824 */ /* 0x002fe200078e00ff */
[----:B------:R-:W-:-:S04]  /*13e0*/  SHF.R.U32.HI R5, RZ, 0x4, R5 ;  /* 0x00000004ff057819 */ /* 0x000fc80000011605 */
[----:B------:R-:W-:Y:S02]  /*13f0*/  LOP3.LUT R8, R6, 0x7c00, RZ, 0xc0, !PT ;  /* 0x00007c0006087812 */ /* 0x000fe400078ec0ff */
[----:B------:R-:W-:-:S04]  /*1400*/  LOP3.LUT R5, R5, 0xffffffe, RZ, 0xc0, !PT ;  /* 0x0ffffffe05057812 */ /* 0x000fc800078ec0ff */
[----:B------:R-:W-:Y:S01]  /*1410*/  IADD3 R71, PT, PT, R5, R31, R8 ;  /* 0x0000001f05477210 */ /* 0x000fe20007ffe008 */
[----:B--2---:R-:W-:-:S05]  /*1420*/  VIADD R4, R68, 0x1 ;  /* 0x0000000144047836 */ /* 0x004fca0000000000 */
[----:B------:R-:W-:Y:S04]  /*1430*/  STS.U16 [R67], R4 ;  /* 0x0000000443007388 */ /* 0x000fe80000000400 */
[----:B------:R-:W0:Y:S02]  /*1440*/  LDS.U16 R70, [R69] ;  /* 0x0000000045467984 */ /* 0x000e240000000400 */
[----:B0-----:R-:W-:-:S05]  /*1450*/  VIADD R6, R70, 0x1 ;  /* 0x0000000146067836 */ /* 0x001fca0000000000 */
[----:B------:R-:W-:Y:S04]  /*1460*/  STS.U16 [R69], R6 ;  /* 0x0000000645007388 */ /* 0x000fe80000000400 */
[----:B------:R-:W0:Y:S02]  /*1470*/  LDS.U16 R72, [R71] ;  /* 0x0000000047487984 */ /* 0x000e240000000400 */
[----:B0-----:R-:W-:-:S05]  /*1480*/  VIADD R4, R72, 0x1 ;  /* 0x0000000148047836 */ /* 0x001fca0000000000 */
[----:B------:R-:W-:Y:S01]  /*1490*/  STS.U16 [R71], R4 ;  /* 0x0000000447007388 */ /* 0x000fe20000000400 */
[----:B------:R-:W-:Y:S06]  /*14a0*/  BAR.SYNC.DEFER_BLOCKING 0x0 ;  /* 0x0000000000007b1d */ /* 0x000fec0000010000 */
[----:B------:R-:W-:Y:S04]  /*14b0*/  LDS R73, [R33] ;  /* 0x0000000021497984 */ /* 0x000fe80000000800 */
[----:B------:R-:W0:Y:S04]  /*14c0*/  LDS R74, [R33+0x4] ;  /* 0x00000400214a7984 */ /* 0x000e280000000800 */
[----:B------:R-:W1:Y:S04]  /*14d0*/  LDS R75, [R33+0x8] ;  /* 0x00000800214b7984 */ /* 0x000e680000000800 */
[----:B------:R-:W2:Y:S04]  /*14e0*/  LDS R76, [R33+0xc] ;  /* 0x00000c00214c7984 */ /* 0x000ea80000000800 */
[----:B------:R-:W3:Y:S04]  /*14f0*/  LDS R77, [R33+0x10] ;  /* 0x00001000214d7984 */ /* 0x000ee80000000800 */
[----:B------:R-:W4:Y:S04]  /*1500*/  LDS R78, [R33+0x14] ;  /* 0x00001400214e7984 */ /* 0x000f280000000800 */
[----:B------:R-:W4:Y:S04]  /*1510*/  LDS R79, [R33+0x18] ;  /* 0x00001800214f7984 */ /* 0x000f280000000800 */
[----:B------:R-:W4:Y:S04]  /*1520*/  LDS R80, [R33+0x1c] ;  /* 0x00001c0021507984 */ /* 0x000f280000000800 */
[----:B------:R-:W4:Y:S04]  /*1530*/  LDS R81, [R33+0x20] ;  /* 0x0000200021517984 */ /* 0x000f280000000800 */
[----:B------:R-:W4:Y:S04]  /*1540*/  LDS R82, [R33+0x24] ;  /* 0x0000240021527984 */ /* 0x000f280000000800 */
[----:B------:R-:W4:Y:S04]  /*1550*/  LDS R83, [R33+0x28] ;  /* 0x0000280021537984 */ /* 0x000f280000000800 */
[----:B------:R-:W4:Y:S01]  /*1560*/  LDS R84, [R33+0x2c] ;  /* 0x00002c0021547984 */ /* 0x000f220000000800 */
[----:B0-----:R-:W-:-:S03]  /*1570*/  IMAD.IADD R74, R73, 0x1, R74 ;  /* 0x00000001494a7824 */ /* 0x001fc600078e024a */
[----:B------:R-:W0:Y:S01]  /*1580*/  LDS R85, [R33+0x30] ;  /* 0x0000300021557984 */ /* 0x000e220000000800 */
[----:B-1----:R-:W-:-:S03]  /*1590*/  IMAD.IADD R75, R75, 0x1, R74 ;  /* 0x000000014b4b7824 */ /* 0x002fc600078e024a */
[----:B------:R-:W1:Y:S01]  /*15a0*/  LDS R86, [R33+0x34] ;  /* 0x0000340021567984 */ /* 0x000e620000000800 */
[----:B--2---:R-:W-:-:S03]  /*15b0*/  IMAD.IADD R76, R76, 0x1, R75 ;  /* 0x000000014c4c7824 */ /* 0x004fc600078e024b */
[----:B------:R-:W2:Y:S01]  /*15c0*/  LDS R87, [R33+0x38] ;  /* 0x0000380021577984 */ /* 0x000ea20000000800 */
[----:B---3--:R-:W-:-:S03]  /*15d0*/  IMAD.IADD R77, R77, 0x1, R76 ;  /* 0x000000014d4d7824 */ /* 0x008fc600078e024c */
[----:B------:R-:W3:Y:S01]  /*15e0*/  LDS R88, [R33+0x3c] ;  /* 0x00003c0021587984 */ /* 0x000ee20000000800 */
[----:B----4-:R-:W-:-:S03]  /*15f0*/  IMAD.IADD R78, R78, 0x1, R77 ;  /* 0x000000014e4e7824 */ /* 0x010fc600078e024d */
[----:B------:R-:W4:Y:S01]  /*1600*/  LDS R89, [R33+0x40] ;  /* 0x0000400021597984 */ /* 0x000f220000000800 */
[----:B------:R-:W-:-:S03]  /*1610*/  IMAD.IADD R79, R79, 0x1, R78 ;  /* 0x000000014f4f7824 */ /* 0x000fc600078e024e */
        /* <DEDUP_REMOVED lines=31> */
[----:B------:R-:W-:-:S04]  /*1810*/  IMAD.IADD R95, R95, 0x1, R94 ;  /* 0x000000015f5f7824 */ /* 0x000fc800078e025e */
[----:B0-----:R-:W-:-:S04]  /*1820*/  IMAD.IADD R96, R96, 0x1, R95 ;  /* 0x0000000160607824 */ /* 0x001fc800078e025f */
[----:B-1----:R-:W-:-:S04]  /*1830*/  IMAD.IADD R97, R97, 0x1, R96 ;  /* 0x0000000161617824 */ /* 0x002fc800078e0260 */
[----:B--2---:R-:W-:-:S04]  /*1840*/  IMAD.IADD R98, R98, 0x1, R97 ;  /* 0x0000000162627824 */ /* 0x004fc800078e0261 */
[----:B---3--:R-:W-:-:S04]  /*1850*/  IMAD.IADD R99, R99, 0x1, R98 ;  /* 0x0000000163637824 */ /* 0x008fc800078e0262 */
[----:B----4-:R-:W-:-:S04]  /*1860*/  IMAD.IADD R100, R100, 0x1, R99 ;  /* 0x0000000164647824 */ /* 0x010fc800078e0263 */
[----:B------:R-:W-:-:S04]  /*1870*/  IMAD.IADD R101, R101, 0x1, R100 ;  /* 0x0000000165657824 */ /* 0x000fc800078e0264 */
[----:B------:R-:W-:-:S04]  /*1880*/  IMAD.IADD R102, R102, 0x1, R101 ;  /* 0x0000000166667824 */ /* 0x000fc800078e0265 */
[----:B------:R-:W-:-:S04]  /*1890*/  IMAD.IADD R103, R103, 0x1, R102 ;  /* 0x0000000167677824 */ /* 0x000fc800078e0266 */
[----:B------:R-:W-:-:S04]  /*18a0*/  IMAD.IADD R104, R104, 0x1, R103 ;  /* 0x0000000168687824 */ /* 0x000fc800078e0267 */
[----:B------:R-:W-:-:S05]  /*18b0*/  IMAD.IADD R106, R5, 0x1, R104 ;  /* 0x00000001056a7824 */ /* 0x000fca00078e0268 */
        /* <DEDUP_REMOVED lines=8> */
[----:B------:R-:W0:Y:S02]  /*1940*/  SHFL.UP P0, R107, R108, 0x10, RZ ;  /* 0x060000006c6b7989 */ /* 0x000e2400000000ff */
[----:B0-----:R-:W-:Y:S01]  /*1950*/  @P0 IMAD.IADD R107, R108, 0x1, R107 ;  /* 0x000000016c6b0824 */ /* 0x001fe200078e026b */
[----:B------:R-:W-:-:S03]  /*1960*/  ISETP.NE.AND P0, PT, R105, 0x1, PT ;  /* 0x000000016900780c */ /* 0x000fc60003f05270 */
[----:B------:R-:W-:Y:S01]  /*1970*/  IMAD.IADD R106, R107, 0x1, -R106 ;  /* 0x000000016b6a7824 */ /* 0x000fe200078e0a6a */
[----:B------:R-:W-:Y:S01]  /*1980*/  @!P1 STS [R30+0x8400], R107 ;  /* 0x0084006b1e009388 */ /* 0x000fe20000000800 */
[----:B------:R-:W-:Y:S01]  /*1990*/  BAR.SYNC.DEFER_BLOCKING 0x0 ;  /* 0x0000000000007b1d */ /* 0x000fe20000010000 */
[----:B------:R-:W-:-:S05]  /*19a0*/  ISETP.NE.AND P1, PT, R105, 0x4, PT ;  /* 0x000000046900780c */ /* 0x000fca0003f25270 */
[----:B------:R-:W0:Y:S04]  /*19b0*/  LDS.128 R4, [UR4+0x8400] ;  /* 0x00840004ff047984 */ /* 0x000e280008000c00 */
[----:B------:R-:W1:Y:S01]  /*19c0*/  LDS.128 R8, [UR4+0x8410] ;  /* 0x00841004ff087984 */ /* 0x000e620008000c00 */
[C---:B0-----:R-:W-:Y:S01]  /*19d0*/  SEL R37, R4.reuse, R37, !P0 ;  /* 0x0000002504257207 */ /* 0x041fe20004000000 */
[----:B------:R-:W-:Y:S01]  /*19e0*/  IMAD.IADD R5, R4, 0x1, R5 ;  /* 0x0000000104057824 */ /* 0x000fe200078e0205 */
[----:B------:R-:W-:-:S03]  /*19f0*/  ISETP.NE.AND P0, PT, R105, 0x2, PT ;  /* 0x000000026900780c */ /* 0x000fc60003f05270 */
[----:B------:R-:W-:Y:S01]  /*1a00*/  IMAD.IADD R6, R6, 0x1, R5 ;  /* 0x0000000106067824 */ /* 0x000fe200078e0205 */
[----:B------:R-:W-:Y:S02]  /*1a10*/  SEL R37, R5, R37, !P0 ;  /* 0x0000002505257207 */ /* 0x000fe40004000000 */
[----:B------:R-:W-:Y:S01]  /*1a20*/  ISETP.NE.AND P0, PT, R105, 0x3, PT ;  /* 0x000000036900780c */ /* 0x000fe20003f05270 */
[----:B------:R-:W-:-:S03]  /*1a30*/  IMAD.IADD R7, R7, 0x1, R6 ;  /* 0x0000000107077824 */ /* 0x000fc600078e0206 */
[----:B------:R-:W-:Y:S01]  /*1a40*/  SEL R37, R6, R37, !P0 ;  /* 0x0000002506257207 */ /* 0x000fe20004000000 */
[----:B-1----:R-:W-:Y:S01]  /*1a50*/  IMAD.IADD R8, R7, 0x1, R8 ;  /* 0x0000000107087824 */ /* 0x002fe200078e0208 */
[----:B------:R-:W-:Y:S02]  /*1a60*/  ISETP.NE.AND P0, PT, R105, 0x5, PT ;  /* 0x000000056900780c */ /* 0x000fe40003f05270 */
[----:B------:R-:W-:Y:S01]  /*1a70*/  SEL R37, R7, R37, !P1 ;  /* 0x0000002507257207 */ /* 0x000fe20004800000 */
[----:B------:R-:W-:Y:S01]  /*1a80*/  IMAD.IADD R9, R9, 0x1, R8 ;  /* 0x0000000109097824 */ /* 0x000fe200078e0208 */
[----:B------:R-:W-:Y:S02]  /*1a90*/  ISETP.NE.AND P1, PT, R29, RZ, PT ;  /* 0x000000ff1d00720c */ /* 0x000fe40003f25270 */
[----:B------:R-:W-:Y:S01]  /*1aa0*/  SEL R37, R8, R37, !P0 ;  /* 0x0000002508257207 */ /* 0x000fe20004000000 */
[----:B------:R-:W-:Y:S01]  /*1ab0*/  IMAD.IADD R10, R10, 0x1, R9 ;  /* 0x000000010a0a7824 */ /* 0x000fe200078e0209 */
[----:B------:R-:W-:-:S02]  /*1ac0*/  ISETP.GT.U32.AND P0, PT, R0, 0x1f, PT ;  /* 0x0000001f0000780c */ /* 0x000fc40003f04070 */
[----:B------:R-:W-:Y:S01]  /*1ad0*/  SEL R37, R9, R37, !P2 ;  /* 0x0000002509257207 */ /* 0x000fe20005000000 */
[----:B------:R-:W-:Y:S01]  /*1ae0*/  IMAD.IADD R11, R11, 0x1, R10 ;  /* 0x000000010b0b7824 */ /* 0x000fe200078e020a */
[----:B------:R-:W-:Y:S02]  /*1af0*/  ISETP.GT.U32.OR P2, PT, R0, 0x1f, P1 ;  /* 0x0000001f0000780c */ /* 0x000fe40000f44470 */
[----:B------:R-:W-:Y:S02]  /*1b00*/  SEL R4, R106, RZ, P1 ;  /* 0x000000ff6a047207 */ /* 0x000fe40000800000 */
[----:B------:R-:W-:-:S05]  /*1b10*/  SEL R37, R10, R37, !P3 ;  /* 0x000000250a257207 */ /* 0x000fca0005800000 */
[----:B------:R-:W-:Y:S01]  /*1b20*/  @P0 IMAD.IADD R106, R37, 0x1, R4 ;  /* 0x00000001256a0824 */ /* 0x000fe200078e0204 */
[----:B------:R-:W-:-:S03]  /*1b30*/  ISETP.NE.AND P0, PT, R0, RZ, PT ;  /* 0x000000ff0000720c */ /* 0x000fc60003f05270 */
[----:B------:R-:W-:-:S05]  /*1b40*/  @!P2 IMAD.U32 R106, R11, 0x10000, RZ ;  /* 0x000100000b6aa824 */ /* 0x000fca00078e00ff */
[----:B------:R-:W-:Y:S01]  /*1b50*/  @!P2 STS [UR4+0x8428], R106 ;  /* 0x0084286aff00a988 */ /* 0x000fe20008000804 */
[----:B------:R-:W-:Y:S06]  /*1b60*/  BAR.SYNC.DEFER_BLOCKING 0x0 ;  /* 0x0000000000007b1d */ /* 0x000fec0000010000 */
[----:B------:R-:W0:Y:S02]  /*1b70*/  LDS R4, [UR4+0x8428] ;  /* 0x00842804ff047984 */ /* 0x000e240008000800 */
[----:B0-----:R-:W-:-:S05]  /*1b80*/  SEL R5, R4, RZ, P0 ;  /* 0x000000ff04057207 */ /* 0x001fca0000000000 */
[----:B------:R-:W-:-:S04]  /*1b90*/  IMAD.IADD R4, R5, 0x1, R106 ;  /* 0x0000000105047824 */ /* 0x000fc800078e026a */
[--C-:B------:R-:W-:Y:S01]  /*1ba0*/  IMAD.IADD R6, R73, 0x1, R4.reuse ;  /* 0x0000000149067824 */ /* 0x100fe200078e0204 */
[----:B------:R-:W-:Y:S01]  /*1bb0*/  STS [R33], R4 ;  /* 0x0000000421007388 */ /* 0x000fe20000000800 */
[--C-:B------:R-:W-:Y:S02]  /*1bc0*/  IMAD.IADD R74, R74, 0x1, R4.reuse ;  /* 0x000000014a4a7824 */ /* 0x100fe400078e0204 */
[--C-:B------:R-:W-:Y:S01]  /*1bd0*/  IMAD.IADD R8, R75, 0x1, R4.reuse ;  /* 0x000000014b087824 */ /* 0x100fe200078e0204 */
[----:B------:R-:W-:Y:S01]  /*1be0*/  STS [R33+0x4], R6 ;  /* 0x0000040621007388 */ /* 0x000fe20000000800 */
[--C-:B------:R-:W-:Y:S02]  /*1bf0*/  IMAD.IADD R76, R76, 0x1, R4.reuse ;  /* 0x000000014c4c7824 */ /* 0x100fe400078e0204 */
[--C-:B------:R-:W-:Y:S01]  /*1c00*/  IMAD.IADD R10, R77, 0x1, R4.reuse ;  /* 0x000000014d0a7824 */ /* 0x100fe200078e0204 */
[----:B------:R-:W-:Y:S01]  /*1c10*/  STS [R33+0x8], R74 ;  /* 0x0000084a21007388 */ /* 0x000fe20000000800 */
[----:B------:R-:W-:-:S02]  /*1c20*/  IMAD.IADD R78, R78, 0x1, R4 ;  /* 0x000000014e4e7824 */ /* 0x000fc400078e0204 */
[--C-:B------:R-:W-:Y:S01]  /*1c30*/  IMAD.IADD R106, R79, 0x1, R4.reuse ;  /* 0x000000014f6a7824 */ /* 0x100fe200078e0204 */
[----:B------:R-:W-:Y:S01]  /*1c40*/  STS [R33+0xc], R8 ;  /* 0x00000c0821007388 */ /* 0x000fe20000000800 */
        /* <DEDUP_REMOVED lines=36> */
[----:B------:R-:W-:-:S03]  /*1e90*/  IMAD.IADD R104, R104, 0x1, R4 ;  /* 0x0000000168687824 */ /* 0x000fc600078e0204 */
[----:B------:R-:W-:Y:S04]  /*1ea0*/  STS [R33+0x40], R88 ;  /* 0x0000405821007388 */ /* 0x000fe80000000800 */
        /* <DEDUP_REMOVED lines=15> */
[----:B------:R-:W-:Y:S01]  /*1fa0*/  STS [R33+0x80], R104 ;  /* 0x0000806821007388 */ /* 0x000fe20000000800 */
[----:B------:R-:W-:Y:S06]  /*1fb0*/  BAR.SYNC.DEFER_BLOCKING 0x0 ;  /* 0x0000000000007b1d */ /* 0x000fec0000010000 */
[----:B------:R-:W0:Y:S04]  /*1fc0*/  LDS.U16 R5, [R34] ;  /* 0x0000000022057984 */ /* 0x000e280000000400 */
[----:B------:R-:W1:Y:S04]  /*1fd0*/  LDS.U16 R7, [R36] ;  /* 0x0000000024077984 */ /* 0x000e680000000400 */
[----:B------:R-:W2:Y:S04]  /*1fe0*/  LDS.U16 R39, [R39] ;  /* 0x0000000027277984 */ /* 0x000ea80000000400 */
[----:B------:R-:W3:Y:S04]  /*1ff0*/  LDS.U16 R41, [R41] ;  /* 0x0000000029297984 */ /* 0x000ee80000000400 */
[----:B------:R-:W4:Y:S04]  /*2000*/  LDS.U16 R43, [R43] ;  /* 0x000000002b2b7984 */ /* 0x000f280000000400 */
[----:B------:R-:W4:Y:S04]  /*2010*/  LDS.U16 R45, [R45] ;  /* 0x000000002d2d7984 */ /* 0x000f280000000400 */
[----:B------:R-:W4:Y:S04]  /*2020*/  LDS.U16 R47, [R47] ;  /* 0x000000002f2f7984 */ /* 0x000f280000000400 */
[----:B------:R-:W4:Y:S04]  /*2030*/  LDS.U16 R49, [R49] ;  /* 0x0000000031317984 */ /* 0x000f280000000400 */
[----:B------:R-:W4:Y:S04]  /*2040*/  LDS.U16 R51, [R51] ;  /* 0x0000000033337984 */ /* 0x000f280000000400 */
[----:B------:R-:W4:Y:S04]  /*2050*/  LDS.U16 R53, [R53] ;  /* 0x0000000035357984 */ /* 0x000f280000000400 */
[----:B------:R-:W4:Y:S01]  /*2060*/  LDS.U16 R55, [R55] ;  /* 0x0000000037377984 */ /* 0x000f220000000400 */
[----:B0-----:R-:W-:-:S03]  /*2070*/  IMAD.IADD R5, R32, 0x1, R5 ;  /* 0x0000000120057824 */ /* 0x001fc600078e0205 */
[----:B------:R-:W0:Y:S01]  /*2080*/  LDS.U16 R57, [R57] ;  /* 0x0000000039397984 */ /* 0x000e220000000400 */
[----:B-1----:R-:W-:-:S03]  /*2090*/  IMAD.IADD R7, R38, 0x1, R7 ;  /* 0x0000000126077824 */ /* 0x002fc600078e0207 */
[----:B------:R-:W1:Y:S01]  /*20a0*/  LDS.U16 R59, [R59] ;  /* 0x000000003b3b7984 */ /* 0x000e620000000400 */
[----:B--2---:R-:W-:-:S03]  /*20b0*/  IMAD.IADD R39, R40, 0x1, R39 ;  /* 0x0000000128277824 */ /* 0x004fc600078e0227 */
[----:B------:R-:W2:Y:S01]  /*20c0*/  LDS.U16 R61, [R61] ;  /* 0x000000003d3d7984 */ /* 0x000ea20000000400 */
[----:B---3--:R-:W-:-:S03]  /*20d0*/  IMAD.IADD R41, R42, 0x1, R41 ;  /* 0x000000012a297824 */ /* 0x008fc600078e0229 */
[----:B------:R-:W3:Y:S01]  /*20e0*/  LDS.U16 R63, [R63] ;  /* 0x000000003f3f7984 */ /* 0x000ee20000000400 */
[----:B----4-:R-:W-:-:S03]  /*20f0*/  IMAD.IADD R43, R44, 0x1, R43 ;  /* 0x000000012c2b7824 */ /* 0x010fc600078e022b */
[----:B------:R-:W4:Y:S01]  /*2100*/  LDS.U16 R65, [R65] ;  /* 0x0000000041417984 */ /* 0x000f220000000400 */
[----:B------:R-:W-:-:S03]  /*2110*/  IMAD.IADD R45, R46, 0x1, R45 ;  /* 0x000000012e2d7824 */ /* 0x000fc600078e022d */
[----:B------:R-:W4:Y:S01]  /*2120*/  LDS.U16 R67, [R67] ;  /* 0x0000000043437984 */ /* 0x000f220000000400 */
[----:B------:R-:W-:-:S03]  /*2130*/  IMAD.IADD R47, R48, 0x1, R47 ;  /* 0x00000001302f7824 */ /* 0x000fc600078e022f */
[----:B------:R-:W4:Y:S01]  /*2140*/  LDS.U16 R69, [R69] ;  /* 0x0000000045457984 */ /* 0x000f220000000400 */
[----:B------:R-:W-:-:S03]  /*2150*/  IMAD.IADD R49, R50, 0x1, R49 ;  /* 0x0000000132317824 */ /* 0x000fc600078e0231 */
[----:B------:R-:W4:Y:S01]  /*2160*/  LDS.U16 R71, [R71] ;  /* 0x0000000047477984 */ /* 0x000f220000000400 */
[----:B------:R-:W-:Y:S02]  /*2170*/  IMAD.IADD R51, R52, 0x1, R51 ;  /* 0x0000000134337824 */ /* 0x000fe400078e0233 */
[----:B------:R-:W-:Y:S02]  /*2180*/  IMAD.IADD R53, R54, 0x1, R53 ;  /* 0x0000000136357824 */ /* 0x000fe400078e0235 */
[----:B------:R-:W-:Y:S02]  /*2190*/  IMAD.IADD R55, R56, 0x1, R55 ;  /* 0x0000000138377824 */ /* 0x000fe400078e0237 */
[----:B0-----:R-:W-:Y:S02]  /*21a0*/  IMAD.IADD R57, R58, 0x1, R57 ;  /* 0x000000013a397824 */ /* 0x001fe400078e0239 */
[----:B-1----:R-:W-:Y:S02]  /*21b0*/  IMAD.IADD R59, R60, 0x1, R59 ;  /* 0x000000013c3b7824 */ /* 0x002fe400078e023b */
[----:B--2---:R-:W-:-:S02]  /*21c0*/  IMAD.IADD R61, R62, 0x1, R61 ;  /* 0x000000013e3d7824 */ /* 0x004fc400078e023d */
[----:B---3--:R-:W-:Y:S02]  /*21d0*/  IMAD.IADD R63, R64, 0x1, R63 ;  /* 0x00000001403f7824 */ /* 0x008fe400078e023f */
[----:B----4-:R-:W-:Y:S02]  /*21e0*/  IMAD.IADD R65, R66, 0x1, R65 ;  /* 0x0000000142417824 */ /* 0x010fe400078e0241 */
[----:B------:R-:W-:Y:S02]  /*21f0*/  IMAD.IADD R67, R68, 0x1, R67 ;  /* 0x0000000144437824 */ /* 0x000fe400078e0243 */
[----:B------:R-:W-:Y:S02]  /*2200*/  IMAD.IADD R69, R70, 0x1, R69 ;  /* 0x0000000146457824 */ /* 0x000fe400078e0245 */
[----:B------:R-:W-:Y:S01]  /*2210*/  IMAD.IADD R71, R72, 0x1, R71 ;  /* 0x0000000148477824 */ /* 0x000fe200078e0247 */
[----:B------:R-:W-:Y:S06]  /*2220*/  BAR.SYNC.DEFER_BLOCKING 0x0 ;  /* 0x0000000000007b1d */ /* 0x000fec0000010000 */
[----:B------:R-:W-:Y:S05]  /*2230*/  BRA.U UP0, `(.L_x_219) ;  /* 0x0000000100f87547 */ /* 0x000fea000b800000 */
[----:B------:R-:W-:Y:S01]  /*2240*/  LEA R5, R5, UR4, 0x2 ;  /* 0x0000000405057c11 */ /* 0x000fe2000f8e10ff */
[----:B------:R-:W-:Y:S01]  /*2250*/  UIADD3 UR8, UPT, UPT, UR8, 0x6, URZ ;  /* 0x0000000608087890 */ /* 0x000fe2000fffe0ff */
[----:B------:R-:W-:Y:S01]  /*2260*/  LEA R4, R7, UR4, 0x2 ;  /* 0x0000000407047c11 */ /* 0x000fe2000f8e10ff */
[----:B------:R-:W-:Y:S01]  /*2270*/  UIADD3 UR5, UPT, UPT, UR5, -0x6, URZ ;  /* 0xfffffffa05057890 */ /* 0x000fe2000fffe0ff */
[----:B------:R-:W-:Y:S01]  /*2280*/  LEA R7, R39, UR4, 0x2 ;  /* 0x0000000427077c11 */ /* 0x000fe2000f8e10ff */
[----:B------:R0:W-:Y:S01]  /*2290*/  STS [R5], R2 ;  /* 0x0000000205007388 */ /* 0x0001e20000000800 */
[----:B------:R-:W-:Y:S02]  /*22a0*/  LEA R6, R41, UR4, 0x2 ;  /* 0x0000000429067c11 */ /* 0x000fe4000f8e10ff */
[----:B------:R-:W-:Y:S01]  /*22b0*/  LEA R9, R43, UR4, 0x2 ;  /* 0x000000042b097c11 */ /* 0x000fe2000f8e10ff */
[----:B------:R1:W-:Y:S01]  /*22c0*/  STS [R4], R3 ;  /* 0x0000000304007388 */ /* 0x0003e20000000800 */
[----:B------:R-:W-:-:S02]  /*22d0*/  LEA R8, R45, UR4, 0x2 ;  /* 0x000000042d087c11 */ /* 0x000fc4000f8e10ff */
[----:B------:R-:W-:Y:S01]  /*22e0*/  LEA R11, R47, UR4, 0x2 ;  /* 0x000000042f0b7c11 */ /* 0x000fe2000f8e10ff */
[----:B------:R2:W-:Y:S01]  /*22f0*/  STS [R7], R12 ;  /* 0x0000000c07007388 */ /* 0x0005e20000000800 */
[----:B------:R-:W-:Y:S02]  /*2300*/  LEA R10, R49, UR4, 0x2 ;  /* 0x00000004310a7c11 */ /* 0x000fe4000f8e10ff */
[----:B0-----:R-:W-:Y:S01]  /*2310*/  LEA R5, R51, UR4, 0x2 ;  /* 0x0000000433057c11 */ /* 0x001fe2000f8e10ff */
[----:B------:R0:W-:Y:S01]  /*2320*/  STS [R6], R13 ;  /* 0x0000000d06007388 */ /* 0x0001e20000000800 */
[----:B------:R-:W-:Y:S02]  /*2330*/  LEA R2, R53, UR4, 0x2 ;  /* 0x0000000435027c11 */ /* 0x000fe4000f8e10ff */
[----:B-1----:R-:W-:Y:S01]  /*2340*/  LEA R3, R55, UR4, 0x2 ;  /* 0x0000000437037c11 */ /* 0x002fe2000f8e10ff */
[----:B------:R1:W-:Y:S01]  /*2350*/  STS [R9], R14 ;  /* 0x0000000e09007388 */ /* 0x0003e20000000800 */
[----:B------:R-:W-:-:S02]  /*2360*/  LEA R4, R57, UR4, 0x2 ;  /* 0x0000000439047c11 */ /* 0x000fc4000f8e10ff */
[----:B--2---:R-:W-:Y:S01]  /*2370*/  LEA R7, R59, UR4, 0x2 ;  /* 0x000000043b077c11 */ /* 0x004fe2000f8e10ff */
[----:B------:R2:W-:Y:S01]  /*2380*/  STS [R8], R15 ;  /* 0x0000000f08007388 */ /* 0x0005e20000000800 */
[----:B0-----:R-:W-:-:S03]  /*2390*/  LEA R6, R61, UR4, 0x2 ;  /* 0x000000043d067c11 */ /* 0x001fc6000f8e10ff */
[----:B------:R0:W-:Y:S01]  /*23a0*/  STS [R11], R16 ;  /* 0x000000100b007388 */ /* 0x0001e20000000800 */
[----:B-1----:R-:W-:-:S03]  /*23b0*/  LEA R9, R63, UR4, 0x2 ;  /* 0x000000043f097c11 */ /* 0x002fc6000f8e10ff */
[----:B------:R1:W-:Y:S01]  /*23c0*/  STS [R10], R17 ;  /* 0x000000110a007388 */ /* 0x0003e20000000800 */
[----:B--2---:R-:W-:-:S03]  /*23d0*/  LEA R8, R65, UR4, 0x2 ;  /* 0x0000000441087c11 */ /* 0x004fc6000f8e10ff */
[----:B------:R2:W-:Y:S01]  /*23e0*/  STS [R5], R18 ;  /* 0x0000001205007388 */ /* 0x0005e20000000800 */
[----:B0-----:R-:W-:-:S03]  /*23f0*/  LEA R11, R71, UR4, 0x2 ;  /* 0x00000004470b7c11 */ /* 0x001fc6000f8e10ff */
[----:B------:R0:W-:Y:S01]  /*2400*/  STS [R2], R19 ;  /* 0x0000001302007388 */ /* 0x0001e20000000800 */
[----:B-1----:R-:W-:-:S03]  /*2410*/  LEA R10, R69, UR4, 0x2 ;  /* 0x00000004450a7c11 */ /* 0x002fc6000f8e10ff */
[----:B------:R0:W-:Y:S01]  /*2420*/  STS [R3], R20 ;  /* 0x0000001403007388 */ /* 0x0001e20000000800 */
[----:B--2---:R-:W-:-:S03]  /*2430*/  LEA R5, R67, UR4, 0x2 ;  /* 0x0000000443057c11 */ /* 0x004fc6000f8e10ff */
[----:B------:R0:W-:Y:S04]  /*2440*/  STS [R4], R21 ;  /* 0x0000001504007388 */ /* 0x0001e80000000800 */
[----:B------:R0:W-:Y:S04]  /*2450*/  STS [R7], R22 ;  /* 0x0000001607007388 */ /* 0x0001e80000000800 */
[----:B------:R0:W-:Y:S04]  /*2460*/  STS [R6], R23 ;  /* 0x0000001706007388 */ /* 0x0001e80000000800 */
[----:B------:R0:W-:Y:S04]  /*2470*/  STS [R9], R24 ;  /* 0x0000001809007388 */ /* 0x0001e80000000800 */
[----:B------:R0:W-:Y:S04]  /*2480*/  STS [R8], R25 ;  /* 0x0000001908007388 */ /* 0x0001e80000000800 */
[----:B------:R0:W-:Y:S04]  /*2490*/  STS [R5], R26 ;  /* 0x0000001a05007388 */ /* 0x0001e80000000800 */
[----:B------:R0:W-:Y:S04]  /*24a0*/  STS [R10], R27 ;  /* 0x0000001b0a007388 */ /* 0x0001e80000000800 */
[----:B------:R0:W-:Y:S01]  /*24b0*/  STS [R11], R28 ;  /* 0x0000001c0b007388 */ /* 0x0001e20000000800 */
[----:B------:R-:W-:Y:S06]  /*24c0*/  BAR.SYNC.DEFER_BLOCKING 0x0 ;  /* 0x0000000000007b1d */ /* 0x000fec0000010000 */
[----:B------:R0:W1:Y:S04]  /*24d0*/  LDS R2, [R35] ;  /* 0x0000000023027984 */ /* 0x0000680000000800 */
[----:B------:R0:W2:Y:S04]  /*24e0*/  LDS R3, [R35+0x4] ;  /* 0x0000040023037984 */ /* 0x0000a80000000800 */
[----:B------:R0:W3:Y:S04]  /*24f0*/  LDS R12, [R35+0x8] ;  /* 0x00000800230c7984 */ /* 0x0000e80000000800 */
[----:B------:R0:W4:Y:S04]  /*2500*/  LDS R13, [R35+0xc] ;  /* 0x00000c00230d7984 */ /* 0x0001280000000800 */
[----:B------:R0:W0:Y:S04]  /*2510*/  LDS R14, [R35+0x10] ;  /* 0x00001000230e7984 */ /* 0x0000280000000800 */
        /* <DEDUP_REMOVED lines=13> */
[----:B------:R0:W0:Y:S01]  /*25f0*/  LDS R28, [R35+0x48] ;  /* 0x00004800231c7984 */ /* 0x0000220000000800 */
[----:B------:R-:W-:Y:S06]  /*2600*/  BAR.SYNC.DEFER_BLOCKING 0x0 ;  /* 0x0000000000007b1d */ /* 0x000fec0000010000 */
[----:B-1234-:R-:W-:Y:S05]  /*2610*/  BRA `(.L_x_220) ;  /* 0xffffffdc00f87947 */ /* 0x01efea000383ffff */
.L_x_219:
[----:B------:R-:W-:Y:S01]  /*2620*/  LEA R5, R5, UR4, 0x2 ;  /* 0x0000000405057c11 */ /* 0x000fe2000f8e10ff */
[----:B------:R-:W-:Y:S01]  /*2630*/  IMAD R35, R0, -0x48, R35 ;  /* 0xffffffb800237824 */ /* 0x000fe200078e0223 */
[----:B------:R-:W-:Y:S02]  /*2640*/  LEA R4, R7, UR4, 0x2 ;  /* 0x0000000407047c11 */ /* 0x000fe4000f8e10ff */
[----:B------:R-:W-:Y:S01]  /*2650*/  LEA R39, R39, UR4, 0x2 ;  /* 0x0000000427277c11 */ /* 0x000fe2000f8e10ff */
[----:B------:R0:W-:Y:S01]  /*2660*/  STS [R5], R2 ;  /* 0x0000000205007388 */ /* 0x0001e20000000800 */
[----:B------:R-:W-:Y:S02]  /*2670*/  LEA R6, R41, UR4, 0x2 ;  /* 0x0000000429067c11 */ /* 0x000fe4000f8e10ff */
[----:B------:R-:W-:Y:S01]  /*2680*/  LEA R43, R43, UR4, 0x2 ;  /* 0x000000042b2b7c11 */ /* 0x000fe2000f8e10ff */
[----:B------:R1:W-:Y:S01]  /*2690*/  STS [R4], R3 ;  /* 0x0000000304007388 */ /* 0x0003e20000000800 */
[----:B------:R-:W-:-:S02]  /*26a0*/  LEA R8, R45, UR4, 0x2 ;  /* 0x000000042d087c11 */ /* 0x000fc4000f8e10ff */
[----:B------:R-:W-:Y:S01]  /*26b0*/  LEA R47, R47, UR4, 0x2 ;  /* 0x000000042f2f7c11 */ /* 0x000fe2000f8e10ff */
[----:B------:R-:W-:Y:S01]  /*26c0*/  STS [R39], R12 ;  /* 0x0000000c27007388 */ /* 0x000fe20000000800 */
[----:B------:R-:W-:Y:S02]  /*26d0*/  LEA R10, R49, UR4, 0x2 ;  /* 0x00000004310a7c11 */ /* 0x000fe4000f8e10ff */
[----:B------:R-:W-:Y:S01]  /*26e0*/  LEA R51, R51, UR4, 0x2 ;  /* 0x0000000433337c11 */ /* 0x000fe2000f8e10ff */
[----:B------:R2:W-:Y:S01]  /*26f0*/  STS [R6], R13 ;  /* 0x0000000d06007388 */ /* 0x0005e20000000800 */
[----:B0-----:R-:W-:Y:S02]  /*2700*/  LEA R2, R53, UR4, 0x2 ;  /* 0x0000000435027c11 */ /* 0x001fe4000f8e10ff */
[----:B------:R-:W-:Y:S01]  /*2710*/  LEA R55, R55, UR4, 0x2 ;  /* 0x0000000437377c11 */ /* 0x000fe2000f8e10ff */
[----:B------:R-:W-:Y:S01]  /*2720*/  STS [R43], R14 ;  /* 0x0000000e2b007388 */ /* 0x000fe20000000800 */
[----:B-1----:R-:W-:-:S02]  /*2730*/  LEA R4, R57, UR4, 0x2 ;  /* 0x0000000439047c11 */ /* 0x002fc4000f8e10ff */
[----:B------:R-:W-:Y:S01]  /*2740*/  LEA R59, R59, UR4, 0x2 ;  /* 0x000000043b3b7c11 */ /* 0x000fe2000f8e10ff */
[----:B------:R0:W-:Y:S01]  /*2750*/  STS [R8], R15 ;  /* 0x0000000f08007388 */ /* 0x0001e20000000800 */
[----:B------:R-:W-:Y:S02]  /*2760*/  LEA R63, R63, UR4, 0x2 ;  /* 0x000000043f3f7c11 */ /* 0x000fe4000f8e10ff */
[----:B--2---:R-:W-:Y:S01]  /*2770*/  LEA R6, R61, UR4, 0x2 ;  /* 0x000000043d067c11 */ /* 0x004fe2000f8e10ff */
[----:B------:R-:W-:Y:S01]  /*2780*/  STS [R47], R16 ;  /* 0x000000102f007388 */ /* 0x000fe20000000800 */
[----:B------:R-:W-:Y:S02]  /*2790*/  LEA R67, R67, UR4, 0x2 ;  /* 0x0000000443437c11 */ /* 0x000fe4000f8e10ff */
[----:B------:R-:W-:Y:S01]  /*27a0*/  LEA R71, R71, UR4, 0x2 ;  /* 0x0000000447477c11 */ /* 0x000fe2000f8e10ff */
[----:B------:R1:W-:Y:S01]  /*27b0*/  STS [R10], R17 ;  /* 0x000000110a007388 */ /* 0x0003e20000000800 */
[----:B0-----:R-:W-:-:S03]  /*27c0*/  LEA R8, R65, UR4, 0x2 ;  /* 0x0000000441087c11 */ /* 0x001fc6000f8e10ff */
[----:B------:R-:W-:Y:S04]  /*27d0*/  STS [R51], R18 ;  /* 0x0000001233007388 */ /* 0x000fe80000000800 */
[----:B------:R0:W-:Y:S01]  /*27e0*/  STS [R2], R19 ;  /* 0x0000001302007388 */ /* 0x0001e20000000800 */
[----:B-1----:R-:W-:Y:S01]  /*27f0*/  LEA R10, R69, UR4, 0x2 ;  /* 0x00000004450a7c11 */ /* 0x002fe2000f8e10ff */
[----:B------:R-:W1:Y:S02]  /*2800*/  LDCU.64 UR4, c[0x0][0x3a0] ;  /* 0x00007400ff0477ac */ /* 0x000e640008000a00 */
[----:B------:R-:W-:Y:S04]  /*2810*/  STS [R55], R20 ;  /* 0x0000001437007388 */ /* 0x000fe80000000800 */
[----:B------:R2:W-:Y:S01]  /*2820*/  STS [R4], R21 ;  /* 0x0000001504007388 */ /* 0x0005e20000000800 */
[----:B0-----:R-:W0:Y:S03]  /*2830*/  LDC.64 R2, c[0x0][0x388] ;  /* 0x0000e200ff027b82 */ /* 0x001e260000000a00 */
[----:B------:R-:W-:Y:S04]  /*2840*/  STS [R59], R22 ;  /* 0x000000163b007388 */ /* 0x000fe80000000800 */
[----:B------:R3:W-:Y:S01]  /*2850*/  STS [R6], R23 ;  /* 0x0000001706007388 */ /* 0x0007e20000000800 */
[----:B--2---:R-:W-:-:S03]  /*2860*/  VIADD R4, R0, 0x100 ;  /* 0x0000010000047836 */ /* 0x004fc60000000000 */
[----:B------:R-:W-:Y:S02]  /*2870*/  STS [R63], R24 ;  /* 0x000000183f007388 */ /* 0x000fe40000000800 */
[----:B-1----:R-:W-:Y:S02]  /*2880*/  ISETP.GE.U32.AND P3, PT, R4, UR4, PT ;  /* 0x0000000404007c0c */ /* 0x002fe4000bf66070 */
[----:B------:R1:W-:Y:S01]  /*2890*/  STS [R8], R25 ;  /* 0x0000001908007388 */ /* 0x0003e20000000800 */
[C---:B------:R-:W-:Y:S02]  /*28a0*/  VIADD R4, R0.reuse, 0x200 ;  /* 0x0000020000047836 */ /* 0x040fe40000000000 */
[----:B---3--:R-:W-:Y:S01]  /*28b0*/  VIADD R6, R0, 0x300 ;  /* 0x0000030000067836 */ /* 0x008fe20000000000 */
[----:B------:R-:W-:Y:S01]  /*28c0*/  STS [R67], R26 ;  /* 0x0000001a43007388 */ /* 0x000fe20000000800 */
[----:B------:R-:W-:Y:S02]  /*28d0*/  ISETP.GE.U32.AND.EX P3, PT, RZ, UR5, PT, P3 ;  /* 0x00000005ff007c0c */ /* 0x000fe4000bf66130 */
[----:B------:R-:W-:Y:S01]  /*28e0*/  ISETP.GE.U32.AND P4, PT, R4, UR4, PT ;  /* 0x0000000404007c0c */ /* 0x000fe2000bf86070 */
[----:B------:R2:W-:Y:S01]  /*28f0*/  STS [R10], R27 ;  /* 0x0000001b0a007388 */ /* 0x0005e20000000800 */
[----:B------:R-:W-:Y:S01]  /*2900*/  ISETP.GE.U32.AND P1, PT, R6, UR4, PT ;  /* 0x0000000406007c0c */ /* 0x000fe2000bf26070 */
[C---:B0-----:R-:W-:Y:S01]  /*2910*/  IMAD.WIDE.U32 R2, R0.reuse, 0x4, R2 ;  /* 0x0000000400027825 */ /* 0x041fe200078e0002 */
[C---:B-1----:R-:W-:Y:S01]  /*2920*/  LOP3.LUT R8, R0.reuse, 0x400, RZ, 0xfc, !PT ;  /* 0x0000040000087812 */ /* 0x042fe200078efcff */
[----:B------:R-:W-:Y:S01]  /*2930*/  STS [R71], R28 ;  /* 0x0000001c47007388 */ /* 0x000fe20000000800 */
[----:B------:R-:W-:Y:S01]  /*2940*/  BAR.SYNC.DEFER_BLOCKING 0x0 ;  /* 0x0000000000007b1d */ /* 0x000fe20000010000 */
[----:B------:R-:W-:Y:S01]  /*2950*/  ISETP.GE.U32.AND.EX P1, PT, RZ, UR5, PT, P1 ;  /* 0x00000005ff007c0c */ /* 0x000fe2000bf26110 */
[----:B--2---:R-:W-:Y:S01]  /*2960*/  VIADD R10, R0, 0x500 ;  /* 0x00000500000a7836 */ /* 0x004fe20000000000 */
[----:B------:R-:W-:Y:S01]  /*2970*/  ISETP.GE.U32.AND P6, PT, R8, UR4, PT ;  /* 0x0000000408007c0c */ /* 0x000fe2000bfc6070 */
[C---:B------:R-:W-:Y:S01]  /*2980*/  VIADD R4, R0.reuse, 0x600 ;  /* 0x0000060000047836 */ /* 0x040fe20000000000 */
[----:B------:R-:W-:Y:S01]  /*2990*/  ISETP.GE.U32.AND.EX P4, PT, RZ, UR5, PT, P4 ;  /* 0x00000005ff007c0c */ /* 0x000fe2000bf86140 */
[----:B------:R-:W-:Y:S01]  /*29a0*/  VIADD R6, R0, 0x700 ;  /* 0x0000070000067836 */ /* 0x000fe20000000000 */
[----:B------:R-:W-:-:S02]  /*29b0*/  ISETP.GE.U32.AND P0, PT, R10, UR4, PT ;  /* 0x000000040a007c0c */ /* 0x000fc4000bf06070 */
[----:B------:R-:W-:Y:S02]  /*29c0*/  ISETP.GE.U32.AND.EX P6, PT, RZ, UR5, PT, P6 ;  /* 0x00000005ff007c0c */ /* 0x000fe4000bfc6160 */
[----:B------:R-:W-:Y:S02]  /*29d0*/  ISETP.GE.U32.AND.EX P0, PT, RZ, UR5, PT, P0 ;  /* 0x00000005ff007c0c */ /* 0x000fe4000bf06100 */
[----:B------:R-:W-:Y:S02]  /*29e0*/  ISETP.GE.U32.AND P5, PT, R4, UR4, PT ;  /* 0x0000000404007c0c */ /* 0x000fe4000bfa6070 */
[----:B------:R-:W-:Y:S02]  /*29f0*/  LOP3.LUT R4, R0, 0x800, RZ, 0xfc, !PT ;  /* 0x0000080000047812 */ /* 0x000fe400078efcff */
[----:B------:R-:W-:Y:S01]  /*2a00*/  ISETP.GE.U32.AND P2, PT, R6, UR4, PT ;  /* 0x0000000406007c0c */ /* 0x000fe2000bf46070 */
[----:B------:R-:W-:Y:S01]  /*2a10*/  VIADD R6, R0, 0x900 ;  /* 0x0000090000067836 */ /* 0x000fe20000000000 */
[----:B------:R-:W-:-:S02]  /*2a20*/  ISETP.GE.U32.AND.EX P5, PT, RZ, UR5, PT, P5 ;  /* 0x00000005ff007c0c */ /* 0x000fc4000bfa6150 */
[----:B------:R-:W-:Y:S01]  /*2a30*/  ISETP.GE.U32.AND.EX P2, PT, RZ, UR5, PT, P2 ;  /* 0x00000005ff007c0c */ /* 0x000fe2000bf46120 */
[----:B------:R-:W0:Y:S04]  /*2a40*/  LDS R5, [R35+0x400] ;  /* 0x0004000023057984 */ /* 0x000e280000000800 */
[----:B------:R-:W1:Y:S04]  /*2a50*/  LDS R9, [R35+0xc00] ;  /* 0x000c000023097984 */ /* 0x000e680000000800 */
        /* <DEDUP_REMOVED lines=8> */
[----:B0-----:R-:W-:Y:S01]  /*2ae0*/  @!P3 STG.E desc[UR10][R2.64+0x400], R5 ;  /* 0x000400050200b986 */ /* 0x001fe2000c10190a */
[----:B------:R-:W-:Y:S01]  /*2af0*/  ISETP.GE.U32.AND P3, PT, R4, UR4, PT ;  /* 0x0000000404007c0c */ /* 0x000fe2000bf66070 */
[----:B------:R-:W-:-:S02]  /*2b00*/  VIADD R4, R0, 0xa00 ;  /* 0x00000a0000047836 */ /* 0x000fc40000000000 */
[----:B------:R-:W0:Y:S01]  /*2b10*/  LDS R25, [R35+0x2c00] ;  /* 0x002c000023197984 */ /* 0x000e220000000800 */
[----:B------:R-:W-:-:S03]  /*2b20*/  ISETP.GE.U32.AND.EX P3, PT, RZ, UR5, PT, P3 ;  /* 0x00000005ff007c0c */ /* 0x000fc6000bf66130 */
[----:B-1----:R-:W-:Y:S01]  /*2b30*/  @!P1 STG.E desc[UR10][R2.64+0xc00], R9 ;  /* 0x000c000902009986 */ /* 0x002fe2000c10190a */
[----:B------:R-:W-:-:S03]  /*2b40*/  ISETP.GE.U32.AND P1, PT, R0, UR4, PT ;  /* 0x0000000400007c0c */ /* 0x000fc6000bf26070 */
[----:B------:R-:W1:Y:S04]  /*2b50*/  LDS R5, [R35+0x3000] ;  /* 0x0030000023057984 */ /* 0x000e680000000800 */
[----:B--2---:R-:W-:Y:S01]  /*2b60*/  @!P0 STG.E desc[UR10][R2.64+0x1400], R13 ;  /* 0x0014000d02008986 */ /* 0x004fe2000c10190a */
[----:B------:R-:W-:-:S03]  /*2b70*/  ISETP.GE.U32.AND.EX P0, PT, RZ, UR5, PT, P1 ;  /* 0x00000005ff007c0c */ /* 0x000fc6000bf06110 */
[----:B---3--:R-:W-:Y:S01]  /*2b80*/  @!P6 STG.E desc[UR10][R2.64+0x1000], R11 ;  /* 0x0010000b0200e986 */ /* 0x008fe2000c10190a */
[----:B------:R-:W-:Y:S01]  /*2b90*/  ISETP.GE.U32.AND P6, PT, R4, UR4, PT ;  /* 0x0000000404007c0c */ /* 0x000fe2000bfc6070 */
[----:B------:R-:W-:Y:S02]  /*2ba0*/  VIADD R4, R0, 0xb00 ;  /* 0x00000b0000047836 */ /* 0x000fe40000000000 */
[----:B----4-:R-:W-:Y:S01]  /*2bb0*/  @!P4 STG.E desc[UR10][R2.64+0x800], R7 ;  /* 0x000800070200c986 */ /* 0x010fe2000c10190a */
[----:B------:R-:W-:Y:S01]  /*2bc0*/  ISETP.GE.U32.AND P4, PT, R6, UR4, PT ;  /* 0x0000000406007c0c */ /* 0x000fe2000bf86070 */
[----:B------:R-:W-:Y:S01]  /*2bd0*/  VIADD R6, R0, 0xe00 ;  /* 0x00000e0000067836 */ /* 0x000fe20000000000 */
[----:B------:R-:W-:Y:S01]  /*2be0*/  ISETP.GE.U32.AND P1, PT, R4, UR4, PT ;  /* 0x0000000404007c0c */ /* 0x000fe2000bf26070 */
[----:B------:R-:W2:Y:S01]  /*2bf0*/  LDS R7, [R35+0x3400] ;  /* 0x0034000023077984 */ /* 0x000ea20000000800 */
[----:B------:R-:W-:Y:S02]  /*2c00*/  LOP3.LUT R4, R0, 0xc00, RZ, 0xfc, !PT ;  /* 0x00000c0000047812 */ /* 0x000fe400078efcff */
[----:B------:R-:W-:Y:S01]  /*2c10*/  ISETP.GE.U32.AND.EX P4, PT, RZ, UR5, PT, P4 ;  /* 0x00000005ff007c0c */ /* 0x000fe2000bf86140 */
[----:B------:R-:W3:Y:S01]  /*2c20*/  LDS R9, [R35+0x3800] ;  /* 0x0038000023097984 */ /* 0x000ee20000000800 */
[----:B------:R-:W-:-:S03]  /*2c30*/  ISETP.GE.U32.AND.EX P6, PT, RZ, UR5, PT, P6 ;  /* 0x00000005ff007c0c */ /* 0x000fc6000bfc6160 */
[----:B------:R-:W-:Y:S04]  /*2c40*/  LDS R11, [R35+0x3c00] ;  /* 0x003c0000230b7984 */ /* 0x000fe80000000800 */
[----:B------:R-:W-:Y:S04]  /*2c50*/  LDS R13, [R35+0x4000] ;  /* 0x00400000230d7984 */ /* 0x000fe80000000800 */
[----:B------:R-:W-:Y:S04]  /*2c60*/  LDS R27, [R35+0x4400] ;  /* 0x00440000231b7984 */ /* 0x000fe80000000800 */
[----:B------:R-:W4:Y:S04]  /*2c70*/  @!P0 LDS R29, [R35] ;  /* 0x00000000231d8984 */ /* 0x000f280000000800 */
[----:B-----5:R0:W-:Y:S01]  /*2c80*/  @!P5 STG.E desc[UR10][R2.64+0x1800], R15 ;  /* 0x0018000f0200d986 */ /* 0x0201e2000c10190a */
[----:B------:R-:W-:Y:S01]  /*2c90*/  ISETP.GE.U32.AND P5, PT, R4, UR4, PT ;  /* 0x0000000404007c0c */ /* 0x000fe2000bfa6070 */
[----:B------:R-:W-:-:S02]  /*2ca0*/  VIADD R4, R0, 0xd00 ;  /* 0x00000d0000047836 */ /* 0x000fc40000000000 */
[----:B------:R0:W-:Y:S01]  /*2cb0*/  @!P2 STG.E desc[UR10][R2.64+0x1c00], R17 ;  /* 0x001c00110200a986 */ /* 0x0001e2000c10190a */
[----:B------:R-:W-:Y:S02]  /*2cc0*/  ISETP.GE.U32.AND.EX P2, PT, RZ, UR5, PT, P1 ;  /* 0x00000005ff007c0c */ /* 0x000fe4000bf46110 */
[----:B------:R-:W-:Y:S01]  /*2cd0*/  ISETP.GE.U32.AND.EX P5, PT, RZ, UR5, PT, P5 ;  /* 0x00000005ff007c0c */ /* 0x000fe2000bfa6150 */
[----:B------:R0:W-:Y:S01]  /*2ce0*/  @!P3 STG.E desc[UR10][R2.64+0x2000], R19 ;  /* 0x002000130200b986 */ /* 0x0001e2000c10190a */
[----:B------:R-:W-:Y:S01]  /*2cf0*/  ISETP.GE.U32.AND P1, PT, R4, UR4, PT ;  /* 0x0000000404007c0c */ /* 0x000fe2000bf26070 */
[----:B------:R-:W-:Y:S01]  /*2d00*/  VIADD R4, R0, 0xf00 ;  /* 0x00000f0000047836 */ /* 0x000fe20000000000 */
[----:B------:R-:W-:Y:S01]  /*2d10*/  ISETP.GE.U32.AND P3, PT, R6, UR4, PT ;  /* 0x0000000406007c0c */ /* 0x000fe2000bf66070 */
[----:B------:R1:W-:Y:S01]  /*2d20*/  @!P4 STG.E desc[UR10][R2.64+0x2400], R21 ;  /* 0x002400150200c986 */ /* 0x0003e2000c10190a */
[----:B------:R-:W-:Y:S01]  /*2d30*/  VIADD R6, R0, 0x1100 ;  /* 0x0000110000067836 */ /* 0x000fe20000000000 */
[----:B------:R-:W-:-:S02]  /*2d40*/  ISETP.GE.U32.AND.EX P1, PT, RZ, UR5, PT, P1 ;  /* 0x00000005ff007c0c */ /* 0x000fc4000bf26110 */
[----:B------:R-:W-:Y:S01]  /*2d50*/  ISETP.GE.U32.AND P4, PT, R4, UR4, PT ;  /* 0x0000000404007c0c */ /* 0x000fe2000bf86070 */
[----:B------:R2:W-:Y:S01]  /*2d60*/  @!P6 STG.E desc[UR10][R2.64+0x2800], R23 ;  /* 0x002800170200e986 */ /* 0x0005e2000c10190a */
[C---:B------:R-:W-:Y:S01]  /*2d70*/  LOP3.LUT R4, R0.reuse, 0x1000, RZ, 0xfc, !PT ;  /* 0x0000100000047812 */ /* 0x040fe200078efcff */
[----:B------:R-:W-:Y:S01]  /*2d80*/  VIADD R0, R0, 0x1200 ;  /* 0x0000120000007836 */ /* 0x000fe20000000000 */
[----:B------:R-:W-:Y:S01]  /*2d90*/  ISETP.GE.U32.AND.EX P3, PT, RZ, UR5, PT, P3 ;  /* 0x00000005ff007c0c */ /* 0x000fe2000bf66130 */
[----:B0-----:R0:W-:Y:S01]  /*2da0*/  @!P2 STG.E desc[UR10][R2.64+0x2c00], R25 ;  /* 0x002c00190200a986 */ /* 0x0011e2000c10190a */
[----:B------:R-:W-:Y:S02]  /*2db0*/  ISETP.GE.U32.AND P6, PT, R4, UR4, PT ;  /* 0x0000000404007c0c */ /* 0x000fe4000bfc6070 */
[----:B------:R-:W-:Y:S01]  /*2dc0*/  ISETP.GE.U32.AND P2, PT, R6, UR4, PT ;  /* 0x0000000406007c0c */ /* 0x000fe2000bf46070 */
[----:B-1----:R0:W-:Y:S01]  /*2dd0*/  @!P5 STG.E desc[UR10][R2.64+0x3000], R5 ;  /* 0x003000050200d986 */ /* 0x0021e2000c10190a */
[----:B------:R-:W-:-:S02]  /*2de0*/  ISETP.GE.U32.AND P5, PT, R0, UR4, PT ;  /* 0x0000000400007c0c */ /* 0x000fc4000bfa6070 */
[----:B------:R-:W-:Y:S01]  /*2df0*/  ISETP.GE.U32.AND.EX P4, PT, RZ, UR5, PT, P4 ;  /* 0x00000005ff007c0c */ /* 0x000fe2000bf86140 */
[----:B--2---:R0:W-:Y:S01]  /*2e00*/  @!P1 STG.E desc[UR10][R2.64+0x3400], R7 ;  /* 0x0034000702009986 */ /* 0x0041e2000c10190a */
[----:B------:R-:W-:Y:S02]  /*2e10*/  ISETP.GE.U32.AND.EX P6, PT, RZ, UR5, PT, P6 ;  /* 0x00000005ff007c0c */ /* 0x000fe4000bfc6160 */
[----:B------:R-:W-:Y:S01]  /*2e20*/  ISETP.GE.U32.AND.EX P2, PT, RZ, UR5, PT, P2 ;  /* 0x00000005ff007c0c */ /* 0x000fe2000bf46120 */
[----:B---3--:R0:W-:Y:S01]  /*2e30*/  @!P3 STG.E desc[UR10][R2.64+0x3800], R9 ;  /* 0x003800090200b986 */ /* 0x0081e2000c10190a */
[----:B------:R-:W-:-:S03]  /*2e40*/  ISETP.GE.U32.AND.EX P5, PT, RZ, UR5, PT, P5 ;  /* 0x00000005ff007c0c */ /* 0x000fc6000bfa6150 */
[----:B----4-:R0:W-:Y:S04]  /*2e50*/  @!P0 STG.E desc[UR10][R2.64], R29 ;  /* 0x0000001d02008986 */ /* 0x0101e8000c10190a */
[----:B------:R0:W-:Y:S04]  /*2e60*/  @!P4 STG.E desc[UR10][R2.64+0x3c00], R11 ;  /* 0x003c000b0200c986 */ /* 0x0001e8000c10190a */
[----:B------:R0:W-:Y:S04]  /*2e70*/  @!P6 STG.E desc[UR10][R2.64+0x4000], R13 ;  /* 0x0040000d0200e986 */ /* 0x0001e8000c10190a */
[----:B------:R0:W-:Y:S01]  /*2e80*/  @!P2 STG.E desc[UR10][R2.64+0x4400], R27 ;  /* 0x0044001b0200a986 */ /* 0x0001e2000c10190a */
[----:B------:R-:W-:Y:S05]  /*2e90*/  @P5 EXIT ;  /* 0x000000000000594d */ /* 0x000fea0003800000 */
[----:B------:R-:W1:Y:S04]  /*2ea0*/  LDS R35, [R35+0x4800] ;  /* 0x0048000023237984 */ /* 0x000e680000000800 */
[----:B-1----:R-:W-:Y:S01]  /*2eb0*/  STG.E desc[UR10][R2.64+0x4800], R35 ;  /* 0x0048002302007986 */ /* 0x002fe2000c10190a */
[----:B------:R-:W-:Y:S05]  /*2ec0*/  EXIT ;  /* 0x000000000000794d */ /* 0x000fea0003800000 */
.L_x_221:
        /* <DEDUP_REMOVED lines=11> */
.L_x_236:


//--------------------- .text._ZN3cub18CUB_300001_SM_10006detail11EmptyKernelIvEEvv --------------------------
	.section	.text._ZN3cub18CUB_300001_SM_10006detail11EmptyKernelIvEEvv,"ax",@progbits
	.align	128
        .global         _ZN3cub18CUB_300001_SM_10006detail11EmptyKernelIvEEvv
        .type           _ZN3cub18CUB_300001_SM_10006detail11EmptyKernelIvEEvv,@function
        .size           _ZN3cub18CUB_300001_SM_10006detail11EmptyKernelIvEEvv,(.L_x_237 - _ZN3cub18CUB_300001_SM_10006detail11EmptyKernelIvEEvv)
        .other          _ZN3cub18CUB_300001_SM_10006detail11EmptyKernelIvEEvv,@"STO_CUDA_ENTRY STV_DEFAULT"
_ZN3cub18CUB_300001_SM_10006detail11EmptyKernelIvEEvv:
.text._ZN3cub18CUB_300001_SM_10006detail11EmptyKernelIvEEvv:
[----:B------:R-:W-:Y:S01]  /*0000*/  LDC R1, c[0x0][0x37c] ;  /* 0x0000df00ff017b82 */ /* 0x000fe20000000800 */
[----:B------:R-:W-:Y:S05]  /*0010*/  EXIT ;  /* 0x000000000000794d */ /* 0x000fea0003800000 */
.L_x_222:
        /* <DEDUP_REMOVED lines=14> */
.L_x_237:


//--------------------- .text._Z13scanBlkKernelPiiS_S_ --------------------------
	.section	.text._Z13scanBlkKernelPiiS_S_,"ax",@progbits
	.align	128
        .global         _Z13scanBlkKernelPiiS_S_
        .type           _Z13scanBlkKernelPiiS_S_,@function
        .size           _Z13scanBlkKernelPiiS_S_,(.L_x_238 - _Z13scanBlkKernelPiiS_S_)
        .other          _Z13scanBlkKernelPiiS_S_,@"STO_CUDA_ENTRY STV_DEFAULT"
_Z13scanBlkKernelPiiS_S_:
.text._Z13scanBlkKernelPiiS_S_:
[----:B------:R-:W-:Y:S01]  /*0000*/  LDC R1, c[0x0][0x37c] ;  /* 0x0000df00ff017b82 */ /* 0x000fe20000000800 */
[----:B------:R-:W0:Y:S01]  /*0010*/  S2R R9, SR_CTAID.X ;  /* 0x0000000000097919 */ /* 0x000e220000002500 */
[----:B------:R-:W0:Y:S01]  /*0020*/  LDCU UR6, c[0x0][0x360] ;  /* 0x00006c00ff0677ac */ /* 0x000e220008000800 */
[----:B------:R-:W0:Y:S01]  /*0030*/  S2R R4, SR_TID.X ;  /* 0x0000000000047919 */ /* 0x000e220000002100 */
[----:B------:R-:W1:Y:S01]  /*0040*/  LDCU UR4, c[0x0][0x388] ;  /* 0x00007100ff0477ac */ /* 0x000e620008000800 */
[----:B------:R-:W2:Y:S01]  /*0050*/  LDCU.64 UR8, c[0x0][0x358] ;  /* 0x00006b00ff0877ac */ /* 0x000ea20008000a00 */
[----:B0-----:R-:W-:-:S05]  /*0060*/  IMAD R5, R9, UR6, R4 ;  /* 0x0000000609057c24 */ /* 0x001fca000f8e0204 */
[----:B-1----:R-:W-:-:S13]  /*0070*/  ISETP.GE.AND P0, PT, R5, UR4, PT ;  /* 0x0000000405007c0c */ /* 0x002fda000bf06270 */
[----:B------:R-:W0:Y:S02]  /*0080*/  @!P0 LDC.64 R2, c[0x0][0x380] ;  /* 0x0000e000ff028b82 */ /* 0x000e240000000a00 */
[----:B0-----:R-:W-:-:S06]  /*0090*/  @!P0 IMAD.WIDE R2, R5, 0x4, R2 ;  /* 0x0000000405028825 */ /* 0x001fcc00078e0202 */
[----:B--2---:R-:W2:Y:S01]  /*00a0*/  @!P0 LDG.E R3, desc[UR8][R2.64] ;  /* 0x0000000802038981 */ /* 0x004ea2000c1e1900 */
[----:B------:R-:W0:Y:S01]  /*00b0*/  S2UR UR5, SR_CgaCtaId ;  /* 0x00000000000579c3 */ /* 0x000e220000008800 */
[----:B------:R-:W-:Y:S01]  /*00c0*/  UMOV UR4, 0x400 ;  /* 0x0000040000047882 */ /* 0x000fe20000000000 */
[----:B------:R-:W-:Y:S02]  /*00d0*/  UISETP.GE.U32.AND UP0, UPT, UR6, 0x2, UPT ;  /* 0x000000020600788c */ /* 0x000fe4000bf06070 */
[----:B0-----:R-:W-:-:S06]  /*00e0*/  ULEA UR4, UR5, UR4, 0x18 ;  /* 0x0000000405047291 */ /* 0x001fcc000f8ec0ff */
[----:B------:R-:W-:-:S05]  /*00f0*/  LEA R0, R4, UR4, 0x2 ;  /* 0x0000000404007c11 */ /* 0x000fca000f8e10ff */
[----:B--2---:R0:W-:Y:S04]  /*0100*/  @!P0 STS [R0], R3 ;  /* 0x0000000300008388 */ /* 0x0041e80000000800 */
[----:B------:R0:W-:Y:S01]  /*0110*/  @P0 STS [R0], RZ ;  /* 0x000000ff00000388 */ /* 0x0001e20000000800 */
[----:B------:R-:W-:Y:S06]  /*0120*/  BAR.SYNC.DEFER_BLOCKING 0x0 ;  /* 0x0000000000007b1d */ /* 0x000fec0000010000 */
[----:B------:R-:W-:Y:S05]  /*0130*/  BRA.U !UP0, `(.L_x_223) ;  /* 0x0000000108387547 */ /* 0x000fea000b800000 */
[----:B------:R-:W-:-:S05]  /*0140*/  UMOV UR5, 0x1 ;  /* 0x0000000100057882 */ /* 0x000fca0000000000 */
.L_x_224:
[----:B------:R-:W-:Y:S01]  /*0150*/  ISETP.GE.U32.AND P0, PT, R4, UR5, PT ;  /* 0x0000000504007c0c */ /* 0x000fe2000bf06070 */
[----:B------:R-:W-:-:S12]  /*0160*/  IMAD.MOV.U32 R2, RZ, RZ, RZ ;  /* 0x000000ffff027224 */ /* 0x000fd800078e00ff */
[----:B0-----:R-:W-:Y:S01]  /*0170*/  @P0 VIADD R3, R4, -UR5 ;  /* 0x8000000504030c36 */ /* 0x001fe20008000000 */
[----:B------:R-:W-:-:S04]  /*0180*/  USHF.L.U32 UR5, UR5, 0x1, URZ ;  /* 0x0000000105057899 */ /* 0x000fc800080006ff */
[----:B------:R-:W-:Y:S01]  /*0190*/  @P0 LEA R3, R3, UR4, 0x2 ;  /* 0x0000000403030c11 */ /* 0x000fe2000f8e10ff */
[----:B------:R-:W-:-:S04]  /*01a0*/  UISETP.GE.U32.AND UP0, UPT, UR5, UR6, UPT ;  /* 0x000000060500728c */ /* 0x000fc8000bf06070 */
[----:B------:R-:W-:Y:S01]  /*01b0*/  @P0 LDS R2, [R3] ;  /* 0x0000000003020984 */ /* 0x000fe20000000800 */
[----:B------:R-:W-:Y:S06]  /*01c0*/  BAR.SYNC.DEFER_BLOCKING 0x0 ;  /* 0x0000000000007b1d */ /* 0x000fec0000010000 */
[----:B-1----:R-:W0:Y:S02]  /*01d0*/  @P0 LDS R7, [R0] ;  /* 0x0000000000070984 */ /* 0x002e240000000800 */
[----:B0-----:R-:W-:-:S05]  /*01e0*/  @P0 IMAD.IADD R7, R7, 0x1, R2 ;  /* 0x0000000107070824 */ /* 0x001fca00078e0202 */
[----:B------:R1:W-:Y:S01]  /*01f0*/  @P0 STS [R0], R7 ;  /* 0x0000000700000388 */ /* 0x0003e20000000800 */
[----:B------:R-:W-:Y:S06]  /*0200*/  BAR.SYNC.DEFER_BLOCKING 0x0 ;  /* 0x0000000000007b1d */ /* 0x000fec0000010000 */
[----:B------:R-:W-:Y:S05]  /*0210*/  BRA.U !UP0, `(.L_x_224) ;  /* 0xfffffffd08cc7547 */ /* 0x000fea000b83ffff */
.L_x_223:
[----:B------:R-:W2:Y:S01]  /*0220*/  LDCU UR4, c[0x0][0x388] ;  /* 0x00007100ff0477ac */ /* 0x000ea20008000800 */
[----:B------:R-:W3:Y:S01]  /*0230*/  LDCU.64 UR10, c[0x0][0x398] ;  /* 0x00007300ff0a77ac */ /* 0x000ee20008000a00 */
[----:B--2---:R-:W-:Y:S01]  /*0240*/  ISETP.GE.AND P1, PT, R5, UR4, PT ;  /* 0x0000000405007c0c */ /* 0x004fe2000bf26270 */
[----:B------:R-:W-:Y:S01]  /*0250*/  UIADD3 UR4, UPT, UPT, UR6, -0x1, URZ ;  /* 0xffffffff06047890 */ /* 0x000fe2000fffe0ff */
[----:B---3--:R-:W-:-:S05]  /*0260*/  ISETP.EQ.U32.AND P2, PT, RZ, UR10, PT ;  /* 0x0000000aff007c0c */ /* 0x008fca000bf42070 */
[----:B------:R-:W-:-:S04]  /*0270*/  ISETP.NE.AND P0, PT, R4, UR4, PT ;  /* 0x0000000404007c0c */ /* 0x000fc8000bf05270 */
[----:B------:R-:W-:Y:S02]  /*0280*/  ISETP.EQ.OR.EX P0, PT, RZ, UR11, P0, P2 ;  /* 0x0000000bff007c0c */ /* 0x000fe40008702720 */
[----:B-1----:R-:W1:Y:S01]  /*0290*/  @!P1 LDS R7, [R0] ;  /* 0x0000000000079984 */ /* 0x002e620000000800 */
[----:B0-----:R-:W0:Y:S02]  /*02a0*/  @!P1 LDC.64 R2, c[0x0][0x390] ;  /* 0x0000e400ff029b82 */ /* 0x001e240000000a00 */
[----:B0-----:R-:W-:-:S05]  /*02b0*/  @!P1 IMAD.WIDE R2, R5, 0x4, R2 ;  /* 0x0000000405029825 */ /* 0x001fca00078e0202 */
[----:B-1----:R0:W-:Y:S03]  /*02c0*/  @!P1 STG.E desc[UR8][R2.64], R7 ;  /* 0x0000000702009986 */ /* 0x0021e6000c101908 */
[----:B------:R-:W-:Y:S05]  /*02d0*/  @P0 EXIT ;  /* 0x000000000000094d */ /* 0x000fea0003800000 */
[----:B------:R-:W1:Y:S01]  /*02e0*/  LDS R5, [R0] ;  /* 0x0000000000057984 */ /* 0x000e620000000800 */
[----:B0-----:R-:W0:Y:S02]  /*02f0*/  LDC.64 R2, c[0x0][0x398] ;  /* 0x0000e600ff027b82 */ /* 0x001e240000000a00 */
[----:B0-----:R-:W-:-:S05]  /*0300*/  IMAD.WIDE.U32 R2, R9, 0x4, R2 ;  /* 0x0000000409027825 */ /* 0x001fca00078e0002 */
[----:B-1----:R-:W-:Y:S01]  /*0310*/  STG.E desc[UR8][R2.64], R5 ;  /* 0x0000000502007986 */ /* 0x002fe2000c101908 */
[----:B------:R-:W-:Y:S05]  /*0320*/  EXIT ;  /* 0x000000000000794d */ /* 0x000fea0003800000 */
.L_x_225:
        /* <DEDUP_REMOVED lines=13> */
.L_x_238:


//--------------------- .text._Z12addBlkKernelPiiS_ --------------------------
	.section	.text._Z12addBlkKernelPiiS_,"ax",@progbits
	.align	128
        .global         _Z12addBlkKernelPiiS_
        .type           _Z12addBlkKernelPiiS_,@function
        .size           _Z12addBlkKernelPiiS_,(.L_x_239 - _Z12addBlkKernelPiiS_)
        .other          _Z12addBlkKernelPiiS_,@"STO_CUDA_ENTRY STV_DEFAULT"
_Z12addBlkKernelPiiS_:
.text._Z12addBlkKernelPiiS_:
[----:B------:R-:W-:Y:S01]  /*0000*/  LDC R1, c[0x0][0x37c] ;  /* 0x0000df00ff017b82 */ /* 0x000fe20000000800 */
[----:B------:R-:W0:Y:S01]  /*0010*/  S2R R9, SR_CTAID.X ;  /* 0x0000000000097919 */ /* 0x000e220000002500 */
[----:B------:R-:W0:Y:S01]  /*0020*/  LDCU UR4, c[0x0][0x360] ;  /* 0x00006c00ff0477ac */ /* 0x000e220008000800 */
[----:B------:R-:W0:Y:S01]  /*0030*/  S2R R0, SR_TID.X ;  /* 0x0000000000007919 */ /* 0x000e220000002100 */
[----:B------:R-:W1:Y:S01]  /*0040*/  LDCU UR5, c[0x0][0x388] ;  /* 0x00007100ff0577ac */ /* 0x000e620008000800 */
[----:B0-----:R-:W-:-:S05]  /*0050*/  IMAD R7, R9, UR4, R0 ;  /* 0x0000000409077c24 */ /* 0x001fca000f8e0200 */
[----:B-1----:R-:W-:-:S04]  /*0060*/  ISETP.GE.AND P0, PT, R7, UR5, PT ;  /* 0x0000000507007c0c */ /* 0x002fc8000bf06270 */
[----:B------:R-:W-:-:S13]  /*0070*/  ISETP.EQ.OR P0, PT, R9, RZ, P0 ;  /* 0x000000ff0900720c */ /* 0x000fda0000702670 */
[----:B------:R-:W-:Y:S05]  /*0080*/  @P0 EXIT ;  /* 0x000000000000094d */ /* 0x000fea0003800000 */
[----:B------:R-:W0:Y:S01]  /*0090*/  LDC.64 R2, c[0x0][0x390] ;  /* 0x0000e400ff027b82 */ /* 0x000e220000000a00 */
[----:B------:R-:W1:Y:S01]  /*00a0*/  LDCU.64 UR4, c[0x0][0x358] ;  /* 0x00006b00ff0477ac */ /* 0x000e620008000a00 */
[----:B------:R-:W-:-:S06]  /*00b0*/  IADD3 R9, PT, PT, R9, -0x1, RZ ;  /* 0xffffffff09097810 */ /* 0x000fcc0007ffe0ff */
[----:B------:R-:W2:Y:S01]  /*00c0*/  LDC.64 R4, c[0x0][0x380] ;  /* 0x0000e000ff047b82 */ /* 0x000ea20000000a00 */
[----:B0-----:R-:W-:-:S06]  /*00d0*/  IMAD.WIDE.U32 R2, R9, 0x4, R2 ;  /* 0x0000000409027825 */ /* 0x001fcc00078e0002 */
[----:B-1----:R-:W3:Y:S01]  /*00e0*/  LDG.E R2, desc[UR4][R2.64] ;  /* 0x0000000402027981 */ /* 0x002ee2000c1e1900 */
[----:B--2---:R-:W-:-:S05]  /*00f0*/  IMAD.WIDE R4, R7, 0x4, R4 ;  /* 0x0000000407047825 */ /* 0x004fca00078e0204 */
[----:B------:R-:W3:Y:S02]  /*0100*/  LDG.E R7, desc[UR4][R4.64] ;  /* 0x0000000404077981 */ /* 0x000ee4000c1e1900 */
[----:B---3--:R-:W-:-:S05]  /*0110*/  IADD3 R7, PT, PT, R2, R7, RZ ;  /* 0x0000000702077210 */ /* 0x008fca0007ffe0ff */
[----:B------:R-:W-:Y:S01]  /*0120*/  STG.E desc[UR4][R4.64], R7 ;  /* 0x0000000704007986 */ /* 0x000fe2000c101904 */
[----:B------:R-:W-:Y:S05]  /*0130*/  EXIT ;  /* 0x000000000000794d */ /* 0x000fea0003800000 */
.L_x_226:
        /* <DEDUP_REMOVED lines=12> */
.L_x_239:


//--------------------- .text._Z16computeLocalHistPjiPiii --------------------------
	.section	.text._Z16computeLocalHistPjiPiii,"ax",@progbits
	.align	128
        .global         _Z16computeLocalHistPjiPiii
        .type           _Z16computeLocalHistPjiPiii,@function
        .size           _Z16computeLocalHistPjiPiii,(.L_x_240 - _Z16computeLocalHistPjiPiii)
        .other          _Z16computeLocalHistPjiPiii,@"STO_CUDA_ENTRY STV_DEFAULT"
_Z16computeLocalHistPjiPiii:
.text._Z16computeLocalHistPjiPiii:
[----:B------:R-:W-:Y:S01]  /*0000*/  LDC R1, c[0x0][0x37c] ;  /* 0x0000df00ff017b82 */ /* 0x000fe20000000800 */
[----:B------:R-:W0:Y:S01]  /*0010*/  LDCU UR4, c[0x0][0x398] ;  /* 0x00007300ff0477ac */ /* 0x000e220008000800 */
[----:B------:R-:W1:Y:S01]  /*0020*/  S2R R4, SR_CTAID.X ;  /* 0x0000000000047919 */ /* 0x000e620000002500 */
[----:B------:R-:W2:Y:S01]  /*0030*/  LDCU UR6, c[0x0][0x360] ;  /* 0x00006c00ff0677ac */ /* 0x000ea20008000800 */
[----:B------:R-:W3:Y:S01]  /*0040*/  S2R R9, SR_TID.X ;  /* 0x0000000000097919 */ /* 0x000ee20000002100 */
[----:B0-----:R-:W-:-:S05]  /*0050*/  IMAD.U32 R6, RZ, RZ, UR4 ;  /* 0x00000004ff067e24 */ /* 0x001fca000f8e00ff */
[----:B------:R-:W-:-:S13]  /*0060*/  ISETP.GE.AND P0, PT, R6, 0x1, PT ;  /* 0x000000010600780c */ /* 0x000fda0003f06270 */
[----:B-123--:R-:W-:Y:S05]  /*0070*/  @!P0 BRA `(.L_x_227) ;  /* 0x0000000000308947 */ /* 0x00efea0003800000 */
[----:B------:R-:W0:Y:S01]  /*0080*/  LDC R6, c[0x0][0x398] ;  /* 0x0000e600ff067b82 */ /* 0x000e220000000800 */
[----:B------:R-:W-:-:S05]  /*0090*/  UMOV UR4, URZ ;  /* 0x000000ff00047c82 */ /* 0x000fca0008000000 */
.L_x_228:
[----:B------:R-:W-:Y:S01]  /*00a0*/  VIADD R5, R9, UR4 ;  /* 0x0000000409057c36 */ /* 0x000fe20008000000 */
[----:B------:R-:W-:-:S04]  /*00b0*/  UIADD3 UR4, UPT, UPT, UR6, UR4, URZ ;  /* 0x0000000406047290 */ /* 0x000fc8000fffe0ff */
[----:B0-----:R-:W-:-:S13]  /*00c0*/  ISETP.GE.U32.AND P0, PT, R5, R6, PT ;  /* 0x000000060500720c */ /* 0x001fda0003f06070 */
[----:B------:R-:W0:Y:S01]  /*00d0*/  @!P0 S2R R3, SR_CgaCtaId ;  /* 0x0000000000038919 */ /* 0x000e220000008800 */
[----:B------:R-:W-:-:S04]  /*00e0*/  @!P0 MOV R0, 0x400 ;  /* 0x0000040000008802 */ /* 0x000fc80000000f00 */
[----:B0-----:R-:W-:-:S05]  /*00f0*/  @!P0 LEA R0, R3, R0, 0x18 ;  /* 0x0000000003008211 */ /* 0x001fca00078ec0ff */
[----:B------:R-:W-:-:S05]  /*0100*/  @!P0 IMAD R0, R5, 0x4, R0 ;  /* 0x0000000405008824 */ /* 0x000fca00078e0200 */
[----:B------:R1:W-:Y:S01]  /*0110*/  @!P0 STS [R0], RZ ;  /* 0x000000ff00008388 */ /* 0x0003e20000000800 */
[----:B------:R-:W-:-:S13]  /*0120*/  ISETP.LE.AND P0, PT, R6, UR4, PT ;  /* 0x0000000406007c0c */ /* 0x000fda000bf03270 */
[----:B-1----:R-:W-:Y:S05]  /*0130*/  @!P0 BRA `(.L_x_228) ;  /* 0xfffffffc00d88947 */ /* 0x002fea000383ffff */
.L_x_227:
[----:B------:R-:W0:Y:S01]  /*0140*/  LDCU UR4, c[0x0][0x388] ;  /* 0x00007100ff0477ac */ /* 0x000e220008000800 */
[----:B------:R-:W-:Y:S01]  /*0150*/  IMAD R5, R4, UR6, R9 ;  /* 0x0000000604057c24 */ /* 0x000fe2000f8e0209 */
[----:B------:R-:W-:Y:S01]  /*0160*/  BSSY.RECONVERGENT B0, `(.L_x_229) ;  /* 0x0000011000007945 */ /* 0x000fe20003800200 */
[----:B------:R-:W1:Y:S01]  /*0170*/  LDCU.64 UR8, c[0x0][0x358] ;  /* 0x00006b00ff0877ac */ /* 0x000e620008000a00 */
[----:B------:R-:W-:Y:S02]  /*0180*/  BAR.SYNC.DEFER_BLOCKING 0x0 ;  /* 0x0000000000007b1d */ /* 0x000fe40000010000 */
[----:B0-----:R-:W-:-:S13]  /*0190*/  ISETP.GE.AND P0, PT, R5, UR4, PT ;  /* 0x0000000405007c0c */ /* 0x001fda000bf06270 */
[----:B-1----:R-:W-:Y:S05]  /*01a0*/  @P0 BRA `(.L_x_230) ;  /* 0x0000000000300947 */ /* 0x002fea0003800000 */
[----:B------:R-:W0:Y:S01]  /*01b0*/  LDC.64 R2, c[0x0][0x380] ;  /* 0x0000e000ff027b82 */ /* 0x000e220000000a00 */
[----:B------:R-:W1:Y:S01]  /*01c0*/  LDCU UR7, c[0x0][0x39c] ;  /* 0x00007380ff0777ac */ /* 0x000e620008000800 */
[----:B0-----:R-:W-:-:S06]  /*01d0*/  IMAD.WIDE R2, R5, 0x4, R2 ;  /* 0x0000000405027825 */ /* 0x001fcc00078e0202 */
[----:B------:R-:W1:Y:S01]  /*01e0*/  LDG.E R2, desc[UR8][R2.64] ;  /* 0x0000000802027981 */ /* 0x000e62000c1e1900 */
[----:B------:R-:W0:Y:S01]  /*01f0*/  S2UR UR5, SR_CgaCtaId ;  /* 0x00000000000579c3 */ /* 0x000e220000008800 */
[----:B------:R-:W-:Y:S01]  /*0200*/  VIADD R5, R6, 0xffffffff ;  /* 0xffffffff06057836 */ /* 0x000fe20000000000 */
[----:B------:R-:W-:Y:S02]  /*0210*/  UMOV UR4, 0x400 ;  /* 0x0000040000047882 */ /* 0x000fe40000000000 */
[----:B0-----:R-:W-:Y:S01]  /*0220*/  ULEA UR4, UR5, UR4, 0x18 ;  /* 0x0000000405047291 */ /* 0x001fe2000f8ec0ff */
[----:B-1----:R-:W-:-:S04]  /*0230*/  SHF.R.U32.HI R0, RZ, UR7, R2 ;  /* 0x00000007ff007c19 */ /* 0x002fc80008011602 */
[----:B------:R-:W-:-:S04]  /*0240*/  LOP3.LUT R0, R0, R5, RZ, 0xc0, !PT ;  /* 0x0000000500007212 */ /* 0x000fc800078ec0ff */
[----:B------:R-:W-:-:S05]  /*0250*/  LEA R0, R0, UR4, 0x2 ;  /* 0x0000000400007c11 */ /* 0x000fca000f8e10ff */
[----:B------:R0:W-:Y:S02]  /*0260*/  ATOMS.POPC.INC.32 RZ, [R0+URZ] ;  /* 0x0000000000ff7f8c */ /* 0x0001e4000d8000ff */
.L_x_230:
[----:B------:R-:W-:Y:S05]  /*0270*/  BSYNC.RECONVERGENT B0 ;  /* 0x0000000000007941 */ /* 0x000fea0003800200 */
.L_x_229:
[----:B------:R-:W-:Y:S01]  /*0280*/  BAR.SYNC.DEFER_BLOCKING 0x0 ;  /* 0x0000000000007b1d */ /* 0x000fe20000010000 */
[----:B------:R-:W-:-:S13]  /*0290*/  ISETP.GE.AND P0, PT, R6, 0x1, PT ;  /* 0x000000010600780c */ /* 0x000fda0003f06270 */
[----:B------:R-:W-:Y:S05]  /*02a0*/  @!P0 EXIT ;  /* 0x000000000000894d */ /* 0x000fea0003800000 */
[----:B------:R-:W1:Y:S01]  /*02b0*/  S2UR UR5, SR_CgaCtaId ;  /* 0x00000000000579c3 */ /* 0x000e620000008800 */
[----:B------:R-:W-:Y:S01]  /*02c0*/  UMOV UR4, 0x400 ;  /* 0x0000040000047882 */ /* 0x000fe20000000000 */
[----:B------:R-:W2:Y:S01]  /*02d0*/  LDCU UR7, c[0x0][0x370] ;  /* 0x00006e00ff0777ac */ /* 0x000ea20008000800 */
[----:B------:R-:W3:Y:S01]  /*02e0*/  LDCU UR10, c[0x0][0x398] ;  /* 0x00007300ff0a77ac */ /* 0x000ee20008000800 */
[----:B-1----:R-:W-:-:S03]  /*02f0*/  ULEA UR5, UR5, UR4, 0x18 ;  /* 0x0000000405057291 */ /* 0x002fc6000f8ec0ff */
[----:B--23--:R-:W-:-:S09]  /*0300*/  UMOV UR4, URZ ;  /* 0x000000ff00047c82 */ /* 0x00cfd20008000000 */
.L_x_231:
[----:B------:R-:W-:Y:S01]  /*0310*/  VIADD R7, R9, UR4 ;  /* 0x0000000409077c36 */ /* 0x000fe20008000000 */
[----:B------:R-:W-:-:S04]  /*0320*/  UIADD3 UR4, UPT, UPT, UR6, UR4, URZ ;  /* 0x0000000406047290 */ /* 0x000fc8000fffe0ff */
[----:B------:R-:W-:Y:S01]  /*0330*/  ISETP.GE.U32.AND P0, PT, R7, UR10, PT ;  /* 0x0000000a07007c0c */ /* 0x000fe2000bf06070 */
[----:B------:R-:W-:-:S12]  /*0340*/  UISETP.GE.AND UP0, UPT, UR4, UR10, UPT ;  /* 0x0000000a0400728c */ /* 0x000fd8000bf06270 */
[C---:B0-----:R-:W-:Y:S01]  /*0350*/  @!P0 LEA R0, R7.reuse, UR5, 0x2 ;  /* 0x0000000507008c11 */ /* 0x041fe2000f8e10ff */
[----:B-1----:R-:W0:Y:S01]  /*0360*/  @!P0 LDC.64 R2, c[0x0][0x390] ;  /* 0x0000e400ff028b82 */ /* 0x002e220000000a00 */
[----:B------:R-:W-:-:S03]  /*0370*/  @!P0 IMAD R7, R7, UR7, R4 ;  /* 0x0000000707078c24 */ /* 0x000fc6000f8e0204 */
[----:B------:R-:W1:Y:S01]  /*0380*/  @!P0 LDS R5, [R0] ;  /* 0x0000000000058984 */ /* 0x000e620000000800 */
[----:B0-----:R-:W-:-:S05]  /*0390*/  @!P0 IMAD.WIDE.U32 R2, R7, 0x4, R2 ;  /* 0x0000000407028825 */ /* 0x001fca00078e0002 */
[----:B-1----:R1:W-:Y:S01]  /*03a0*/  @!P0 STG.E desc[UR8][R2.64], R5 ;  /* 0x0000000502008986 */ /* 0x0023e2000c101908 */
[----:B------:R-:W-:Y:S05]  /*03b0*/  BRA.U !UP0, `(.L_x_231) ;  /* 0xfffffffd08d47547 */ /* 0x000fea000b83ffff */
[----:B------:R-:W-:Y:S05]  /*03c0*/  EXIT ;  /* 0x000000000000794d */ /* 0x000fea0003800000 */
.L_x_232:
        /* <DEDUP_REMOVED lines=11> */
.L_x_240:


//--------------------- .nv.shared._ZN3cub18CUB_300001_SM_10006detail10radix_sort29DeviceRadixSortOnesweepKernelINS1_5radix10policy_hubIjNS0_8NullTypeEyE10Policy1000ELNS0_9SortOrderE0EjS6_yiiNS1_21identity_decomposer_tEEEvPT5_SC_PT3_PKSD_PT1_PKSH_PT2_PKSL_T4_iiT6_ --------------------------
	.section	.nv.shared._ZN3cub18CUB_300001_SM_10006detail10radix_sort29DeviceRadixSortOnesweepKernelINS1_5radix10policy_hubIjNS0_8NullTypeEyE10Policy1000ELNS0_9SortOrderE0EjS6_yiiNS1_21identity_decomposer_tEEEvPT5_SC_PT3_PKSD_PT1_PKSH_PT2_PKSL_T4_iiT6_,"aw",@nobits
	.sectionflags	@""
	.align	16
.nv.shared._ZN3cub18CUB_300001_SM_10006detail10radix_sort29DeviceRadixSortOnesweepKernelINS1_5radix10policy_hubIjNS0_8NullTypeEyE10Policy1000ELNS0_9SortOrderE0EjS6_yiiNS1_21identity_decomposer_tEEEvPT5_SC_PT3_PKSD_PT1_PKSH_PT2_PKSL_T4_iiT6_:
	.zero		32256


//--------------------- .nv.shared.reserved.0     --------------------------
	.section	.nv.shared.reserved.0,"aw",@nobits
	.weak		__nv_reservedSMEM_offset_0_alias
	.size		__nv_reservedSMEM_offset_0_alias, 0, 64
	.other		__nv_reservedSMEM_offset_0_alias,@"STO_CUDA_RESERVED_SHARED STV_DEFAULT"
__nv_reservedSMEM_offset_0_alias:
	.zero		0
	.zero		64


//--------------------- .nv.global                --------------------------
	.section	.nv.global,"aw",@nobits
.nv.global:
	.type		_ZN34_INTERNAL_1360c26f_4_k_cu_e839a9cc6thrust24THRUST_300001_SM_1000_NS12placeholders2_8E,@object
	.size		_ZN34_INTERNAL_1360c26f_4_k_cu_e839a9cc6thrust24THRUST_300001_SM_1000_NS12placeholders2_8E,(_ZN34_INTERNAL_1360c26f_4_k_cu_e839a9cc4cuda3std3__436_GLOBAL__N__1360c26f_4_k_cu_e839a9cc6ignoreE - _ZN34_INTERNAL_1360c26f_4_k_cu_e839a9cc6thrust24THRUST_300001_SM_1000_NS12placeholders2_8E)
_ZN34_INTERNAL_1360c26f_4_k_cu_e839a9cc6thrust24THRUST_300001_SM_1000_NS12placeholders2_8E:
	.zero		1
	.type		_ZN34_INTERNAL_1360c26f_4_k_cu_e839a9cc4cuda3std3__436_GLOBAL__N__1360c26f_4_k_cu_e839a9cc6ignoreE,@object
	.size		_ZN34_INTERNAL_1360c26f_4_k_cu_e839a9cc4cuda3std3__436_GLOBAL__N__1360c26f_4_k_cu_e839a9cc6ignoreE,(_ZN34_INTERNAL_1360c26f_4_k_cu_e839a9cc4cuda3std6ranges3__45__cpo4dataE - _ZN34_INTERNAL_1360c26f_4_k_cu_e839a9cc4cuda3std3__436_GLOBAL__N__1360c26f_4_k_cu_e839a9cc6ignoreE)
_ZN34_INTERNAL_1360c26f_4_k_cu_e839a9cc4cuda3std3__436_GLOBAL__N__1360c26f_4_k_cu_e839a9cc6ignoreE:
	.zero		1
	.type		_ZN34_INTERNAL_1360c26f_4_k_cu_e839a9cc4cuda3std6ranges3__45__cpo4dataE,@object
	.size		_ZN34_INTERNAL_1360c26f_4_k_cu_e839a9cc4cuda3std6ranges3__45__cpo4dataE,(_ZN34_INTERNAL_1360c26f_4_k_cu_e839a9cc6thrust24THRUST_300001_SM_1000_NS6system3cpp3parE - _ZN34_INTERNAL_1360c26f_4_k_cu_e839a9cc4cuda3std6ranges3__45__cpo4dataE)
_ZN34_INTERNAL_1360c26f_4_k_cu_e839a9cc4cuda3std6ranges3__45__cpo4dataE:
	.zero		1
	.type		_ZN34_INTERNAL_1360c26f_4_k_cu_e839a9cc6thrust24THRUST_300001_SM_1000_NS6system3cpp3parE,@object
	.size		_ZN34_INTERNAL_1360c26f_4_k_cu_e839a9cc6thrust24THRUST_300001_SM_1000_NS6system3cpp3parE,(_ZN34_INTERNAL_1360c26f_4_k_cu_e839a9cc4cuda3std3__45__cpo5beginE - _ZN34_INTERNAL_1360c26f_4_k_cu_e839a9cc6thrust24THRUST_300001_SM_1000_NS6system3cpp3parE)
_ZN34_INTERNAL_1360c26f_4_k_cu_e839a9cc6thrust24THRUST_300001_SM_1000_NS6system3cpp3parE:
	.zero		1
	.type		_ZN34_INTERNAL_1360c26f_4_k_cu_e839a9cc4cuda3std3__45__cpo5beginE,@object
	.size		_ZN34_INTERNAL_1360c26f_4_k_cu_e839a9cc4cuda3std3__45__cpo5beginE,(_ZN34_INTERNAL_1360c26f_4_k_cu_e839a9cc4cuda3std6ranges3__45__cpo5beginE - _ZN34_INTERNAL_1360c26f_4_k_cu_e839a9cc4cuda3std3__45__cpo5beginE)
_ZN34_INTERNAL_1360c26f_4_k_cu_e839a9cc4cuda3std3__45__cpo5beginE:
	.zero		1
	.type		_ZN34_INTERNAL_1360c26f_4_k_cu_e839a9cc4cuda3std6ranges3__45__cpo5beginE,@object
	.size		_ZN34_INTERNAL_1360c26f_4_k_cu_e839a9cc4cuda3std6ranges3__45__cpo5beginE,(_ZN34_INTERNAL_1360c26f_4_k_cu_e839a9cc6thrust24THRUST_300001_SM_1000_NS6deviceE - _ZN34_INTERNAL_1360c26f_4_k_cu_e839a9cc4cuda3std6ranges3__45__cpo5beginE)
_ZN34_INTERNAL_1360c26f_4_k_cu_e839a9cc4cuda3std6ranges3__45__cpo5beginE:
	.zero		1
	.type		_ZN34_INTERNAL_1360c26f_4_k_cu_e839a9cc6thrust24THRUST_300001_SM_1000_NS6deviceE,@object
	.size		_ZN34_INTERNAL_1360c26f_4_k_cu_e839a9cc6thrust24THRUST_300001_SM_1000_NS6deviceE,(_ZN34_INTERNAL_1360c26f_4_k_cu_e839a9cc4cuda3std3__47nulloptE - _ZN34_INTERNAL_1360c26f_4_k_cu_e839a9cc6thrust24THRUST_300001_SM_1000_NS6deviceE)
_ZN34_INTERNAL_1360c26f_4_k_cu_e839a9cc6thrust24THRUST_300001_SM_1000_NS6deviceE:
	.zero		1
	.type		_ZN34_INTERNAL_1360c26f_4_k_cu_e839a9cc4cuda3std3__47nulloptE,@object
	.size		_ZN34_INTERNAL_1360c26f_4_k_cu_e839a9cc4cuda3std3__47nulloptE,(_ZN34_INTERNAL_1360c26f_4_k_cu_e839a9cc4cuda3std6ranges3__45__cpo8distanceE - _ZN34_INTERNAL_1360c26f_4_k_cu_e839a9cc4cuda3std3__47nulloptE)
_ZN34_INTERNAL_1360c26f_4_k_cu_e839a9cc4cuda3std3__47nulloptE:
	.zero		1
	.type		_ZN34_INTERNAL_1360c26f_4_k_cu_e839a9cc4cuda3std6ranges3__45__cpo8distanceE,@object
	.size		_ZN34_INTERNAL_1360c26f_4_k_cu_e839a9cc4cuda3std6ranges3__45__cpo8distanceE,(_ZN34_INTERNAL_1360c26f_4_k_cu_e839a9cc6thrust24THRUST_300001_SM_1000_NS12placeholders2_4E - _ZN34_INTERNAL_1360c26f_4_k_cu_e839a9cc4cuda3std6ranges3__45__cpo8distanceE)
_ZN34_INTERNAL_1360c26f_4_k_cu_e839a9cc4cuda3std6ranges3__45__cpo8distanceE:
	.zero		1
	.type		_ZN34_INTERNAL_1360c26f_4_k_cu_e839a9cc6thrust24THRUST_300001_SM_1000_NS12placeholders2_4E,@object
	.size		_ZN34_INTERNAL_1360c26f_4_k_cu_e839a9cc6thrust24THRUST_300001_SM_1000_NS12placeholders2_4E,(_ZN34_INTERNAL_1360c26f_4_k_cu_e839a9cc4cuda3std3__45__cpo6rbeginE - _ZN34_INTERNAL_1360c26f_4_k_cu_e839a9cc6thrust24THRUST_300001_SM_1000_NS12placeholders2_4E)
_ZN34_INTERNAL_1360c26f_4_k_cu_e839a9cc6thrust24THRUST_300001_SM_1000_NS12placeholders2_4E:
	.zero		1
	.type		_ZN34_INTERNAL_1360c26f_4_k_cu_e839a9cc4cuda3std3__45__cpo6rbeginE,@object
	.size		_ZN34_INTERNAL_1360c26f_4_k_cu_e839a9cc4cuda3std3__45__cpo6rbeginE,(_ZN34_INTERNAL_1360c26f_4_k_cu_e839a9cc4cuda3std6ranges3__45__cpo7advanceE - _ZN34_INTERNAL_1360c26f_4_k_cu_e839a9cc4cuda3std3__45__cpo6rbeginE)
_ZN34_INTERNAL_1360c26f_4_k_cu_e839a9cc4cuda3std3__45__cpo6rbeginE:
	.zero		1
	.type		_ZN34_INTERNAL_1360c26f_4_k_cu_e839a9cc4cuda3std6ranges3__45__cpo7advanceE,@object
	.size		_ZN34_INTERNAL_1360c26f_4_k_cu_e839a9cc4cuda3std6ranges3__45__cpo7advanceE,(_ZN34_INTERNAL_1360c26f_4_k_cu_e839a9cc6thrust24THRUST_300001_SM_1000_NS12placeholders3_10E - _ZN34_INTERNAL_1360c26f_4_k_cu_e839a9cc4cuda3std6ranges3__45__cpo7advanceE)
_ZN34_INTERNAL_1360c26f_4_k_cu_e839a9cc4cuda3std6ranges3__45__cpo7advanceE:
	.zero		1
	.type		_ZN34_INTERNAL_1360c26f_4_k_cu_e839a9cc6thrust24THRUST_300001_SM_1000_NS12placeholders3_10E,@object
	.size		_ZN34_INTERNAL_1360c26f_4_k_cu_e839a9cc6thrust24THRUST_300001_SM_1000_NS12placeholders3_10E,(_ZN34_INTERNAL_1360c26f_4_k_cu_e839a9cc4cuda3std3__48in_placeE - _ZN34_INTERNAL_1360c26f_4_k_cu_e839a9cc6thrust24THRUST_300001_SM_1000_NS12placeholders3_10E)
_ZN34_INTERNAL_1360c26f_4_k_cu_e839a9cc6thrust24THRUST_300001_SM_1000_NS12placeholders3_10E:
	.zero		1
	.type		_ZN34_INTERNAL_1360c26f_4_k_cu_e839a9cc4cuda3std3__48in_placeE,@object
	.size		_ZN34_INTERNAL_1360c26f_4_k_cu_e839a9cc4cuda3std3__48in_placeE,(_ZN34_INTERNAL_1360c26f_4_k_cu_e839a9cc4cuda3std6ranges3__45__cpo4sizeE - _ZN34_INTERNAL_1360c26f_4_k_cu_e839a9cc4cuda3std3__48in_placeE)
_ZN34_INTERNAL_1360c26f_4_k_cu_e839a9cc4cuda3std3__48in_placeE:
	.zero		1
	.type		_ZN34_INTERNAL_1360c26f_4_k_cu_e839a9cc4cuda3std6ranges3__45__cpo4sizeE,@object
	.size		_ZN34_INTERNAL_1360c26f_4_k_cu_e839a9cc4cuda3std6ranges3__45__cpo4sizeE,(_ZN34_INTERNAL_1360c26f_4_k_cu_e839a9cc6thrust24THRUST_300001_SM_1000_NS12placeholders2_2E - _ZN34_INTERNAL_1360c26f_4_k_cu_e839a9cc4cuda3std6ranges3__45__cpo4sizeE)
_ZN34_INTERNAL_1360c26f_4_k_cu_e839a9cc4cuda3std6ranges3__45__cpo4sizeE:
	.zero		1
	.type		_ZN34_INTERNAL_1360c26f_4_k_cu_e839a9cc6thrust24THRUST_300001_SM_1000_NS12placeholders2_2E,@object
	.size		_ZN34_INTERNAL_1360c26f_4_k_cu_e839a9cc6thrust24THRUST_300001_SM_1000_NS12placeholders2_2E,(_ZN34_INTERNAL_1360c26f_4_k_cu_e839a9cc4cuda3std3__45__cpo6cbeginE - _ZN34_INTERNAL_1360c26f_4_k_cu_e839a9cc6thrust24THRUST_300001_SM_1000_NS12placeholders2_2E)
_ZN34_INTERNAL_1360c26f_4_k_cu_e839a9cc6thrust24THRUST_300001_SM_1000_NS12placeholders2_2E:
	.zero		1
	.type		_ZN34_INTERNAL_1360c26f_4_k_cu_e839a9cc4cuda3std3__45__cpo6cbeginE,@object
	.size		_ZN34_INTERNAL_1360c26f_4_k_cu_e839a9cc4cuda3std3__45__cpo6cbeginE,(_ZN34_INTERNAL_1360c26f_4_k_cu_e839a9cc4cuda3std6ranges3__45__cpo6cbeginE - _ZN34_INTERNAL_1360c26f_4_k_cu_e839a9cc4cuda3std3__45__cpo6cbeginE)
_ZN34_INTERNAL_1360c26f_4_k_cu_e839a9cc4cuda3std3__45__cpo6cbeginE:
	.zero		1
	.type		_ZN34_INTERNAL_1360c26f_4_k_cu_e839a9cc4cuda3std6ranges3__45__cpo6cbeginE,@object
	.size		_ZN34_INTERNAL_1360c26f_4_k_cu_e839a9cc4cuda3std6ranges3__45__cpo6cbeginE,(_ZN34_INTERNAL_1360c26f_4_k_cu_e839a9cc6thrust24THRUST_300001_SM_1000_NS12placeholders2_6E - _ZN34_INTERNAL_1360c26f_4_k_cu_e839a9cc4cuda3std6ranges3__45__cpo6cbeginE)
_ZN34_INTERNAL_1360c26f_4_k_cu_e839a9cc4cuda3std6ranges3__45__cpo6cbeginE:
	.zero		1
	.type		_ZN34_INTERNAL_1360c26f_4_k_cu_e839a9cc6thrust24THRUST_300001_SM_1000_NS12placeholders2_6E,@object
	.size		_ZN34_INTERNAL_1360c26f_4_k_cu_e839a9cc6thrust24THRUST_300001_SM_1000_NS12placeholders2_6E,(_ZN34_INTERNAL_1360c26f_4_k_cu_e839a9cc4cuda3std3__45__cpo7crbeginE - _ZN34_INTERNAL_1360c26f_4_k_cu_e839a9cc6thrust24THRUST_300001_SM_1000_NS12placeholders2_6E)
_ZN34_INTERNAL_1360c26f_4_k_cu_e839a9cc6thrust24THRUST_300001_SM_1000_NS12placeholders2_6E:
	.zero		1
	.type		_ZN34_INTERNAL_1360c26f_4_k_cu_e839a9cc4cuda3std3__45__cpo7crbeginE,@object
	.size		_ZN34_INTERNAL_1360c26f_4_k_cu_e839a9cc4cuda3std3__45__cpo7crbeginE,(_ZN34_INTERNAL_1360c26f_4_k_cu_e839a9cc4cuda3std6ranges3__45__cpo4nextE - _ZN34_INTERNAL_1360c26f_4_k_cu_e839a9cc4cuda3std3__45__cpo7crbeginE)
_ZN34_INTERNAL_1360c26f_4_k_cu_e839a9cc4cuda3std3__45__cpo7crbeginE:
	.zero		1
	.type		_ZN34_INTERNAL_1360c26f_4_k_cu_e839a9cc4cuda3std6ranges3__45__cpo4nextE,@object
	.size		_ZN34_INTERNAL_1360c26f_4_k_cu_e839a9cc4cuda3std6ranges3__45__cpo4nextE,(_ZN34_INTERNAL_1360c26f_4_k_cu_e839a9cc4cuda3std6ranges3__45__cpo4swapE - _ZN34_INTERNAL_1360c26f_4_k_cu_e839a9cc4cuda3std6ranges3__45__cpo4nextE)
_ZN34_INTERNAL_1360c26f_4_k_cu_e839a9cc4cuda3std6ranges3__45__cpo4nextE:
	.zero		1
	.type		_ZN34_INTERNAL_1360c26f_4_k_cu_e839a9cc4cuda3std6ranges3__45__cpo4swapE,@object
	.size		_ZN34_INTERNAL_1360c26f_4_k_cu_e839a9cc4cuda3std6ranges3__45__cpo4swapE,(_ZN34_INTERNAL_1360c26f_4_k_cu_e839a9cc6thrust24THRUST_300001_SM_1000_NS8cuda_cub10par_nosyncE - _ZN34_INTERNAL_1360c26f_4_k_cu_e839a9cc4cuda3std6ranges3__45__cpo4swapE)
_ZN34_INTERNAL_1360c26f_4_k_cu_e839a9cc4cuda3std6ranges3__45__cpo4swapE:
	.zero		1
	.type		_ZN34_INTERNAL_1360c26f_4_k_cu_e839a9cc6thrust24THRUST_300001_SM_1000_NS8cuda_cub10par_nosyncE,@object
	.size		_ZN34_INTERNAL_1360c26f_4_k_cu_e839a9cc6thrust24THRUST_300001_SM_1000_NS8cuda_cub10par_nosyncE,(_ZN34_INTERNAL_1360c26f_4_k_cu_e839a9cc6thrust24THRUST_300001_SM_1000_NS3seqE - _ZN34_INTERNAL_1360c26f_4_k_cu_e839a9cc6thrust24THRUST_300001_SM_1000_NS8cuda_cub10par_nosyncE)
_ZN34_INTERNAL_1360c26f_4_k_cu_e839a9cc6thrust24THRUST_300001_SM_1000_NS8cuda_cub10par_nosyncE:
	.zero		1
	.type		_ZN34_INTERNAL_1360c26f_4_k_cu_e839a9cc6thrust24THRUST_300001_SM_1000_NS3seqE,@object
	.size		_ZN34_INTERNAL_1360c26f_4_k_cu_e839a9cc6thrust24THRUST_300001_SM_1000_NS3seqE,(_ZN34_INTERNAL_1360c26f_4_k_cu_e839a9cc4cuda3std3__420unreachable_sentinelE - _ZN34_INTERNAL_1360c26f_4_k_cu_e839a9cc6thrust24THRUST_300001_SM_1000_NS3seqE)
_ZN34_INTERNAL_1360c26f_4_k_cu_e839a9cc6thrust24THRUST_300001_SM_1000_NS3seqE:
	.zero		1
	.type		_ZN34_INTERNAL_1360c26f_4_k_cu_e839a9cc4cuda3std3__420unreachable_sentinelE,@object
	.size		_ZN34_INTERNAL_1360c26f_4_k_cu_e839a9cc4cuda3std3__420unreachable_sentinelE,(_ZN34_INTERNAL_1360c26f_4_k_cu_e839a9cc4cuda3std6ranges3__45__cpo5ssizeE - _ZN34_INTERNAL_1360c26f_4_k_cu_e839a9cc4cuda3std3__420unreachable_sentinelE)
_ZN34_INTERNAL_1360c26f_4_k_cu_e839a9cc4cuda3std3__420unreachable_sentinelE:
	.zero		1
	.type		_ZN34_INTERNAL_1360c26f_4_k_cu_e839a9cc4cuda3std6ranges3__45__cpo5ssizeE,@object
	.size		_ZN34_INTERNAL_1360c26f_4_k_cu_e839a9cc4cuda3std6ranges3__45__cpo5ssizeE,(_ZN34_INTERNAL_1360c26f_4_k_cu_e839a9cc6thrust24THRUST_300001_SM_1000_NS12placeholders2_3E - _ZN34_INTERNAL_1360c26f_4_k_cu_e839a9cc4cuda3std6ranges3__45__cpo5ssizeE)
_ZN34_INTERNAL_1360c26f_4_k_cu_e839a9cc4cuda3std6ranges3__45__cpo5ssizeE:
	.zero		1
	.type		_ZN34_INTERNAL_1360c26f_4_k_cu_e839a9cc6thrust24THRUST_300001_SM_1000_NS12placeholders2_3E,@object
	.size		_ZN34_INTERNAL_1360c26f_4_k_cu_e839a9cc6thrust24THRUST_300001_SM_1000_NS12placeholders2_3E,(_ZN34_INTERNAL_1360c26f_4_k_cu_e839a9cc4cuda3std3__45__cpo4cendE - _ZN34_INTERNAL_1360c26f_4_k_cu_e839a9cc6thrust24THRUST_300001_SM_1000_NS12placeholders2_3E)
_ZN34_INTERNAL_1360c26f_4_k_cu_e839a9cc6thrust24THRUST_300001_SM_1000_NS12placeholders2_3E:
	.zero		1
	.type		_ZN34_INTERNAL_1360c26f_4_k_cu_e839a9cc4cuda3std3__45__cpo4cendE,@object
	.size		_ZN34_INTERNAL_1360c26f_4_k_cu_e839a9cc4cuda3std3__45__cpo4cendE,(_ZN34_INTERNAL_1360c26f_4_k_cu_e839a9cc4cuda3std6ranges3__45__cpo4cendE - _ZN34_INTERNAL_1360c26f_4_k_cu_e839a9cc4cuda3std3__45__cpo4cendE)
_ZN34_INTERNAL_1360c26f_4_k_cu_e839a9cc4cuda3std3__45__cpo4cendE:
	.zero		1
	.type		_ZN34_INTERNAL_1360c26f_4_k_cu_e839a9cc4cuda3std6ranges3__45__cpo4cendE,@object
	.size		_ZN34_INTERNAL_1360c26f_4_k_cu_e839a9cc4cuda3std6ranges3__45__cpo4cendE,(_ZN34_INTERNAL_1360c26f_4_k_cu_e839a9cc6thrust24THRUST_300001_SM_1000_NS12placeholders2_7E - _ZN34_INTERNAL_1360c26f_4_k_cu_e839a9cc4cuda3std6ranges3__45__cpo4cendE)
_ZN34_INTERNAL_1360c26f_4_k_cu_e839a9cc4cuda3std6ranges3__45__cpo4cendE:
	.zero		1
	.type		_ZN34_INTERNAL_1360c26f_4_k_cu_e839a9cc6thrust24THRUST_300001_SM_1000_NS12placeholders2_7E,@object
	.size		_ZN34_INTERNAL_1360c26f_4_k_cu_e839a9cc6thrust24THRUST_300001_SM_1000_NS12placeholders2_7E,(_ZN34_INTERNAL_1360c26f_4_k_cu_e839a9cc4cuda3std3__45__cpo5crendE - _ZN34_INTERNAL_1360c26f_4_k_cu_e839a9cc6thrust24THRUST_300001_SM_1000_NS12placeholders2_7E)
_ZN34_INTERNAL_1360c26f_4_k_cu_e839a9cc6thrust24THRUST_300001_SM_1000_NS12placeholders2_7E:
	.zero		1
	.type		_ZN34_INTERNAL_1360c26f_4_k_cu_e839a9cc4cuda3std3__45__cpo5crendE,@object
	.size		_ZN34_INTERNAL_1360c26f_4_k_cu_e839a9cc4cuda3std3__45__cpo5crendE,(_ZN34_INTERNAL_1360c26f_4_k_cu_e839a9cc4cuda3std6ranges3__45__cpo4prevE - _ZN34_INTERNAL_1360c26f_4_k_cu_e839a9cc4cuda3std3__45__cpo5crendE)
_ZN34_INTERNAL_1360c26f_4_k_cu_e839a9cc4cuda3std3__45__cpo5crendE:
	.zero		1
	.type		_ZN34_INTERNAL_1360c26f_4_k_cu_e839a9cc4cuda3std6ranges3__45__cpo4prevE,@object
	.size		_ZN34_INTERNAL_1360c26f_4_k_cu_e839a9cc4cuda3std6ranges3__45__cpo4prevE,(_ZN34_INTERNAL_1360c26f_4_k_cu_e839a9cc4cuda3std6ranges3__45__cpo9iter_moveE - _ZN34_INTERNAL_1360c26f_4_k_cu_e839a9cc4cuda3std6ranges3__45__cpo4prevE)
_ZN34_INTERNAL_1360c26f_4_k_cu_e839a9cc4cuda3std6ranges3__45__cpo4prevE:
	.zero		1
	.type		_ZN34_INTERNAL_1360c26f_4_k_cu_e839a9cc4cuda3std6ranges3__45__cpo9iter_moveE,@object
	.size		_ZN34_INTERNAL_1360c26f_4_k_cu_e839a9cc4cuda3std6ranges3__45__cpo9iter_moveE,(_ZN34_INTERNAL_1360c26f_4_k_cu_e839a9cc6thrust24THRUST_300001_SM_1000_NS6system6detail10sequential3seqE - _ZN34_INTERNAL_1360c26f_4_k_cu_e839a9cc4cuda3std6ranges3__45__cpo9iter_moveE)
_ZN34_INTERNAL_1360c26f_4_k_cu_e839a9cc4cuda3std6ranges3__45__cpo9iter_moveE:
	.zero		1
	.type		_ZN34_INTERNAL_1360c26f_4_k_cu_e839a9cc6thrust24THRUST_300001_SM_1000_NS6system6detail10sequential3seqE,@object
	.size		_ZN34_INTERNAL_1360c26f_4_k_cu_e839a9cc6thrust24THRUST_300001_SM_1000_NS6system6detail10sequential3seqE,(_ZN34_INTERNAL_1360c26f_4_k_cu_e839a9cc6thrust24THRUST_300001_SM_1000_NS12placeholders2_9E - _ZN34_INTERNAL_1360c26f_4_k_cu_e839a9cc6thrust24THRUST_300001_SM_1000_NS6system6detail10sequential3seqE)
_ZN34_INTERNAL_1360c26f_4_k_cu_e839a9cc6thrust24THRUST_300001_SM_1000_NS6system6detail10sequential3seqE:
	.zero		1
	.type		_ZN34_INTERNAL_1360c26f_4_k_cu_e839a9cc6thrust24THRUST_300001_SM_1000_NS12placeholders2_9E,@object
	.size		_ZN34_INTERNAL_1360c26f_4_k_cu_e839a9cc6thrust24THRUST_300001_SM_1000_NS12placeholders2_9E,(_ZN34_INTERNAL_1360c26f_4_k_cu_e839a9cc4cuda3std3__419piecewise_constructE - _ZN34_INTERNAL_1360c26f_4_k_cu_e839a9cc6thrust24THRUST_300001_SM_1000_NS12placeholders2_9E)
_ZN34_INTERNAL_1360c26f_4_k_cu_e839a9cc6thrust24THRUST_300001_SM_1000_NS12placeholders2_9E:
	.zero		1
	.type		_ZN34_INTERNAL_1360c26f_4_k_cu_e839a9cc4cuda3std3__419piecewise_constructE,@object
	.size		_ZN34_INTERNAL_1360c26f_4_k_cu_e839a9cc4cuda3std3__419piecewise_constructE,(_ZN34_INTERNAL_1360c26f_4_k_cu_e839a9cc4cuda3std6ranges3__45__cpo5cdataE - _ZN34_INTERNAL_1360c26f_4_k_cu_e839a9cc4cuda3std3__419piecewise_constructE)
_ZN34_INTERNAL_1360c26f_4_k_cu_e839a9cc4cuda3std3__419piecewise_constructE:
	.zero		1
	.type		_ZN34_INTERNAL_1360c26f_4_k_cu_e839a9cc4cuda3std6ranges3__45__cpo5cdataE,@object
	.size		_ZN34_INTERNAL_1360c26f_4_k_cu_e839a9cc4cuda3std6ranges3__45__cpo5cdataE,(_ZN34_INTERNAL_1360c26f_4_k_cu_e839a9cc6thrust24THRUST_300001_SM_1000_NS12placeholders2_1E - _ZN34_INTERNAL_1360c26f_4_k_cu_e839a9cc4cuda3std6ranges3__45__cpo5cdataE)
_ZN34_INTERNAL_1360c26f_4_k_cu_e839a9cc4cuda3std6ranges3__45__cpo5cdataE:
	.zero		1
	.type		_ZN34_INTERNAL_1360c26f_4_k_cu_e839a9cc6thrust24THRUST_300001_SM_1000_NS12placeholders2_1E,@object
	.size		_ZN34_INTERNAL_1360c26f_4_k_cu_e839a9cc6thrust24THRUST_300001_SM_1000_NS12placeholders2_1E,(_ZN34_INTERNAL_1360c26f_4_k_cu_e839a9cc4cuda3std3__45__cpo3endE - _ZN34_INTERNAL_1360c26f_4_k_cu_e839a9cc6thrust24THRUST_300001_SM_1000_NS12placeholders2_1E)
_ZN34_INTERNAL_1360c26f_4_k_cu_e839a9cc6thrust24THRUST_300001_SM_1000_NS12placeholders2_1E:
	.zero		1
	.type		_ZN34_INTERNAL_1360c26f_4_k_cu_e839a9cc4cuda3std3__45__cpo3endE,@object
	.size		_ZN34_INTERNAL_1360c26f_4_k_cu_e839a9cc4cuda3std3__45__cpo3endE,(_ZN34_INTERNAL_1360c26f_4_k_cu_e839a9cc4cuda3std6ranges3__45__cpo3endE - _ZN34_INTERNAL_1360c26f_4_k_cu_e839a9cc4cuda3std3__45__cpo3endE)
_ZN34_INTERNAL_1360c26f_4_k_cu_e839a9cc4cuda3std3__45__cpo3endE:
	.zero		1
	.type		_ZN34_INTERNAL_1360c26f_4_k_cu_e839a9cc4cuda3std6ranges3__45__cpo3endE,@object
	.size		_ZN34_INTERNAL_1360c26f_4_k_cu_e839a9cc4cuda3std6ranges3__45__cpo3endE,(_ZN34_INTERNAL_1360c26f_4_k_cu_e839a9cc6thrust24THRUST_300001_SM_1000_NS12placeholders2_5E - _ZN34_INTERNAL_1360c26f_4_k_cu_e839a9cc4cuda3std6ranges3__45__cpo3endE)
_ZN34_INTERNAL_1360c26f_4_k_cu_e839a9cc4cuda3std6ranges3__45__cpo3endE:
	.zero		1
	.type		_ZN34_INTERNAL_1360c26f_4_k_cu_e839a9cc6thrust24THRUST_300001_SM_1000_NS12placeholders2_5E,@object
	.size		_ZN34_INTERNAL_1360c26f_4_k_cu_e839a9cc6thrust24THRUST_300001_SM_1000_NS12placeholders2_5E,(_ZN34_INTERNAL_1360c26f_4_k_cu_e839a9cc4cuda3std3__45__cpo4rendE - _ZN34_INTERNAL_1360c26f_4_k_cu_e839a9cc6thrust24THRUST_300001_SM_1000_NS12placeholders2_5E)
_ZN34_INTERNAL_1360c26f_4_k_cu_e839a9cc6thrust24THRUST_300001_SM_1000_NS12placeholders2_5E:
	.zero		1
	.type		_ZN34_INTERNAL_1360c26f_4_k_cu_e839a9cc4cuda3std3__45__cpo4rendE,@object
	.size		_ZN34_INTERNAL_1360c26f_4_k_cu_e839a9cc4cuda3std3__45__cpo4rendE,(_ZN34_INTERNAL_1360c26f_4_k_cu_e839a9cc4cuda3std6ranges3__45__cpo9iter_swapE - _ZN34_INTERNAL_1360c26f_4_k_cu_e839a9cc4cuda3std3__45__cpo4rendE)
_ZN34_INTERNAL_1360c26f_4_k_cu_e839a9cc4cuda3std3__45__cpo4rendE:
	.zero		1
	.type		_ZN34_INTERNAL_1360c26f_4_k_cu_e839a9cc4cuda3std6ranges3__45__cpo9iter_swapE,@object
	.size		_ZN34_INTERNAL_1360c26f_4_k_cu_e839a9cc4cuda3std6ranges3__45__cpo9iter_swapE,(_ZN34_INTERNAL_1360c26f_4_k_cu_e839a9cc4cuda3std3__48unexpectE - _ZN34_INTERNAL_1360c26f_4_k_cu_e839a9cc4cuda3std6ranges3__45__cpo9iter_swapE)
_ZN34_INTERNAL_1360c26f_4_k_cu_e839a9cc4cuda3std6ranges3__45__cpo9iter_swapE:
	.zero		1
	.type		_ZN34_INTERNAL_1360c26f_4_k_cu_e839a9cc4cuda3std3__48unexpectE,@object
	.size		_ZN34_INTERNAL_1360c26f_4_k_cu_e839a9cc4cuda3std3__48unexpectE,(_ZN34_INTERNAL_1360c26f_4_k_cu_e839a9cc6thrust24THRUST_300001_SM_1000_NS8cuda_cub3parE - _ZN34_INTERNAL_1360c26f_4_k_cu_e839a9cc4cuda3std3__48unexpectE)
_ZN34_INTERNAL_1360c26f_4_k_cu_e839a9cc4cuda3std3__48unexpectE:
	.zero		1
	.type		_ZN34_INTERNAL_1360c26f_4_k_cu_e839a9cc6thrust24THRUST_300001_SM_1000_NS8cuda_cub3parE,@object
	.size		_ZN34_INTERNAL_1360c26f_4_k_cu_e839a9cc6thrust24THRUST_300001_SM_1000_NS8cuda_cub3parE,(.L_29 - _ZN34_INTERNAL_1360c26f_4_k_cu_e839a9cc6thrust24THRUST_300001_SM_1000_NS8cuda_cub3parE)
_ZN34_INTERNAL_1360c26f_4_k_cu_e839a9cc6thrust24THRUST_300001_SM_1000_NS8cuda_cub3parE:
	.zero		1
.L_29:


//--------------------- .nv.shared._ZN3cub18CUB_300001_SM_10006detail10radix_sort33DeviceRadixSortExclusiveSumKernelINS1_5radix10policy_hubIjNS0_8NullTypeEyE10Policy1000EyEEvPT0_ --------------------------
	.section	.nv.shared._ZN3cub18CUB_300001_SM_10006detail10radix_sort33DeviceRadixSortExclusiveSumKernelINS1_5radix10policy_hubIjNS0_8NullTypeEyE10Policy1000EyEEvPT0_,"aw",@nobits
	.sectionflags	@""
	.align	16
.nv.shared._ZN3cub18CUB_300001_SM_10006detail10radix_sort33DeviceRadixSortExclusiveSumKernelINS1_5radix10policy_hubIjNS0_8NullTypeEyE10Policy1000EyEEvPT0_:
	.zero		3360


//--------------------- .nv.shared._ZN3cub18CUB_300001_SM_10006detail10radix_sort30DeviceRadixSortHistogramKernelINS1_5radix10policy_hubIjNS0_8NullTypeEyE10Policy1000ELNS0_9SortOrderE0EjyNS1_21identity_decomposer_tEEEvPT2_PKT1_SB_iiT3_ --------------------------
	.section	.nv.shared._ZN3cub18CUB_300001_SM_10006detail10radix_sort30DeviceRadixSortHistogramKernelINS1_5radix10policy_hubIjNS0_8NullTypeEyE10Policy1000ELNS0_9SortOrderE0EjyNS1_21identity_decomposer_tEEEvPT2_PKT1_SB_iiT3_,"aw",@nobits
	.sectionflags	@""
	.align	16
.nv.shared._ZN3cub18CUB_300001_SM_10006detail10radix_sort30DeviceRadixSortHistogramKernelINS1_5radix10policy_hubIjNS0_8NullTypeEyE10Policy1000ELNS0_9SortOrderE0EjyNS1_21identity_decomposer_tEEEvPT2_PKT1_SB_iiT3_:
	.zero		5120


//--------------------- .nv.shared._ZN3cub18CUB_300001_SM_10006detail10radix_sort31DeviceRadixSortSingleTileKernelINS1_5radix10policy_hubIjNS0_8NullTypeEyE10Policy1000ELNS0_9SortOrderE0EjS6_yNS1_21identity_decomposer_tEEEvPKT1_PSB_PKT2_PSF_T3_iiT4_ --------------------------
	.section	.nv.shared._ZN3cub18CUB_300001_SM_10006detail10radix_sort31DeviceRadixSortSingleTileKernelINS1_5radix10policy_hubIjNS0_8NullTypeEyE10Policy1000ELNS0_9SortOrderE0EjS6_yNS1_21identity_decomposer_tEEEvPKT1_PSB_PKT2_PSF_T3_iiT4_,"aw",@nobits
	.sectionflags	@""
	.align	16
.nv.shared._ZN3cub18CUB_300001_SM_10006detail10radix_sort31DeviceRadixSortSingleTileKernelINS1_5radix10policy_hubIjNS0_8NullTypeEyE10Policy1000ELNS0_9SortOrderE0EjS6_yNS1_21identity_decomposer_tEEEvPKT1_PSB_PKT2_PSF_T3_iiT4_:
	.zero		34880


//--------------------- .nv.shared._ZN3cub18CUB_300001_SM_10006detail11EmptyKernelIvEEvv --------------------------
	.section	.nv.shared._ZN3cub18CUB_300001_SM_10006detail11EmptyKernelIvEEvv,"aw",@nobits
	.sectionflags	@""
	.align	16
	.zero		1024


//--------------------- .nv.shared._Z13scanBlkKernelPiiS_S_ --------------------------
	.section	.nv.shared._Z13scanBlkKernelPiiS_S_,"aw",@nobits
	.sectionflags	@""
	.align	16
	.zero		1024


//--------------------- .nv.shared._Z12addBlkKernelPiiS_ --------------------------
	.section	.nv.shared._Z12addBlkKernelPiiS_,"aw",@nobits
	.sectionflags	@""
	.align	16
	.zero		1024


//--------------------- .nv.shared._Z16computeLocalHistPjiPiii --------------------------
	.section	.nv.shared._Z16computeLocalHistPjiPiii,"aw",@nobits
	.sectionflags	@""
	.align	16
	.zero		1024


//--------------------- .nv.constant0._ZN3cub18CUB_300001_SM_10006detail10radix_sort29DeviceRadixSortOnesweepKernelINS1_5radix10policy_hubIjNS0_8NullTypeEyE10Policy1000ELNS0_9SortOrderE0EjS6_yiiNS1_21identity_decomposer_tEEEvPT5_SC_PT3_PKSD_PT1_PKSH_PT2_PKSL_T4_iiT6_ --------------------------
	.section	.nv.constant0._ZN3cub18CUB_300001_SM_10006detail10radix_sort29DeviceRadixSortOnesweepKernelINS1_5radix10policy_hubIjNS0_8NullTypeEyE10Policy1000ELNS0_9SortOrderE0EjS6_yiiNS1_21identity_decomposer_tEEEvPT5_SC_PT3_PKSD_PT1_PKSH_PT2_PKSL_T4_iiT6_,"a",@progbits
	.sectionflags	@""
	.align	4
.nv.constant0._ZN3cub18CUB_300001_SM_10006detail10radix_sort29DeviceRadixSortOnesweepKernelINS1_5radix10policy_hubIjNS0_8NullTypeEyE10Policy1000ELNS0_9SortOrderE0EjS6_yiiNS1_21identity_decomposer_tEEEvPT5_SC_PT3_PKSD_PT1_PKSH_PT2_PKSL_T4_iiT6_:
	.zero		973


//--------------------- .nv.constant0._ZN3cub18CUB_300001_SM_10006detail10radix_sort33DeviceRadixSortExclusiveSumKernelINS1_5radix10policy_hubIjNS0_8NullTypeEyE10Policy1000EyEEvPT0_ --------------------------
	.section	.nv.constant0._ZN3cub18CUB_300001_SM_10006detail10radix_sort33DeviceRadixSortExclusiveSumKernelINS1_5radix10policy_hubIjNS0_8NullTypeEyE10Policy1000EyEEvPT0_,"a",@progbits
	.sectionflags	@""
	.align	4
.nv.constant0._ZN3cub18CUB_300001_SM_10006detail10radix_sort33DeviceRadixSortExclusiveSumKernelINS1_5radix10policy_hubIjNS0_8NullTypeEyE10Policy1000EyEEvPT0_:
	.zero		904


//--------------------- .nv.constant0._ZN3cub18CUB_300001_SM_10006detail10radix_sort30DeviceRadixSortHistogramKernelINS1_5radix10policy_hubIjNS0_8NullTypeEyE10Policy1000ELNS0_9SortOrderE0EjyNS1_21identity_decomposer_tEEEvPT2_PKT1_SB_iiT3_ --------------------------
	.section	.nv.constant0._ZN3cub18CUB_300001_SM_10006detail10radix_sort30DeviceRadixSortHistogramKernelINS1_5radix10policy_hubIjNS0_8NullTypeEyE10Policy1000ELNS0_9SortOrderE0EjyNS1_21identity_decomposer_tEEEvPT2_PKT1_SB_iiT3_,"a",@progbits
	.sectionflags	@""
	.align	4
.nv.constant0._ZN3cub18CUB_300001_SM_10006detail10radix_sort30DeviceRadixSortHistogramKernelINS1_5radix10policy_hubIjNS0_8NullTypeEyE10Policy1000ELNS0_9SortOrderE0EjyNS1_21identity_decomposer_tEEEvPT2_PKT1_SB_iiT3_:
	.zero		929


//--------------------- .nv.constant0._ZN3cub18CUB_300001_SM_10006detail10radix_sort31DeviceRadixSortSingleTileKernelINS1_5radix10policy_hubIjNS0_8NullTypeEyE10Policy1000ELNS0_9SortOrderE0EjS6_yNS1_21identity_decomposer_tEEEvPKT1_PSB_PKT2_PSF_T3_iiT4_ --------------------------
	.section	.nv.constant0._ZN3cub18CUB_300001_SM_10006detail10radix_sort31DeviceRadixSortSingleTileKernelINS1_5radix10policy_hubIjNS0_8NullTypeEyE10Policy1000ELNS0_9SortOrderE0EjS6_yNS1_21identity_decomposer_tEEEvPKT1_PSB_PKT2_PSF_T3_iiT4_,"a",@progbits
	.sectionflags	@""
	.align	4
.nv.constant0._ZN3cub18CUB_300001_SM_10006detail10radix_sort31DeviceRadixSortSingleTileKernelINS1_5radix10policy_hubIjNS0_8NullTypeEyE10Policy1000ELNS0_9SortOrderE0EjS6_yNS1_21identity_decomposer_tEEEvPKT1_PSB_PKT2_PSF_T3_iiT4_:
	.zero		945


//--------------------- .nv.constant0._ZN3cub18CUB_300001_SM_10006detail11EmptyKernelIvEEvv --------------------------
	.section	.nv.constant0._ZN3cub18CUB_300001_SM_10006detail11EmptyKernelIvEEvv,"a",@progbits
	.sectionflags	@""
	.align	4
.nv.constant0._ZN3cub18CUB_300001_SM_10006detail11EmptyKernelIvEEvv:
	.zero		896


//--------------------- .nv.constant0._Z13scanBlkKernelPiiS_S_ --------------------------
	.section	.nv.constant0._Z13scanBlkKernelPiiS_S_,"a",@progbits
	.sectionflags	@""
	.align	4
.nv.constant0._Z13scanBlkKernelPiiS_S_:
	.zero		928


//--------------------- .nv.constant0._Z12addBlkKernelPiiS_ --------------------------
	.section	.nv.constant0._Z12addBlkKernelPiiS_,"a",@progbits
	.sectionflags	@""
	.align	4
.nv.constant0._Z12addBlkKernelPiiS_:
	.zero		920


//--------------------- .nv.constant0._Z16computeLocalHistPjiPiii --------------------------
	.section	.nv.constant0._Z16computeLocalHistPjiPiii,"a",@progbits
	.sectionflags	@""
	.align	4
.nv.constant0._Z16computeLocalHistPjiPiii:
	.zero		928


//--------------------- SYMBOLS --------------------------

	.type		.nv.reservedSmem.offset0,@object
	.size		.nv.reservedSmem.offset0,0x4
	.type		.nv.reservedSmem.cap,@object
	.size		.nv.reservedSmem.cap,0x4
